	.target	sm_80

	.elftype	@"ET_EXEC"


//--------------------- .note.nv.tkinfo           --------------------------
	.section	.note.nv.tkinfo,"",@"SHT_NOTE"
	.sectionflags	@"SHF_NOTE_NV_TKINFO"
	.tkinfo
        /*0018*/ 	.word	0x00000002
        /*0030*/ 	.string	""
        /*0030*/ 	.string	"ptxas"
        /*0030*/ 	.string	"Cuda compilation tools, release 13.0, V13.0.88"
        /*0030*/ 	.string	"Build cuda_13.0.r13.0/compiler.36424714_0"
        /*0030*/ 	.string	"-v  -suppress-debug-info  -lineinfo  -arch sm_80 "



//--------------------- .note.nv.cuinfo           --------------------------
	.section	.note.nv.cuinfo,"",@"SHT_NOTE"
	.sectionflags	@"SHF_NOTE_NV_CUINFO"
        /*0018*/ 	.short	0x0002
        /*001a*/ 	.short	0x0050
        /*001c*/ 	.short	0x0082
	.zero		2


//--------------------- .nv.info                  --------------------------
	.section	.nv.info,"",@"SHT_CUDA_INFO"
	.align	4


	//----- nvinfo : EIATTR_REGCOUNT
	.align		4
        /*0000*/ 	.byte	0x04, 0x2f
        /*0002*/ 	.short	(.L_1 - .L_0)
	.align		4
.L_0:
        /*0004*/ 	.word	index@(matmul_kernel)
        /*0008*/ 	.word	0x000000ff


	//----- nvinfo : EIATTR_FRAME_SIZE
	.align		4
.L_1:
        /*000c*/ 	.byte	0x04, 0x11
        /*000e*/ 	.short	(.L_3 - .L_2)
	.align		4
.L_2:
        /*0010*/ 	.word	index@(matmul_kernel)
        /*0014*/ 	.word	0x000001d0


	//----- nvinfo : EIATTR_MIN_STACK_SIZE
	.align		4
.L_3:
        /*0018*/ 	.byte	0x04, 0x12
        /*001a*/ 	.short	(.L_5 - .L_4)
	.align		4
.L_4:
        /*001c*/ 	.word	index@(matmul_kernel)
        /*0020*/ 	.word	0x000001d0
.L_5:


//--------------------- .nv.info.matmul_kernel    --------------------------
	.section	.nv.info.matmul_kernel,"",@"SHT_CUDA_INFO"
	.sectionflags	@""
	.align	4


	//----- nvinfo : EIATTR_CUDA_API_VERSION
	.align		4
        /*0000*/ 	.byte	0x04, 0x37
        /*0002*/ 	.short	(.L_7 - .L_6)
.L_6:
        /*0004*/ 	.word	0x00000082


	//----- nvinfo : EIATTR_SW2861232_WAR
	.align		4
.L_7:
        /*0008*/ 	.byte	0x01, 0x35
	.zero		2


	//----- nvinfo : EIATTR_PARAM_CBANK
	.align		4
        /*000c*/ 	.byte	0x04, 0x0a
        /*000e*/ 	.short	(.L_9 - .L_8)
	.align		4
.L_8:
        /*0010*/ 	.word	index@(.nv.constant0.matmul_kernel)
        /*0014*/ 	.short	0x0160
        /*0016*/ 	.short	0x0050


	//----- nvinfo : EIATTR_CBANK_PARAM_SIZE
	.align		4
.L_9:
        /*0018*/ 	.byte	0x03, 0x19
        /*001a*/ 	.short	0x0050


	//----- nvinfo : EIATTR_KPARAM_INFO
	.align		4
        /*001c*/ 	.byte	0x04, 0x17
        /*001e*/ 	.short	(.L_11 - .L_10)
.L_10:
        /*0020*/ 	.word	0x00000000
        /*0024*/ 	.short	0x000d
        /*0026*/ 	.short	0x0048
        /*0028*/ 	.byte	0x00, 0xf4, 0x21, 0x00


	//----- nvinfo : EIATTR_KPARAM_INFO
	.align		4
.L_11:
        /*002c*/ 	.byte	0x04, 0x17
        /*002e*/ 	.short	(.L_13 - .L_12)
.L_12:
        /*0030*/ 	.word	0x00000000
        /*0034*/ 	.short	0x000c
        /*0036*/ 	.short	0x0040
        /*0038*/ 	.byte	0x00, 0xf4, 0x21, 0x00


	//----- nvinfo : EIATTR_KPARAM_INFO
	.align		4
.L_13:
        /*003c*/ 	.byte	0x04, 0x17
        /*003e*/ 	.short	(.L_15 - .L_14)
.L_14:
        /*0040*/ 	.word	0x00000000
        /*0044*/ 	.short	0x000b
        /*0046*/ 	.short	0x0038
        /*0048*/ 	.byte	0x00, 0xf0, 0x11, 0x00


	//----- nvinfo : EIATTR_KPARAM_INFO
	.align		4
.L_15:
        /*004c*/ 	.byte	0x04, 0x17
        /*004e*/ 	.short	(.L_17 - .L_16)
.L_16:
        /*0050*/ 	.word	0x00000000
        /*0054*/ 	.short	0x000a
        /*0056*/ 	.short	0x0034
        /*0058*/ 	.byte	0x00, 0xf0, 0x11, 0x00


	//----- nvinfo : EIATTR_KPARAM_INFO
	.align		4
.L_17:
        /*005c*/ 	.byte	0x04, 0x17
        /*005e*/ 	.short	(.L_19 - .L_18)
.L_18:
        /*0060*/ 	.word	0x00000000
        /*0064*/ 	.short	0x0009
        /*0066*/ 	.short	0x0030
        /*0068*/ 	.byte	0x00, 0xf0, 0x11, 0x00


	//----- nvinfo : EIATTR_KPARAM_INFO
	.align		4
.L_19:
        /*006c*/ 	.byte	0x04, 0x17
        /*006e*/ 	.short	(.L_21 - .L_20)
.L_20:
        /*0070*/ 	.word	0x00000000
        /*0074*/ 	.short	0x0008
        /*0076*/ 	.short	0x002c
        /*0078*/ 	.byte	0x00, 0xf0, 0x11, 0x00


	//----- nvinfo : EIATTR_KPARAM_INFO
	.align		4
.L_21:
        /*007c*/ 	.byte	0x04, 0x17
        /*007e*/ 	.short	(.L_23 - .L_22)
.L_22:
        /*0080*/ 	.word	0x00000000
        /*0084*/ 	.short	0x0007
        /*0086*/ 	.short	0x0028
        /*0088*/ 	.byte	0x00, 0xf0, 0x11, 0x00


	//----- nvinfo : EIATTR_KPARAM_INFO
	.align		4
.L_23:
        /*008c*/ 	.byte	0x04, 0x17
        /*008e*/ 	.short	(.L_25 - .L_24)
.L_24:
        /*0090*/ 	.word	0x00000000
        /*0094*/ 	.short	0x0006
        /*0096*/ 	.short	0x0024
        /*0098*/ 	.byte	0x00, 0xf0, 0x11, 0x00


	//----- nvinfo : EIATTR_KPARAM_INFO
	.align		4
.L_25:
        /*009c*/ 	.byte	0x04, 0x17
        /*009e*/ 	.short	(.L_27 - .L_26)
.L_26:
        /*00a0*/ 	.word	0x00000000
        /*00a4*/ 	.short	0x0005
        /*00a6*/ 	.short	0x0020
        /*00a8*/ 	.byte	0x00, 0xf0, 0x11, 0x00


	//----- nvinfo : EIATTR_KPARAM_INFO
	.align		4
.L_27:
        /*00ac*/ 	.byte	0x04, 0x17
        /*00ae*/ 	.short	(.L_29 - .L_28)
.L_28:
        /*00b0*/ 	.word	0x00000000
        /*00b4*/ 	.short	0x0004
        /*00b6*/ 	.short	0x001c
        /*00b8*/ 	.byte	0x00, 0xf0, 0x11, 0x00


	//----- nvinfo : EIATTR_KPARAM_INFO
	.align		4
.L_29:
        /*00bc*/ 	.byte	0x04, 0x17
        /*00be*/ 	.short	(.L_31 - .L_30)
.L_30:
        /*00c0*/ 	.word	0x00000000
        /*00c4*/ 	.short	0x0003
        /*00c6*/ 	.short	0x0018
        /*00c8*/ 	.byte	0x00, 0xf0, 0x11, 0x00


	//----- nvinfo : EIATTR_KPARAM_INFO
	.align		4
.L_31:
        /*00cc*/ 	.byte	0x04, 0x17
        /*00ce*/ 	.short	(.L_33 - .L_32)
.L_32:
        /*00d0*/ 	.word	0x00000000
        /*00d4*/ 	.short	0x0002
        /*00d6*/ 	.short	0x0010
        /*00d8*/ 	.byte	0x00, 0xf4, 0x21, 0x00


	//----- nvinfo : EIATTR_KPARAM_INFO
	.align		4
.L_33:
        /*00dc*/ 	.byte	0x04, 0x17
        /*00de*/ 	.short	(.L_35 - .L_34)
.L_34:
        /*00e0*/ 	.word	0x00000000
        /*00e4*/ 	.short	0x0001
        /*00e6*/ 	.short	0x0008
        /*00e8*/ 	.byte	0x00, 0xf4, 0x21, 0x00


	//----- nvinfo : EIATTR_KPARAM_INFO
	.align		4
.L_35:
        /*00ec*/ 	.byte	0x04, 0x17
        /*00ee*/ 	.short	(.L_37 - .L_36)
.L_36:
        /*00f0*/ 	.word	0x00000000
        /*00f4*/ 	.short	0x0000
        /*00f6*/ 	.short	0x0000
        /*00f8*/ 	.byte	0x00, 0xf4, 0x21, 0x00


	//----- nvinfo : EIATTR_MAXREG_COUNT
	.align		4
.L_37:
        /*00fc*/ 	.byte	0x03, 0x1b
        /*00fe*/ 	.short	0x00ff


	//----- nvinfo : EIATTR_NUM_BARRIERS
	.align		4
        /*0100*/ 	.byte	0x02, 0x4c
        /*0102*/ 	.byte	0x01
	.zero		1


	//----- nvinfo : EIATTR_ANNOTATIONS
	.align		4
        /*0104*/ 	.byte	0x04, 0x55
        /*0106*/ 	.short	(.L_39 - .L_38)


	//   ....[0]....
.L_38:
        /*0108*/ 	.word	0x00000001
        /*010c*/ 	.byte	0x90, 0x07, 0x00, 0x00, 0x01, 0x00, 0x00, 0x00, 0x30, 0x15, 0x00, 0x00, 0x01, 0x00, 0x00, 0x00
        /* <DEDUP_REMOVED lines=105> */
        /*07ac*/ 	.byte	0x70, 0xea, 0x00, 0x00, 0x01, 0x00, 0x00, 0x00, 0x90, 0x0e, 0x01, 0x00


	//----- nvinfo : EIATTR_MERCURY_ISA_VERSION
	.align		4
.L_39:
        /*07b8*/ 	.byte	0x03, 0x5f
        /*07ba*/ 	.short	0x0000


	//----- nvinfo : EIATTR_EXIT_INSTR_OFFSETS
	.align		4
        /*07bc*/ 	.byte	0x04, 0x1c
        /*07be*/ 	.short	(.L_41 - .L_40)


	//   ....[0]....
.L_40:
        /*07c0*/ 	.word	0x00011e10


	//   ....[1]....
        /*07c4*/ 	.word	0x00011e30


	//----- nvinfo : EIATTR_REQNTID
	.align		4
.L_41:
        /*07c8*/ 	.byte	0x04, 0x10
        /*07ca*/ 	.short	(.L_43 - .L_42)
.L_42:
        /*07cc*/ 	.word	0x00000080
        /*07d0*/ 	.word	0x00000001
        /*07d4*/ 	.word	0x00000001
.L_43:


//--------------------- .nv.callgraph             --------------------------
	.section	.nv.callgraph,"",@"SHT_CUDA_CALLGRAPH"
	.align	4
	.sectionentsize	8
	.align		4
        /*0000*/ 	.word	0x00000000
	.align		4
        /*0004*/ 	.word	0xffffffff
	.align		4
        /*0008*/ 	.word	0x00000000
	.align		4
        /*000c*/ 	.word	0xfffffffe
	.align		4
        /*0010*/ 	.word	0x00000000
	.align		4
        /*0014*/ 	.word	0xfffffffd
	.align		4
        /*0018*/ 	.word	0x00000000
	.align		4
        /*001c*/ 	.word	0xfffffffc


//--------------------- .nv.rel.action            --------------------------
	.section	.nv.rel.action,"",@"SHT_CUDA_RELOCINFO"
	.align	8
	.sectionentsize	8
        /*0000*/ 	.byte	0x73, 0x00, 0x00, 0x00, 0x00, 0x00, 0x00, 0x00, 0x00, 0x00, 0x00, 0x11, 0x25, 0x00, 0x05, 0x36


//--------------------- .nv.constant0.matmul_kernel --------------------------
	.section	.nv.constant0.matmul_kernel,"a",@progbits
	.sectionflags	@""
	.align	4
.nv.constant0.matmul_kernel:
	.zero		432


//--------------------- .text.matmul_kernel       --------------------------
	.section	.text.matmul_kernel,"ax",@progbits
	.sectioninfo	@"SHI_REGISTERS=255"
	.align	128
        .global         matmul_kernel
        .type           matmul_kernel,@function
        .size           matmul_kernel,(.L_x_3 - matmul_kernel)
        .other          matmul_kernel,@"STO_CUDA_ENTRY STV_DEFAULT"
matmul_kernel:
.text.matmul_kernel:
[----:B------:R-:W-:Y:S02]  /*0000*/  IMAD.MOV.U32 R1, RZ, RZ, c[0x0][0x28] ;  /* 0x00000a00ff017624 */ /* 0x000fe400078e00ff */
[----:B------:R-:W-:Y:S01]  /*0010*/  IMAD.MOV.U32 R6, RZ, RZ, 0x3f ;  /* 0x0000003fff067424 */ /* 0x000fe200078e00ff */
[----:B------:R-:W1:Y:S01]  /*0020*/  S2R R5, SR_CTAID.X ;  /* 0x0000000000057919 */ /* 0x000e620000002500 */
[----:B------:R-:W-:Y:S01]  /*0030*/  IMAD.MOV.U32 R252, RZ, RZ, c[0x0][0x188] ;  /* 0x00006200fffc7624 */ /* 0x000fe200078e00ff */
[----:B------:R-:W-:Y:S01]  /*0040*/  IADD3 R1, R1, -0x1d0, RZ ;  /* 0xfffffe3001017810 */ /* 0x000fe20007ffe0ff */
[----:B------:R-:W-:Y:S01]  /*0050*/  ULDC.64 UR32, c[0x0][0x118] ;  /* 0x0000460000207ab9 */ /* 0x000fe20000000a00 */
[----:B------:R-:W-:Y:S01]  /*0060*/  IADD3 R0, R6, c[0x0][0x17c], RZ ;  /* 0x00005f0006007a10 */ /* 0x000fe20007ffe0ff */
[----:B------:R-:W2:Y:S01]  /*0070*/  S2R R166, SR_TID.X ;  /* 0x0000000000a67919 */ /* 0x000ea20000002100 */
[----:B------:R-:W-:Y:S02]  /*0080*/  ULDC UR59, c[0x0][0x180] ;  /* 0x00006000003b7ab9 */ /* 0x000fe40000000800 */
[----:B------:R-:W-:Y:S01]  /*0090*/  SHF.R.S32.HI R3, RZ, 0x1f, R0 ;  /* 0x0000001fff037819 */ /* 0x000fe20000011400 */
[----:B------:R-:W-:-:S03]  /*00a0*/  UIADD3 UR4, UR59, -0x80, URZ ;  /* 0xffffff803b047890 */ /* 0x000fc6000fffe03f */
[----:B------:R-:W-:-:S04]  /*00b0*/  LEA.HI R3, R3, R0, RZ, 0x6 ;  /* 0x0000000003037211 */ /* 0x000fc800078f30ff */
[----:B------:R-:W-:-:S05]  /*00c0*/  SHF.R.S32.HI R3, RZ, 0x6, R3 ;  /* 0x00000006ff037819 */ /* 0x000fca0000011403 */
[----:B------:R-:W-:Y:S01]  /*00d0*/  IMAD.SHL.U32 R4, R3, 0x8, RZ ;  /* 0x0000000803047824 */ /* 0x000fe200078e00ff */
[----:B-1----:R-:W-:-:S04]  /*00e0*/  IABS R10, R5 ;  /* 0x00000005000a7213 */ /* 0x002fc80000000000 */
[-C--:B------:R-:W-:Y:S02]  /*00f0*/  IABS R7, R4.reuse ;  /* 0x0000000400077213 */ /* 0x080fe40000000000 */
[----:B------:R-:W-:Y:S02]  /*0100*/  IABS R11, R4 ;  /* 0x00000004000b7213 */ /* 0x000fe40000000000 */
[----:B------:R-:W1:Y:S01]  /*0110*/  I2F.RP R0, R7 ;  /* 0x0000000700007306 */ /* 0x000e620000209400 */
[----:B--2---:R-:W-:-:S07]  /*0120*/  LOP3.LUT R34, R166, 0x7f, RZ, 0xc0, !PT ;  /* 0x0000007fa6227812 */ /* 0x004fce00078ec0ff */
[----:B-1----:R-:W1:Y:S02]  /*0130*/  MUFU.RCP R0, R0 ;  /* 0x0000000000007308 */ /* 0x002e640000001000 */
[----:B-1----:R-:W-:Y:S01]  /*0140*/  IADD3 R2, R0, 0xffffffe, RZ ;  /* 0x0ffffffe00027810 */ /* 0x002fe20007ffe0ff */
[----:B------:R-:W-:-:S05]  /*0150*/  IMAD.MOV R0, RZ, RZ, -R11 ;  /* 0x000000ffff007224 */ /* 0x000fca00078e0a0b */
[----:B------:R1:W2:Y:S02]  /*0160*/  F2I.FTZ.U32.TRUNC.NTZ R3, R2 ;  /* 0x0000000200037305 */ /* 0x0002a4000021f000 */
[----:B-1----:R-:W-:Y:S02]  /*0170*/  IMAD.MOV.U32 R2, RZ, RZ, RZ ;  /* 0x000000ffff027224 */ /* 0x002fe400078e00ff */
[----:B--2---:R-:W-:-:S04]  /*0180*/  IMAD.MOV R8, RZ, RZ, -R3 ;  /* 0x000000ffff087224 */ /* 0x004fc800078e0a03 */
[----:B------:R-:W-:Y:S02]  /*0190*/  IMAD R9, R8, R7, RZ ;  /* 0x0000000708097224 */ /* 0x000fe400078e02ff */
[----:B------:R-:W-:Y:S02]  /*01a0*/  IMAD.MOV.U32 R8, RZ, RZ, R10 ;  /* 0x000000ffff087224 */ /* 0x000fe400078e000a */
[----:B------:R-:W-:-:S06]  /*01b0*/  IMAD.HI.U32 R3, R3, R9, R2 ;  /* 0x0000000903037227 */ /* 0x000fcc00078e0002 */
[----:B------:R-:W-:-:S04]  /*01c0*/  IMAD.HI.U32 R3, R3, R8, RZ ;  /* 0x0000000803037227 */ /* 0x000fc800078e00ff */
[----:B------:R-:W-:-:S05]  /*01d0*/  IMAD R0, R3, R0, R8 ;  /* 0x0000000003007224 */ /* 0x000fca00078e0208 */
[----:B------:R-:W-:-:S13]  /*01e0*/  ISETP.GT.U32.AND P1, PT, R7, R0, PT ;  /* 0x000000000700720c */ /* 0x000fda0003f24070 */
[----:B------:R-:W-:Y:S01]  /*01f0*/  @!P1 IMAD.IADD R0, R0, 0x1, -R7 ;  /* 0x0000000100009824 */ /* 0x000fe200078e0a07 */
[----:B------:R-:W-:Y:S02]  /*0200*/  @!P1 IADD3 R3, R3, 0x1, RZ ;  /* 0x0000000103039810 */ /* 0x000fe40007ffe0ff */
[----:B------:R-:W-:Y:S02]  /*0210*/  ISETP.NE.AND P1, PT, R4, RZ, PT ;  /* 0x000000ff0400720c */ /* 0x000fe40003f25270 */
[----:B------:R-:W-:Y:S02]  /*0220*/  ISETP.GE.U32.AND P0, PT, R0, R7, PT ;  /* 0x000000070000720c */ /* 0x000fe40003f06070 */
[----:B------:R-:W-:-:S04]  /*0230*/  LOP3.LUT R0, R5, R4, RZ, 0x3c, !PT ;  /* 0x0000000405007212 */ /* 0x000fc800078e3cff */
[----:B------:R-:W-:Y:S02]  /*0240*/  ISETP.GE.AND P2, PT, R0, RZ, PT ;  /* 0x000000ff0000720c */ /* 0x000fe40003f46270 */
[----:B------:R-:W-:Y:S02]  /*0250*/  IADD3 R0, R6, c[0x0][0x178], RZ ;  /* 0x00005e0006007a10 */ /* 0x000fe40007ffe0ff */
[----:B------:R-:W-:-:S03]  /*0260*/  IABS R6, c[0x0][0x17c] ;  /* 0x00005f0000067a13 */ /* 0x000fc60000000000 */
[----:B------:R-:W-:Y:S01]  /*0270*/  @P0 IADD3 R3, R3, 0x1, RZ ;  /* 0x0000000103030810 */ /* 0x000fe20007ffe0ff */
[----:B------:R-:W1:Y:S04]  /*0280*/  I2F.RP R7, R6 ;  /* 0x0000000600077306 */ /* 0x000e680000209400 */
[----:B------:R-:W-:Y:S01]  /*0290*/  IMAD.MOV.U32 R2, RZ, RZ, R3 ;  /* 0x000000ffff027224 */ /* 0x000fe200078e0003 */
[----:B------:R-:W-:-:S03]  /*02a0*/  SHF.R.S32.HI R3, RZ, 0x1f, R0 ;  /* 0x0000001fff037819 */ /* 0x000fc60000011400 */
[----:B------:R-:W-:Y:S01]  /*02b0*/  @!P2 IMAD.MOV R2, RZ, RZ, -R2 ;  /* 0x000000ffff02a224 */ /* 0x000fe200078e0a02 */
[----:B------:R-:W-:Y:S02]  /*02c0*/  @!P1 LOP3.LUT R2, RZ, R4, RZ, 0x33, !PT ;  /* 0x00000004ff029212 */ /* 0x000fe400078e33ff */
[----:B------:R-:W-:-:S03]  /*02d0*/  LEA.HI R3, R3, R0, RZ, 0x6 ;  /* 0x0000000003037211 */ /* 0x000fc600078f30ff */
[----:B------:R-:W-:Y:S02]  /*02e0*/  IMAD.SHL.U32 R14, R2, 0x8, RZ ;  /* 0x00000008020e7824 */ /* 0x000fe400078e00ff */
[----:B------:R-:W-:Y:S01]  /*02f0*/  IMAD.MOV R2, RZ, RZ, -R2 ;  /* 0x000000ffff027224 */ /* 0x000fe200078e0a02 */
[----:B-1----:R-:W-:Y:S02]  /*0300*/  MUFU.RCP R7, R7 ;  /* 0x0000000700077308 */ /* 0x002fe40000001000 */
[----:B------:R-:W-:Y:S01]  /*0310*/  LEA.HI.SX32 R3, R3, -R14, 0x1a ;  /* 0x8000000e03037211 */ /* 0x000fe200078fd2ff */
[----:B------:R-:W-:Y:S02]  /*0320*/  IMAD R16, R4, R2, R5 ;  /* 0x0000000204107224 */ /* 0x000fe400078e0205 */
[----:B------:R-:W-:Y:S01]  /*0330*/  IMAD.MOV.U32 R2, RZ, RZ, RZ ;  /* 0x000000ffff027224 */ /* 0x000fe200078e00ff */
[----:B------:R-:W-:-:S04]  /*0340*/  IMNMX R17, R3, 0x8, PT ;  /* 0x0000000803117817 */ /* 0x000fc80003800200 */
[-C--:B------:R-:W-:Y:S02]  /*0350*/  IABS R9, R17.reuse ;  /* 0x0000001100097213 */ /* 0x080fe40000000000 */
[----:B------:R-:W-:Y:S02]  /*0360*/  IABS R4, R17 ;  /* 0x0000001100047213 */ /* 0x000fe40000000000 */
[----:B------:R-:W1:Y:S08]  /*0370*/  I2F.RP R0, R9 ;  /* 0x0000000900007306 */ /* 0x000e700000209400 */
[----:B-1----:R-:W1:Y:S02]  /*0380*/  MUFU.RCP R0, R0 ;  /* 0x0000000000007308 */ /* 0x002e640000001000 */
[----:B-1----:R-:W-:-:S02]  /*0390*/  IADD3 R3, R0, 0xffffffe, RZ ;  /* 0x0ffffffe00037810 */ /* 0x002fc40007ffe0ff */
[----:B------:R-:W-:-:S04]  /*03a0*/  IABS R0, R16 ;  /* 0x0000001000007213 */ /* 0x000fc80000000000 */
[----:B------:R-:W1:Y:S02]  /*03b0*/  F2I.FTZ.U32.TRUNC.NTZ R3, R3 ;  /* 0x0000000300037305 */ /* 0x000e64000021f000 */
[----:B-1----:R-:W-:-:S04]  /*03c0*/  IMAD.MOV R8, RZ, RZ, -R3 ;  /* 0x000000ffff087224 */ /* 0x002fc800078e0a03 */
[----:B------:R-:W-:Y:S01]  /*03d0*/  IMAD R5, R8, R9, RZ ;  /* 0x0000000908057224 */ /* 0x000fe200078e02ff */
[----:B------:R-:W-:Y:S02]  /*03e0*/  IADD3 R8, R7, 0xffffffe, RZ ;  /* 0x0ffffffe07087810 */ /* 0x000fe40007ffe0ff */
[----:B------:R-:W-:Y:S01]  /*03f0*/  LOP3.LUT R7, R166, 0x3f, RZ, 0xc0, !PT ;  /* 0x0000003fa6077812 */ /* 0x000fe200078ec0ff */
[----:B------:R-:W-:Y:S01]  /*0400*/  IMAD.HI.U32 R2, R3, R5, R2 ;  /* 0x0000000503027227 */ /* 0x000fe200078e0002 */
[----:B------:R-:W-:-:S03]  /*0410*/  IABS R5, c[0x0][0x178] ;  /* 0x00005e0000057a13 */ /* 0x000fc60000000000 */
[----:B------:R-:W-:Y:S02]  /*0420*/  IMAD.MOV.U32 R3, RZ, RZ, R0 ;  /* 0x000000ffff037224 */ /* 0x000fe400078e0000 */
[----:B------:R-:W-:Y:S02]  /*0430*/  IMAD.MOV R0, RZ, RZ, -R4 ;  /* 0x000000ffff007224 */ /* 0x000fe400078e0a04 */
[----:B------:R-:W-:Y:S01]  /*0440*/  IMAD.HI.U32 R2, R2, R3, RZ ;  /* 0x0000000302027227 */ /* 0x000fe200078e00ff */
[----:B------:R-:W1:Y:S03]  /*0450*/  I2F.RP R4, R5 ;  /* 0x0000000500047306 */ /* 0x000e660000209400 */
[----:B------:R-:W-:Y:S02]  /*0460*/  IMAD R0, R2, R0, R3 ;  /* 0x0000000002007224 */ /* 0x000fe400078e0203 */
[----:B------:R-:W-:-:S03]  /*0470*/  IMAD.MOV.U32 R3, RZ, RZ, 0x7f ;  /* 0x0000007fff037424 */ /* 0x000fc600078e00ff */
[----:B------:R-:W-:Y:S02]  /*0480*/  ISETP.GT.U32.AND P1, PT, R9, R0, PT ;  /* 0x000000000900720c */ /* 0x000fe40003f24070 */
[----:B------:R-:W-:Y:S02]  /*0490*/  IADD3 R168, R3, c[0x0][0x180], RZ ;  /* 0x0000600003a87a10 */ /* 0x000fe40007ffe0ff */
[----:B------:R-:W-:-:S04]  /*04a0*/  SHF.R.S32.HI R3, RZ, 0x6, R166 ;  /* 0x00000006ff037819 */ /* 0x000fc800000114a6 */
[----:B------:R-:W-:Y:S01]  /*04b0*/  SGXT R3, R3, 0x1 ;  /* 0x000000010303781a */ /* 0x000fe20000000200 */
[----:B-1----:R-:W1:Y:S04]  /*04c0*/  MUFU.RCP R10, R4 ;  /* 0x00000004000a7308 */ /* 0x002e680000001000 */
[----:B------:R-:W-:Y:S01]  /*04d0*/  @!P1 IMAD.IADD R0, R0, 0x1, -R9 ;  /* 0x0000000100009824 */ /* 0x000fe200078e0a09 */
[----:B------:R-:W-:Y:S02]  /*04e0*/  @!P1 IADD3 R2, R2, 0x1, RZ ;  /* 0x0000000102029810 */ /* 0x000fe40007ffe0ff */
[----:B------:R-:W-:Y:S02]  /*04f0*/  ISETP.NE.AND P1, PT, R17, RZ, PT ;  /* 0x000000ff1100720c */ /* 0x000fe40003f25270 */
[----:B------:R-:W-:-:S02]  /*0500*/  ISETP.GE.U32.AND P0, PT, R0, R9, PT ;  /* 0x000000090000720c */ /* 0x000fc40003f06070 */
[----:B------:R-:W-:Y:S01]  /*0510*/  LOP3.LUT R0, R16, R17, RZ, 0x3c, !PT ;  /* 0x0000001110007212 */ /* 0x000fe200078e3cff */
[----:B------:R2:W3:Y:S03]  /*0520*/  F2I.FTZ.U32.TRUNC.NTZ R9, R8 ;  /* 0x0000000800097305 */ /* 0x0004e6000021f000 */
[----:B------:R-:W-:Y:S02]  /*0530*/  ISETP.GE.AND P2, PT, R0, RZ, PT ;  /* 0x000000ff0000720c */ /* 0x000fe40003f46270 */
[----:B------:R-:W-:Y:S02]  /*0540*/  SHF.R.U32.HI R0, RZ, 0x6, R166 ;  /* 0x00000006ff007819 */ /* 0x000fe400000116a6 */
[----:B-1----:R-:W-:Y:S01]  /*0550*/  IADD3 R10, R10, 0xffffffe, RZ ;  /* 0x0ffffffe0a0a7810 */ /* 0x002fe20007ffe0ff */
[----:B--2---:R-:W-:Y:S02]  /*0560*/  IMAD.MOV.U32 R8, RZ, RZ, RZ ;  /* 0x000000ffff087224 */ /* 0x004fe400078e00ff */
[----:B------:R-:W-:-:S02]  /*0570*/  @P0 IADD3 R2, R2, 0x1, RZ ;  /* 0x0000000102020810 */ /* 0x000fc40007ffe0ff */
[----:B------:R-:W-:Y:S02]  /*0580*/  SGXT.U32 R0, R0, 0x1 ;  /* 0x000000010000781a */ /* 0x000fe40000000000 */
[----:B------:R-:W-:Y:S01]  /*0590*/  ISETP.GT.AND P0, PT, R168, 0x7f, PT ;  /* 0x0000007fa800780c */ /* 0x000fe20003f04270 */
[----:B------:R-:W-:Y:S01]  /*05a0*/  IMAD.MOV.U32 R12, RZ, RZ, R2 ;  /* 0x000000ffff0c7224 */ /* 0x000fe200078e0002 */
[----:B------:R-:W-:Y:S01]  /*05b0*/  LOP3.LUT R165, R0, 0x4, RZ, 0xfc, !PT ;  /* 0x0000000400a57812 */ /* 0x000fe200078efcff */
[----:B------:R-:W-:Y:S01]  /*05c0*/  IMAD.SHL.U32 R2, R7, 0x4, RZ ;  /* 0x0000000407027824 */ /* 0x000fe200078e00ff */
[----:B------:R-:W-:Y:S01]  /*05d0*/  SEL R4, RZ, 0x4, !P0 ;  /* 0x00000004ff047807 */ /* 0x000fe20004000000 */
[----:B------:R-:W-:Y:S01]  /*05e0*/  @!P2 IMAD.MOV R12, RZ, RZ, -R12 ;  /* 0x000000ffff0ca224 */ /* 0x000fe200078e0a0c */
[----:B------:R-:W-:Y:S01]  /*05f0*/  @!P1 LOP3.LUT R12, RZ, R17, RZ, 0x33, !PT ;  /* 0x00000011ff0c9212 */ /* 0x000fe200078e33ff */
[----:B---3--:R-:W-:Y:S01]  /*0600*/  IMAD.MOV R11, RZ, RZ, -R9 ;  /* 0x000000ffff0b7224 */ /* 0x008fe200078e0a09 */
[----:B------:R-:W-:Y:S01]  /*0610*/  LOP3.LUT R2, R2, 0x120, R3, 0x78, !PT ;  /* 0x0000012002027812 */ /* 0x000fe200078e7803 */
[C---:B------:R-:W-:Y:S01]  /*0620*/  IMAD R173, R0.reuse, c[0x0][0x188], RZ ;  /* 0x0000620000ad7a24 */ /* 0x040fe200078e02ff */
[----:B------:R-:W-:Y:S01]  /*0630*/  ISETP.GE.AND P1, PT, R0, c[0x0][0x180], PT ;  /* 0x0000600000007a0c */ /* 0x000fe20003f26270 */
[----:B------:R-:W-:Y:S01]  /*0640*/  IMAD.SHL.U32 R3, R12, 0x40, RZ ;  /* 0x000000400c037824 */ /* 0x000fe200078e00ff */
[C---:B------:R-:W-:Y:S01]  /*0650*/  LOP3.LUT R164, R0.reuse, 0x8, RZ, 0xfc, !PT ;  /* 0x0000000800a47812 */ /* 0x040fe200078efcff */
[----:B------:R-:W-:Y:S01]  /*0660*/  IMAD R11, R11, R6, RZ ;  /* 0x000000060b0b7224 */ /* 0x000fe200078e02ff */
[----:B------:R-:W-:Y:S01]  /*0670*/  LOP3.LUT R162, R0, 0xc, RZ, 0xfc, !PT ;  /* 0x0000000c00a27812 */ /* 0x000fe200078efcff */
[----:B------:R-:W-:Y:S01]  /*0680*/  IMAD.MOV R12, RZ, RZ, -R12 ;  /* 0x000000ffff0c7224 */ /* 0x000fe200078e0a0c */
[----:B------:R-:W-:Y:S01]  /*0690*/  IADD3 R21, R3, 0x3f, RZ ;  /* 0x0000003f03157810 */ /* 0x000fe20007ffe0ff */
[----:B------:R-:W-:Y:S01]  /*06a0*/  IMAD.HI.U32 R8, R9, R11, R8 ;  /* 0x0000000b09087227 */ /* 0x000fe200078e0008 */
[----:B------:R-:W-:Y:S01]  /*06b0*/  IADD3 R19, R3, 0x1, RZ ;  /* 0x0000000103137810 */ /* 0x000fe20007ffe0ff */
[----:B------:R1:W2:Y:S01]  /*06c0*/  F2I.FTZ.U32.TRUNC.NTZ R11, R10 ;  /* 0x0000000a000b7305 */ /* 0x0002a2000021f000 */
[----:B------:R-:W-:Y:S01]  /*06d0*/  IABS R243, R21 ;  /* 0x0000001500f37213 */ /* 0x000fe20000000000 */
[----:B------:R-:W-:Y:S01]  /*06e0*/  IMAD R12, R17, R12, R16 ;  /* 0x0000000c110c7224 */ /* 0x000fe200078e0210 */
[----:B------:R-:W-:Y:S01]  /*06f0*/  SEL R9, R4, RZ, !P1 ;  /* 0x000000ff04097207 */ /* 0x000fe20004800000 */
[----:B------:R-:W-:Y:S01]  /*0700*/  IMAD R172, R252, 0x2, R173 ;  /* 0x00000002fcac7824 */ /* 0x000fe200078e02ad */
[----:B------:R-:W-:Y:S01]  /*0710*/  IABS R125, R19 ;  /* 0x00000013007d7213 */ /* 0x000fe20000000000 */
[----:B------:R-:W-:Y:S01]  /*0720*/  IMAD.HI.U32 R13, R8, R243, RZ ;  /* 0x000000f3080d7227 */ /* 0x000fe200078e00ff */
[----:B------:R-:W-:-:S02]  /*0730*/  IADD3 R20, R3, 0x2, RZ ;  /* 0x0000000203147810 */ /* 0x000fc40007ffe0ff */
[----:B------:R-:W-:Y:S01]  /*0740*/  ISETP.NE.U32.AND P4, PT, R9, RZ, PT ;  /* 0x000000ff0900720c */ /* 0x000fe20003f85070 */
[----:B------:R-:W-:Y:S01]  /*0750*/  IMAD.MOV R13, RZ, RZ, -R13 ;  /* 0x000000ffff0d7224 */ /* 0x000fe200078e0a0d */
[----:B------:R-:W-:Y:S01]  /*0760*/  IABS R15, R20 ;  /* 0x00000014000f7213 */ /* 0x000fe20000000000 */
[----:B------:R-:W-:Y:S01]  /*0770*/  IMAD.HI.U32 R9, R8, R125, RZ ;  /* 0x0000007d08097227 */ /* 0x000fe200078e00ff */
[----:B------:R-:W-:Y:S01]  /*0780*/  IADD3 R18, R3, 0x3, RZ ;  /* 0x0000000303127810 */ /* 0x000fe20007ffe0ff */
[----:B------:R-:W-:Y:S01]  /*0790*/  STL [R1+0x7c], R172 ;  /* 0x00007cac01007387 */ /* 0x000fe20000100800 */
[----:B------:R-:W-:Y:S01]  /*07a0*/  ISETP.GE.AND P3, PT, R19, RZ, PT ;  /* 0x000000ff1300720c */ /* 0x000fe20003f66270 */
[----:B------:R-:W-:Y:S01]  /*07b0*/  IMAD R243, R6, R13, R243 ;  /* 0x0000000d06f37224 */ /* 0x000fe200078e02f3 */
[----:B------:R-:W-:Y:S01]  /*07c0*/  IABS R17, R18 ;  /* 0x0000001200117213 */ /* 0x000fe20000000000 */
[----:B------:R-:W-:Y:S01]  /*07d0*/  IMAD.MOV R9, RZ, RZ, -R9 ;  /* 0x000000ffff097224 */ /* 0x000fe200078e0a09 */
[----:B------:R-:W-:Y:S01]  /*07e0*/  IADD3 R19, R3, 0xc, RZ ;  /* 0x0000000c03137810 */ /* 0x000fe20007ffe0ff */
[----:B-1----:R-:W-:Y:S01]  /*07f0*/  IMAD.HI.U32 R10, R8, R15, RZ ;  /* 0x0000000f080a7227 */ /* 0x002fe200078e00ff */
[----:B------:R-:W-:-:S02]  /*0800*/  ISETP.GT.U32.AND P2, PT, R6, R243, PT ;  /* 0x000000f30600720c */ /* 0x000fc40003f44070 */
[C---:B------:R-:W-:Y:S01]  /*0810*/  IADD3 R22, R3.reuse, 0x38, RZ ;  /* 0x0000003803167810 */ /* 0x040fe20007ffe0ff */
[----:B--2---:R-:W-:Y:S01]  /*0820*/  IMAD.MOV R16, RZ, RZ, -R11 ;  /* 0x000000ffff107224 */ /* 0x004fe200078e0a0b */
[C---:B------:R-:W-:Y:S01]  /*0830*/  IADD3 R26, R3.reuse, 0x3b, RZ ;  /* 0x0000003b031a7810 */ /* 0x040fe20007ffe0ff */
[----:B------:R-:W-:Y:S01]  /*0840*/  IMAD R125, R6, R9, R125 ;  /* 0x00000009067d7224 */ /* 0x000fe200078e027d */
[----:B------:R-:W-:Y:S01]  /*0850*/  IABS R27, R22 ;  /* 0x00000016001b7213 */ /* 0x000fe20000000000 */
[----:B------:R-:W-:Y:S01]  /*0860*/  IMAD.MOV R10, RZ, RZ, -R10 ;  /* 0x000000ffff0a7224 */ /* 0x000fe200078e0a0a */
[----:B------:R-:W-:Y:S01]  /*0870*/  IABS R33, R26 ;  /* 0x0000001a00217213 */ /* 0x000fe20000000000 */
[----:B------:R-:W-:Y:S01]  /*0880*/  IMAD R13, R16, R5, RZ ;  /* 0x00000005100d7224 */ /* 0x000fe200078e02ff */
[C---:B------:R-:W-:Y:S01]  /*0890*/  ISETP.GT.U32.AND P0, PT, R6.reuse, R125, PT ;  /* 0x0000007d0600720c */ /* 0x040fe20003f04070 */
[----:B------:R-:W-:Y:S01]  /*08a0*/  IMAD R126, R6, R10, R15 ;  /* 0x0000000a067e7224 */ /* 0x000fe200078e020f */
[C---:B------:R-:W-:Y:S01]  /*08b0*/  IADD3 R16, R3.reuse, 0x4, RZ ;  /* 0x0000000403107810 */ /* 0x040fe20007ffe0ff */
[----:B------:R-:W-:Y:S01]  /*08c0*/  IMAD.HI.U32 R9, R8, R17, RZ ;  /* 0x0000001108097227 */ /* 0x000fe200078e00ff */
[----:B------:R-:W-:-:S02]  /*08d0*/  IADD3 R24, R3, 0x3a, RZ ;  /* 0x0000003a03187810 */ /* 0x000fc40007ffe0ff */
[----:B------:R-:W-:Y:S01]  /*08e0*/  IABS R129, R16 ;  /* 0x0000001000817213 */ /* 0x000fe20000000000 */
[----:B------:R-:W-:Y:S01]  /*08f0*/  @!P2 IMAD.IADD R243, R243, 0x1, -R6 ;  /* 0x00000001f3f3a824 */ /* 0x000fe200078e0a06 */
[C---:B------:R-:W-:Y:S01]  /*0900*/  ISETP.GT.U32.AND P1, PT, R6.reuse, R126, PT ;  /* 0x0000007e0600720c */ /* 0x040fe20003f24070 */
[----:B------:R-:W-:Y:S01]  /*0910*/  IMAD.MOV.U32 R10, RZ, RZ, RZ ;  /* 0x000000ffff0a7224 */ /* 0x000fe200078e00ff */
[----:B------:R-:W-:Y:S01]  /*0920*/  IABS R31, R24 ;  /* 0x00000018001f7213 */ /* 0x000fe20000000000 */
[----:B------:R-:W-:Y:S01]  /*0930*/  IMAD.MOV R128, RZ, RZ, -R9 ;  /* 0x000000ffff807224 */ /* 0x000fe200078e0a09 */
[----:B------:R-:W-:Y:S01]  /*0940*/  ISETP.GT.U32.AND P5, PT, R6, R243, PT ;  /* 0x000000f30600720c */ /* 0x000fe20003fa4070 */
[----:B------:R-:W-:Y:S01]  /*0950*/  IMAD.HI.U32 R9, R11, R13, R10 ;  /* 0x0000000d0b097227 */ /* 0x000fe200078e000a */
[C---:B------:R-:W-:Y:S02]  /*0960*/  IADD3 R28, R3.reuse, 0x3d, RZ ;  /* 0x0000003d031c7810 */ /* 0x040fe40007ffe0ff */
[----:B------:R-:W-:Y:S01]  /*0970*/  IADD3 R30, R3, 0x3e, RZ ;  /* 0x0000003e031e7810 */ /* 0x000fe20007ffe0ff */
[----:B------:R-:W-:Y:S01]  /*0980*/  IMAD.HI.U32 R11, R8, R129, RZ ;  /* 0x00000081080b7227 */ /* 0x000fe200078e00ff */
[----:B------:R-:W-:-:S02]  /*0990*/  IABS R37, R28 ;  /* 0x0000001c00257213 */ /* 0x000fc40000000000 */
[----:B------:R-:W-:Y:S01]  /*09a0*/  IABS R39, R30 ;  /* 0x0000001e00277213 */ /* 0x000fe20000000000 */
[----:B------:R-:W-:Y:S01]  /*09b0*/  IMAD.IADD R10, R14, 0x1, R12 ;  /* 0x000000010e0a7824 */ /* 0x000fe200078e020c */
[C---:B------:R-:W-:Y:S01]  /*09c0*/  IADD3 R12, R3.reuse, 0x5, RZ ;  /* 0x00000005030c7810 */ /* 0x040fe20007ffe0ff */
[C---:B------:R-:W-:Y:S01]  /*09d0*/  IMAD R128, R6.reuse, R128, R17 ;  /* 0x0000008006807224 */ /* 0x040fe200078e0211 */
[----:B------:R-:W-:Y:S01]  /*09e0*/  IADD3 R14, R3, 0x6, RZ ;  /* 0x00000006030e7810 */ /* 0x000fe20007ffe0ff */
[--C-:B------:R-:W-:Y:S01]  /*09f0*/  @!P0 IMAD.IADD R125, R125, 0x1, -R6.reuse ;  /* 0x000000017d7d8824 */ /* 0x100fe200078e0a06 */
[----:B------:R-:W-:Y:S01]  /*0a00*/  IABS R13, R12 ;  /* 0x0000000c000d7213 */ /* 0x000fe20000000000 */
[----:B------:R-:W-:Y:S01]  /*0a10*/  IMAD.MOV R11, RZ, RZ, -R11 ;  /* 0x000000ffff0b7224 */ /* 0x000fe200078e0a0b */
[----:B------:R-:W-:Y:S01]  /*0a20*/  ISETP.GT.U32.AND P2, PT, R6, R128, PT ;  /* 0x000000800600720c */ /* 0x000fe20003f44070 */
[--C-:B------:R-:W-:Y:S01]  /*0a30*/  @!P1 IMAD.IADD R126, R126, 0x1, -R6.reuse ;  /* 0x000000017e7e9824 */ /* 0x100fe200078e0a06 */
[C---:B------:R-:W-:Y:S01]  /*0a40*/  ISETP.GT.U32.AND P6, PT, R6.reuse, R125, PT ;  /* 0x0000007d0600720c */ /* 0x040fe20003fc4070 */
[C---:B------:R-:W-:Y:S01]  /*0a50*/  IMAD R129, R6.reuse, R11, R129 ;  /* 0x0000000b06817224 */ /* 0x040fe200078e0281 */
[----:B------:R-:W-:Y:S01]  /*0a60*/  IABS R15, R14 ;  /* 0x0000000e000f7213 */ /* 0x000fe20000000000 */
[----:B------:R-:W-:Y:S01]  /*0a70*/  @!P5 IMAD.IADD R243, R243, 0x1, -R6 ;  /* 0x00000001f3f3d824 */ /* 0x000fe200078e0a06 */
[----:B------:R-:W-:Y:S01]  /*0a80*/  ISETP.GT.U32.AND P0, PT, R6, R126, PT ;  /* 0x0000007e0600720c */ /* 0x000fe20003f04070 */
[----:B------:R-:W-:Y:S01]  /*0a90*/  IMAD.HI.U32 R11, R8, R13, RZ ;  /* 0x0000000d080b7227 */ /* 0x000fe200078e00ff */
[----:B------:R-:W-:-:S02]  /*0aa0*/  ISETP.GT.U32.AND P5, PT, R6, R129, PT ;  /* 0x000000810600720c */ /* 0x000fc40003fa4070 */
[----:B------:R-:W-:Y:S01]  /*0ab0*/  ISETP.GE.AND P1, PT, R20, RZ, PT ;  /* 0x000000ff1400720c */ /* 0x000fe20003f26270 */
[----:B------:R-:W-:Y:S01]  /*0ac0*/  IMAD.MOV R130, RZ, RZ, -R11 ;  /* 0x000000ffff827224 */ /* 0x000fe200078e0a0b */
[----:B------:R-:W-:Y:S01]  /*0ad0*/  IADD3 R17, R3, 0x8, RZ ;  /* 0x0000000803117810 */ /* 0x000fe20007ffe0ff */
[--C-:B------:R-:W-:Y:S01]  /*0ae0*/  @!P2 IMAD.IADD R128, R128, 0x1, -R6.reuse ;  /* 0x000000018080a824 */ /* 0x100fe200078e0a06 */
[----:B------:R-:W-:Y:S01]  /*0af0*/  ISETP.GE.AND P2, PT, R16, RZ, PT ;  /* 0x000000ff1000720c */ /* 0x000fe20003f46270 */
[--C-:B------:R-:W-:Y:S01]  /*0b00*/  @!P6 IMAD.IADD R125, R125, 0x1, -R6.reuse ;  /* 0x000000017d7de824 */ /* 0x100fe200078e0a06 */
[----:B------:R-:W-:Y:S01]  /*0b10*/  ISETP.GE.AND P6, PT, R21, RZ, PT ;  /* 0x000000ff1500720c */ /* 0x000fe20003fc6270 */
[C---:B------:R-:W-:Y:S01]  /*0b20*/  IMAD R130, R6.reuse, R130, R13 ;  /* 0x0000008206827224 */ /* 0x040fe200078e020d */
[----:B------:R-:W-:Y:S01]  /*0b30*/  IADD3 R16, R3, 0x7, RZ ;  /* 0x0000000703107810 */ /* 0x000fe20007ffe0ff */
[----:B------:R-:W-:Y:S01]  /*0b40*/  @!P3 IMAD.MOV R125, RZ, RZ, -R125 ;  /* 0x000000ffff7db224 */ /* 0x000fe200078e0a7d */
[----:B------:R-:W-:Y:S01]  /*0b50*/  IABS R13, R17 ;  /* 0x00000011000d7213 */ /* 0x000fe20000000000 */
[--C-:B------:R-:W-:Y:S01]  /*0b60*/  @!P5 IMAD.IADD R129, R129, 0x1, -R6.reuse ;  /* 0x000000018181d824 */ /* 0x100fe200078e0a06 */
[----:B------:R-:W-:Y:S01]  /*0b70*/  ISETP.GT.U32.AND P5, PT, R6, R128, PT ;  /* 0x000000800600720c */ /* 0x000fe20003fa4070 */
[----:B------:R-:W-:Y:S01]  /*0b80*/  @!P0 IMAD.IADD R126, R126, 0x1, -R6 ;  /* 0x000000017e7e8824 */ /* 0x000fe200078e0a06 */
[----:B------:R-:W-:Y:S01]  /*0b90*/  ISETP.GT.U32.AND P3, PT, R6, R130, PT ;  /* 0x000000820600720c */ /* 0x000fe20003f64070 */
[----:B------:R-:W-:Y:S01]  /*0ba0*/  IMAD.HI.U32 R11, R8, R15, RZ ;  /* 0x0000000f080b7227 */ /* 0x000fe200078e00ff */
[----:B------:R-:W-:-:S02]  /*0bb0*/  ISETP.GE.AND P0, PT, R18, RZ, PT ;  /* 0x000000ff1200720c */ /* 0x000fc40003f06270 */
[----:B------:R-:W-:Y:S01]  /*0bc0*/  IABS R133, R16 ;  /* 0x0000001000857213 */ /* 0x000fe20000000000 */
[----:B------:R-:W-:Y:S01]  /*0bd0*/  IMAD.MOV R11, RZ, RZ, -R11 ;  /* 0x000000ffff0b7224 */ /* 0x000fe200078e0a0b */
[C---:B------:R-:W-:Y:S01]  /*0be0*/  IADD3 R18, R3.reuse, 0xb, RZ ;  /* 0x0000000b03127810 */ /* 0x040fe20007ffe0ff */
[----:B------:R-:W-:Y:S01]  /*0bf0*/  @!P6 IMAD.MOV R243, RZ, RZ, -R243 ;  /* 0x000000fffff3e224 */ /* 0x000fe200078e0af3 */
[C---:B------:R-:W-:Y:S01]  /*0c00*/  ISETP.GT.U32.AND P6, PT, R6.reuse, R129, PT ;  /* 0x000000810600720c */ /* 0x040fe20003fc4070 */
[----:B------:R-:W-:Y:S01]  /*0c10*/  IMAD R132, R6, R11, R15 ;  /* 0x0000000b06847224 */ /* 0x000fe200078e020f */
[----:B------:R-:W-:Y:S01]  /*0c20*/  IABS R15, R18 ;  /* 0x00000012000f7213 */ /* 0x000fe20000000000 */
[--C-:B------:R-:W-:Y:S01]  /*0c30*/  @!P5 IMAD.IADD R128, R128, 0x1, -R6.reuse ;  /* 0x000000018080d824 */ /* 0x100fe200078e0a06 */
[----:B------:R-:W-:Y:S01]  /*0c40*/  IADD3 R20, R3, 0xf, RZ ;  /* 0x0000000f03147810 */ /* 0x000fe20007ffe0ff */
[----:B------:R-:W-:Y:S01]  /*0c50*/  @!P3 IMAD.IADD R130, R130, 0x1, -R6 ;  /* 0x000000018282b824 */ /* 0x000fe200078e0a06 */
[----:B------:R-:W-:Y:S01]  /*0c60*/  ISETP.GT.U32.AND P5, PT, R6, R132, PT ;  /* 0x000000840600720c */ /* 0x000fe20003fa4070 */
[----:B------:R-:W-:Y:S01]  /*0c70*/  @!P0 IMAD.MOV R128, RZ, RZ, -R128 ;  /* 0x000000ffff808224 */ /* 0x000fe200078e0a80 */
[----:B------:R-:W-:Y:S01]  /*0c80*/  ISETP.GE.AND P3, PT, R16, RZ, PT ;  /* 0x000000ff1000720c */ /* 0x000fe20003f66270 */
[----:B------:R-:W-:Y:S01]  /*0c90*/  @!P1 IMAD.MOV R126, RZ, RZ, -R126 ;  /* 0x000000ffff7e9224 */ /* 0x000fe200078e0a7e */
[----:B------:R-:W-:Y:S01]  /*0ca0*/  ISETP.GT.U32.AND P0, PT, R6, R130, PT ;  /* 0x000000820600720c */ /* 0x000fe20003f04070 */
[----:B------:R-:W-:Y:S01]  /*0cb0*/  IMAD.HI.U32 R11, R8, R133, RZ ;  /* 0x00000085080b7227 */ /* 0x000fe200078e00ff */
[----:B------:R-:W-:-:S02]  /*0cc0*/  ISETP.GE.AND P1, PT, R12, RZ, PT ;  /* 0x000000ff0c00720c */ /* 0x000fc40003f26270 */
[C---:B------:R-:W-:Y:S01]  /*0cd0*/  IADD3 R16, R3.reuse, 0xa, RZ ;  /* 0x0000000a03107810 */ /* 0x040fe20007ffe0ff */
[----:B------:R-:W-:Y:S01]  /*0ce0*/  IMAD.HI.U32 R12, R8, R13, RZ ;  /* 0x0000000d080c7227 */ /* 0x000fe200078e00ff */
[----:B------:R-:W-:Y:S02]  /*0cf0*/  IADD3 R21, R3, 0x10, RZ ;  /* 0x0000001003157810 */ /* 0x000fe40007ffe0ff */
[----:B------:R-:W-:Y:S01]  /*0d00*/  IABS R137, R16 ;  /* 0x0000001000897213 */ /* 0x000fe20000000000 */
[----:B------:R-:W-:Y:S01]  /*0d10*/  IMAD.MOV R12, RZ, RZ, -R12 ;  /* 0x000000ffff0c7224 */ /* 0x000fe200078e0a0c */
[----:B------:R-:W-:Y:S01]  /*0d20*/  IABS R145, R21 ;  /* 0x0000001500917213 */ /* 0x000fe20000000000 */
[--C-:B------:R-:W-:Y:S01]  /*0d30*/  @!P6 IMAD.IADD R129, R129, 0x1, -R6.reuse ;  /* 0x000000018181e824 */ /* 0x100fe200078e0a06 */
[----:B------:R-:W-:Y:S01]  /*0d40*/  ISETP.GE.AND P6, PT, R14, RZ, PT ;  /* 0x000000ff0e00720c */ /* 0x000fe20003fc6270 */
[----:B------:R-:W-:Y:S01]  /*0d50*/  IMAD.MOV R11, RZ, RZ, -R11 ;  /* 0x000000ffff0b7224 */ /* 0x000fe200078e0a0b */
[----:B------:R-:W-:Y:S01]  /*0d60*/  IADD3 R14, R3, 0x9, RZ ;  /* 0x00000009030e7810 */ /* 0x000fe20007ffe0ff */
[----:B------:R-:W-:Y:S01]  /*0d70*/  IMAD R134, R6, R12, R13 ;  /* 0x0000000c06867224 */ /* 0x000fe200078e020d */
[----:B------:R-:W-:Y:S01]  /*0d80*/  LOP3.LUT R161, R0, 0x10, RZ, 0xfc, !PT ;  /* 0x0000001000a17812 */ /* 0x000fe200078efcff */
[--C-:B------:R-:W-:Y:S01]  /*0d90*/  @!P0 IMAD.IADD R130, R130, 0x1, -R6.reuse ;  /* 0x0000000182828824 */ /* 0x100fe200078e0a06 */
[----:B------:R-:W-:Y:S01]  /*0da0*/  LOP3.LUT R250, R2, 0x40, RZ, 0x3c, !PT ;  /* 0x0000004002fa7812 */ /* 0x000fe200078e3cff */
[----:B------:R-:W-:Y:S01]  /*0db0*/  @!P5 IMAD.IADD R132, R132, 0x1, -R6 ;  /* 0x000000018484d824 */ /* 0x000fe200078e0a06 */
[----:B------:R-:W-:Y:S01]  /*0dc0*/  ISETP.GE.AND P5, PT, R17, RZ, PT ;  /* 0x000000ff1100720c */ /* 0x000fe20003fa6270 */
[C---:B------:R-:W-:Y:S01]  /*0dd0*/  IMAD R133, R6.reuse, R11, R133 ;  /* 0x0000000b06857224 */ /* 0x040fe200078e0285 */
[----:B------:R-:W-:Y:S01]  /*0de0*/  IABS R11, R14 ;  /* 0x0000000e000b7213 */ /* 0x000fe20000000000 */
[----:B------:R-:W-:Y:S01]  /*0df0*/  @!P1 IMAD.MOV R130, RZ, RZ, -R130 ;  /* 0x000000ffff829224 */ /* 0x000fe200078e0a82 */
[C---:B------:R-:W-:Y:S01]  /*0e00*/  ISETP.GT.U32.AND P1, PT, R6.reuse, R134, PT ;  /* 0x000000860600720c */ /* 0x040fe20003f24070 */
[----:B------:R-:W-:Y:S01]  /*0e10*/  @!P2 IMAD.MOV R129, RZ, RZ, -R129 ;  /* 0x000000ffff81a224 */ /* 0x000fe200078e0a81 */
[C---:B------:R-:W-:Y:S01]  /*0e20*/  ISETP.GT.U32.AND P2, PT, R6.reuse, R132, PT ;  /* 0x000000840600720c */ /* 0x040fe20003f44070 */
[----:B------:R-:W-:Y:S01]  /*0e30*/  IMAD.MOV.U32 R13, RZ, RZ, R11 ;  /* 0x000000ffff0d7224 */ /* 0x000fe200078e000b */
[----:B------:R-:W-:Y:S01]  /*0e40*/  ISETP.GT.U32.AND P0, PT, R6, R133, PT ;  /* 0x000000850600720c */ /* 0x000fe20003f04070 */
[----:B------:R-:W-:Y:S01]  /*0e50*/  IMAD.HI.U32 R12, R8, R15, RZ ;  /* 0x0000000f080c7227 */ /* 0x000fe200078e00ff */
[----:B------:R-:W-:-:S03]  /*0e60*/  IABS R17, R19 ;  /* 0x0000001300117213 */ /* 0x000fc60000000000 */
[----:B------:R-:W-:-:S04]  /*0e70*/  IMAD.HI.U32 R11, R8, R13, RZ ;  /* 0x0000000d080b7227 */ /* 0x000fc800078e00ff */
[----:B------:R-:W-:Y:S02]  /*0e80*/  IMAD.MOV R11, RZ, RZ, -R11 ;  /* 0x000000ffff0b7224 */ /* 0x000fe400078e0a0b */
[--C-:B------:R-:W-:Y:S02]  /*0e90*/  @!P1 IMAD.IADD R134, R134, 0x1, -R6.reuse ;  /* 0x0000000186869824 */ /* 0x100fe400078e0a06 */
[----:B------:R-:W-:Y:S01]  /*0ea0*/  @!P2 IMAD.IADD R132, R132, 0x1, -R6 ;  /* 0x000000018484a824 */ /* 0x000fe200078e0a06 */
[----:B------:R-:W-:Y:S01]  /*0eb0*/  ISETP.GE.AND P2, PT, R14, RZ, PT ;  /* 0x000000ff0e00720c */ /* 0x000fe20003f46270 */
[C---:B------:R-:W-:Y:S01]  /*0ec0*/  IMAD R136, R6.reuse, R11, R13 ;  /* 0x0000000b06887224 */ /* 0x040fe200078e020d */
[----:B------:R-:W-:Y:S01]  /*0ed0*/  ISETP.GT.U32.AND P1, PT, R6, R134, PT ;  /* 0x000000860600720c */ /* 0x000fe20003f24070 */
[----:B------:R-:W-:Y:S01]  /*0ee0*/  IMAD.HI.U32 R11, R8, R137, RZ ;  /* 0x00000089080b7227 */ /* 0x000fe200078e00ff */
[----:B------:R-:W-:-:S03]  /*0ef0*/  IADD3 R14, R3, 0xd, RZ ;  /* 0x0000000d030e7810 */ /* 0x000fc60007ffe0ff */
[----:B------:R-:W-:Y:S01]  /*0f00*/  @!P6 IMAD.MOV R132, RZ, RZ, -R132 ;  /* 0x000000ffff84e224 */ /* 0x000fe200078e0a84 */
[C---:B------:R-:W-:Y:S01]  /*0f10*/  ISETP.GT.U32.AND P6, PT, R6.reuse, R136, PT ;  /* 0x000000880600720c */ /* 0x040fe20003fc4070 */
[----:B------:R-:W-:Y:S01]  /*0f20*/  IMAD.MOV R11, RZ, RZ, -R11 ;  /* 0x000000ffff0b7224 */ /* 0x000fe200078e0a0b */
[----:B------:R-:W-:Y:S01]  /*0f30*/  IABS R141, R14 ;  /* 0x0000000e008d7213 */ /* 0x000fe20000000000 */
[----:B------:R-:W-:Y:S02]  /*0f40*/  IMAD.MOV R12, RZ, RZ, -R12 ;  /* 0x000000ffff0c7224 */ /* 0x000fe400078e0a0c */
[C---:B------:R-:W-:Y:S02]  /*0f50*/  IMAD R137, R6.reuse, R11, R137 ;  /* 0x0000000b06897224 */ /* 0x040fe400078e0289 */
[----:B------:R-:W-:Y:S02]  /*0f60*/  IMAD R138, R6, R12, R15 ;  /* 0x0000000c068a7224 */ /* 0x000fe400078e020f */
[--C-:B------:R-:W-:Y:S01]  /*0f70*/  @!P1 IMAD.IADD R134, R134, 0x1, -R6.reuse ;  /* 0x0000000186869824 */ /* 0x100fe200078e0a06 */
[----:B------:R-:W-:Y:S01]  /*0f80*/  ISETP.GT.U32.AND P1, PT, R6, R137, PT ;  /* 0x000000890600720c */ /* 0x000fe20003f24070 */
[----:B------:R-:W-:-:S02]  /*0f90*/  @!P0 IMAD.IADD R133, R133, 0x1, -R6 ;  /* 0x0000000185858824 */ /* 0x000fc400078e0a06 */
[----:B------:R-:W-:Y:S01]  /*0fa0*/  @!P6 IMAD.IADD R136, R136, 0x1, -R6 ;  /* 0x000000018888e824 */ /* 0x000fe200078e0a06 */
[----:B------:R-:W-:Y:S01]  /*0fb0*/  ISETP.GT.U32.AND P6, PT, R6, R138, PT ;  /* 0x0000008a0600720c */ /* 0x000fe20003fc4070 */
[----:B------:R-:W-:Y:S01]  /*0fc0*/  IMAD.HI.U32 R13, R8, R17, RZ ;  /* 0x00000011080d7227 */ /* 0x000fe200078e00ff */
[----:B------:R-:W-:-:S03]  /*0fd0*/  ISETP.GT.U32.AND P0, PT, R6, R133, PT ;  /* 0x000000850600720c */ /* 0x000fc60003f04070 */
[----:B------:R-:W-:Y:S02]  /*0fe0*/  IMAD.MOV R13, RZ, RZ, -R13 ;  /* 0x000000ffff0d7224 */ /* 0x000fe400078e0a0d */
[----:B------:R-:W-:-:S04]  /*0ff0*/  IMAD.HI.U32 R11, R8, R141, RZ ;  /* 0x0000008d080b7227 */ /* 0x000fc800078e00ff */
[--C-:B------:R-:W-:Y:S01]  /*1000*/  @!P1 IMAD.IADD R137, R137, 0x1, -R6.reuse ;  /* 0x0000000189899824 */ /* 0x100fe200078e0a06 */
[----:B------:R-:W-:Y:S01]  /*1010*/  ISETP.GT.U32.AND P1, PT, R6, R136, PT ;  /* 0x000000880600720c */ /* 0x000fe20003f24070 */
[--C-:B------:R-:W-:Y:S02]  /*1020*/  @!P6 IMAD.IADD R138, R138, 0x1, -R6.reuse ;  /* 0x000000018a8ae824 */ /* 0x100fe400078e0a06 */
[----:B------:R-:W-:Y:S01]  /*1030*/  @!P0 IMAD.IADD R133, R133, 0x1, -R6 ;  /* 0x0000000185858824 */ /* 0x000fe200078e0a06 */
[C---:B------:R-:W-:Y:S01]  /*1040*/  ISETP.GT.U32.AND P6, PT, R6.reuse, R137, PT ;  /* 0x000000890600720c */ /* 0x040fe20003fc4070 */
[----:B------:R-:W-:Y:S01]  /*1050*/  IMAD R140, R6, R13, R17 ;  /* 0x0000000d068c7224 */ /* 0x000fe200078e0211 */
[----:B------:R-:W-:Y:S01]  /*1060*/  ISETP.GE.AND P0, PT, R16, RZ, PT ;  /* 0x000000ff1000720c */ /* 0x000fe20003f06270 */
[----:B------:R-:W-:Y:S01]  /*1070*/  IMAD.MOV R13, RZ, RZ, -R11 ;  /* 0x000000ffff0d7224 */ /* 0x000fe200078e0a0b */
[----:B------:R-:W-:Y:S01]  /*1080*/  IADD3 R16, R3, 0xe, RZ ;  /* 0x0000000e03107810 */ /* 0x000fe20007ffe0ff */
[----:B------:R-:W-:Y:S01]  /*1090*/  @!P5 IMAD.MOV R134, RZ, RZ, -R134 ;  /* 0x000000ffff86d224 */ /* 0x000fe200078e0a86 */
[C---:B------:R-:W-:Y:S01]  /*10a0*/  ISETP.GT.U32.AND P5, PT, R6.reuse, R140, PT ;  /* 0x0000008c0600720c */ /* 0x040fe20003fa4070 */
[C---:B------:R-:W-:Y:S01]  /*10b0*/  IMAD R141, R6.reuse, R13, R141 ;  /* 0x0000000d068d7224 */ /* 0x040fe200078e028d */
[----:B------:R-:W-:Y:S01]  /*10c0*/  IABS R15, R16 ;  /* 0x00000010000f7213 */ /* 0x000fe20000000000 */
[----:B------:R-:W-:Y:S01]  /*10d0*/  @!P3 IMAD.MOV R133, RZ, RZ, -R133 ;  /* 0x000000ffff85b224 */ /* 0x000fe200078e0a85 */
[----:B------:R-:W-:Y:S01]  /*10e0*/  ISETP.GT.U32.AND P3, PT, R6, R138, PT ;  /* 0x0000008a0600720c */ /* 0x000fe20003f64070 */
[--C-:B------:R-:W-:Y:S01]  /*10f0*/  @!P1 IMAD.IADD R136, R136, 0x1, -R6.reuse ;  /* 0x0000000188889824 */ /* 0x100fe200078e0a06 */
[----:B------:R-:W-:Y:S01]  /*1100*/  IABS R17, R20 ;  /* 0x0000001400117213 */ /* 0x000fe20000000000 */
[----:B------:R-:W-:Y:S01]  /*1110*/  @!P6 IMAD.IADD R137, R137, 0x1, -R6 ;  /* 0x000000018989e824 */ /* 0x000fe200078e0a06 */
[----:B------:R-:W-:Y:S01]  /*1120*/  ISETP.GT.U32.AND P6, PT, R6, R141, PT ;  /* 0x0000008d0600720c */ /* 0x000fe20003fc4070 */
[----:B------:R-:W-:Y:S01]  /*1130*/  IMAD.HI.U32 R12, R8, R15, RZ ;  /* 0x0000000f080c7227 */ /* 0x000fe200078e00ff */
[----:B------:R-:W-:-:S02]  /*1140*/  ISETP.GE.AND P1, PT, R18, RZ, PT ;  /* 0x000000ff1200720c */ /* 0x000fc40003f26270 */
[----:B------:R-:W-:Y:S01]  /*1150*/  IADD3 R18, R3, 0x11, RZ ;  /* 0x0000001103127810 */ /* 0x000fe20007ffe0ff */
[----:B------:R-:W-:Y:S02]  /*1160*/  IMAD.MOV R12, RZ, RZ, -R12 ;  /* 0x000000ffff0c7224 */ /* 0x000fe400078e0a0c */
[--C-:B------:R-:W-:Y:S01]  /*1170*/  @!P5 IMAD.IADD R140, R140, 0x1, -R6.reuse ;  /* 0x000000018c8cd824 */ /* 0x100fe200078e0a06 */
[----:B------:R-:W-:Y:S01]  /*1180*/  ISETP.GE.AND P5, PT, R19, RZ, PT ;  /* 0x000000ff1300720c */ /* 0x000fe20003fa6270 */
[----:B------:R-:W-:Y:S01]  /*1190*/  IMAD R142, R6, R12, R15 ;  /* 0x0000000c068e7224 */ /* 0x000fe200078e020f */
[----:B------:R-:W-:Y:S01]  /*11a0*/  IADD3 R19, R3, 0x12, RZ ;  /* 0x0000001203137810 */ /* 0x000fe20007ffe0ff */
[----:B------:R-:W-:Y:S01]  /*11b0*/  IMAD.HI.U32 R11, R8, R17, RZ ;  /* 0x00000011080b7227 */ /* 0x000fe200078e00ff */
[----:B------:R-:W-:Y:S02]  /*11c0*/  IABS R13, R18 ;  /* 0x00000012000d7213 */ /* 0x000fe40000000000 */
[----:B------:R-:W-:Y:S01]  /*11d0*/  IABS R15, R19 ;  /* 0x00000013000f7213 */ /* 0x000fe20000000000 */
[--C-:B------:R-:W-:Y:S01]  /*11e0*/  @!P3 IMAD.IADD R138, R138, 0x1, -R6.reuse ;  /* 0x000000018a8ab824 */ /* 0x100fe200078e0a06 */
[C---:B------:R-:W-:Y:S01]  /*11f0*/  ISETP.GT.U32.AND P3, PT, R6.reuse, R142, PT ;  /* 0x0000008e0600720c */ /* 0x040fe20003f64070 */
[----:B------:R-:W-:Y:S01]  /*1200*/  @!P6 IMAD.IADD R141, R141, 0x1, -R6 ;  /* 0x000000018d8de824 */ /* 0x000fe200078e0a06 */
[----:B------:R-:W-:Y:S01]  /*1210*/  ISETP.GT.U32.AND P6, PT, R6, R140, PT ;  /* 0x0000008c0600720c */ /* 0x000fe20003fc4070 */
[----:B------:R-:W-:-:S02]  /*1220*/  IMAD.MOV R11, RZ, RZ, -R11 ;  /* 0x000000ffff0b7224 */ /* 0x000fc400078e0a0b */
[----:B------:R-:W-:-:S04]  /*1230*/  IMAD.HI.U32 R12, R8, R145, RZ ;  /* 0x00000091080c7227 */ /* 0x000fc800078e00ff */
[C---:B------:R-:W-:Y:S01]  /*1240*/  IMAD R144, R6.reuse, R11, R17 ;  /* 0x0000000b06907224 */ /* 0x040fe200078e0211 */
[----:B------:R-:W-:Y:S01]  /*1250*/  IADD3 R17, R3, 0x16, RZ ;  /* 0x0000001603117810 */ /* 0x000fe20007ffe0ff */
[----:B------:R-:W-:Y:S02]  /*1260*/  IMAD.MOV R12, RZ, RZ, -R12 ;  /* 0x000000ffff0c7224 */ /* 0x000fe400078e0a0c */
[----:B------:R-:W-:Y:S01]  /*1270*/  @!P0 IMAD.MOV R137, RZ, RZ, -R137 ;  /* 0x000000ffff898224 */ /* 0x000fe200078e0a89 */
[C---:B------:R-:W-:Y:S01]  /*1280*/  ISETP.GT.U32.AND P0, PT, R6.reuse, R144, PT ;  /* 0x000000900600720c */ /* 0x040fe20003f04070 */
[C---:B------:R-:W-:Y:S01]  /*1290*/  IMAD R145, R6.reuse, R12, R145 ;  /* 0x0000000c06917224 */ /* 0x040fe200078e0291 */
[----:B------:R-:W-:Y:S01]  /*12a0*/  IABS R153, R17 ;  /* 0x0000001100997213 */ /* 0x000fe20000000000 */
[----:B------:R-:W-:Y:S01]  /*12b0*/  @!P2 IMAD.MOV R136, RZ, RZ, -R136 ;  /* 0x000000ffff88a224 */ /* 0x000fe200078e0a88 */
[----:B------:R-:W-:Y:S01]  /*12c0*/  ISETP.GT.U32.AND P2, PT, R6, R141, PT ;  /* 0x0000008d0600720c */ /* 0x000fe20003f44070 */
[----:B------:R-:W-:-:S02]  /*12d0*/  @!P3 IMAD.IADD R142, R142, 0x1, -R6 ;  /* 0x000000018e8eb824 */ /* 0x000fc400078e0a06 */
[----:B------:R-:W-:Y:S01]  /*12e0*/  @!P1 IMAD.MOV R138, RZ, RZ, -R138 ;  /* 0x000000ffff8a9224 */ /* 0x000fe200078e0a8a */
[----:B------:R-:W-:Y:S01]  /*12f0*/  ISETP.GE.AND P1, PT, R14, RZ, PT ;  /* 0x000000ff0e00720c */ /* 0x000fe20003f26270 */
[----:B------:R-:W-:Y:S01]  /*1300*/  @!P6 IMAD.IADD R140, R140, 0x1, -R6 ;  /* 0x000000018c8ce824 */ /* 0x000fe200078e0a06 */
[----:B------:R-:W-:Y:S01]  /*1310*/  ISETP.GT.U32.AND P6, PT, R6, R145, PT ;  /* 0x000000910600720c */ /* 0x000fe20003fc4070 */
[----:B------:R-:W-:Y:S01]  /*1320*/  IMAD.HI.U32 R11, R8, R13, RZ ;  /* 0x0000000d080b7227 */ /* 0x000fe200078e00ff */
[----:B------:R-:W-:Y:S02]  /*1330*/  ISETP.GT.U32.AND P3, PT, R6, R142, PT ;  /* 0x0000008e0600720c */ /* 0x000fe40003f64070 */
[----:B------:R-:W-:Y:S01]  /*1340*/  IADD3 R14, R3, 0x14, RZ ;  /* 0x00000014030e7810 */ /* 0x000fe20007ffe0ff */
[----:B------:R-:W-:-:S04]  /*1350*/  IMAD.HI.U32 R12, R8, R15, RZ ;  /* 0x0000000f080c7227 */ /* 0x000fc800078e00ff */
[----:B------:R-:W-:Y:S02]  /*1360*/  IMAD.MOV R11, RZ, RZ, -R11 ;  /* 0x000000ffff0b7224 */ /* 0x000fe400078e0a0b */
[--C-:B------:R-:W-:Y:S01]  /*1370*/  @!P0 IMAD.IADD R144, R144, 0x1, -R6.reuse ;  /* 0x0000000190908824 */ /* 0x100fe200078e0a06 */
[----:B------:R-:W-:Y:S01]  /*1380*/  ISETP.GE.AND P0, PT, R21, RZ, PT ;  /* 0x000000ff1500720c */ /* 0x000fe20003f06270 */
[----:B------:R-:W-:Y:S01]  /*1390*/  @!P2 IMAD.IADD R141, R141, 0x1, -R6 ;  /* 0x000000018d8da824 */ /* 0x000fe200078e0a06 */
[----:B------:R-:W-:Y:S01]  /*13a0*/  ISETP.GE.AND P2, PT, R16, RZ, PT ;  /* 0x000000ff1000720c */ /* 0x000fe20003f46270 */
[----:B------:R-:W-:Y:S01]  /*13b0*/  IMAD.MOV R12, RZ, RZ, -R12 ;  /* 0x000000ffff0c7224 */ /* 0x000fe200078e0a0c */
[----:B------:R-:W-:Y:S01]  /*13c0*/  IADD3 R16, R3, 0x15, RZ ;  /* 0x0000001503107810 */ /* 0x000fe20007ffe0ff */
[C---:B------:R-:W-:Y:S01]  /*13d0*/  IMAD R146, R6.reuse, R11, R13 ;  /* 0x0000000b06927224 */ /* 0x040fe200078e020d */
[----:B------:R-:W-:Y:S01]  /*13e0*/  IABS R13, R14 ;  /* 0x0000000e000d7213 */ /* 0x000fe20000000000 */
[----:B------:R-:W-:Y:S01]  /*13f0*/  @!P5 IMAD.MOV R140, RZ, RZ, -R140 ;  /* 0x000000ffff8cd224 */ /* 0x000fe200078e0a8c */
[C---:B------:R-:W-:Y:S01]  /*1400*/  ISETP.GT.U32.AND P5, PT, R6.reuse, R144, PT ;  /* 0x000000900600720c */ /* 0x040fe20003fa4070 */
[--C-:B------:R-:W-:Y:S01]  /*1410*/  @!P6 IMAD.IADD R145, R145, 0x1, -R6.reuse ;  /* 0x000000019191e824 */ /* 0x100fe200078e0a06 */
[C---:B------:R-:W-:Y:S01]  /*1420*/  IADD3 R21, R3.reuse, 0x2f, RZ ;  /* 0x0000002f03157810 */ /* 0x040fe20007ffe0ff */
[C---:B------:R-:W-:Y:S01]  /*1430*/  IMAD R148, R6.reuse, R12, R15 ;  /* 0x0000000c06947224 */ /* 0x040fe200078e020f */
[C---:B------:R-:W-:Y:S01]  /*1440*/  IADD3 R12, R3.reuse, 0x13, RZ ;  /* 0x00000013030c7810 */ /* 0x040fe20007ffe0ff */
[----:B------:R-:W-:Y:S01]  /*1450*/  @!P1 IMAD.MOV R141, RZ, RZ, -R141 ;  /* 0x000000ffff8d9224 */ /* 0x000fe200078e0a8d */
[----:B------:R-:W-:Y:S01]  /*1460*/  ISETP.GT.U32.AND P1, PT, R6, R146, PT ;  /* 0x000000920600720c */ /* 0x000fe20003f24070 */
[----:B------:R-:W-:Y:S01]  /*1470*/  @!P3 IMAD.IADD R142, R142, 0x1, -R6 ;  /* 0x000000018e8eb824 */ /* 0x000fe200078e0a06 */
[----:B------:R-:W-:Y:S01]  /*1480*/  ISETP.GE.AND P3, PT, R20, RZ, PT ;  /* 0x000000ff1400720c */ /* 0x000fe20003f66270 */
[----:B------:R-:W-:Y:S01]  /*1490*/  IMAD R158, R252, 0x2, R172 ;  /* 0x00000002fc9e7824 */ /* 0x000fe200078e02ac */
[----:B------:R-:W-:Y:S01]  /*14a0*/  ISETP.GT.U32.AND P6, PT, R6, R145, PT ;  /* 0x000000910600720c */ /* 0x000fe20003fc4070 */
[----:B------:R-:W-:Y:S01]  /*14b0*/  @!P2 IMAD.MOV R142, RZ, RZ, -R142 ;  /* 0x000000ffff8ea224 */ /* 0x000fe200078e0a8e */
[----:B------:R-:W-:Y:S01]  /*14c0*/  IABS R149, R12 ;  /* 0x0000000c00957213 */ /* 0x000fe20000000000 */
[----:B------:R-:W-:Y:S01]  /*14d0*/  @!P5 IMAD.IADD R144, R144, 0x1, -R6 ;  /* 0x000000019090d824 */ /* 0x000fe200078e0a06 */
[----:B------:R-:W-:Y:S01]  /*14e0*/  ISETP.GT.U32.AND P5, PT, R6, R148, PT ;  /* 0x000000940600720c */ /* 0x000fe20003fa4070 */
[----:B------:R-:W-:Y:S01]  /*14f0*/  IMAD R157, R252, 0x2, R158 ;  /* 0x00000002fc9d7824 */ /* 0x000fe200078e029e */
[----:B------:R-:W-:Y:S01]  /*1500*/  IABS R15, R16 ;  /* 0x00000010000f7213 */ /* 0x000fe20000000000 */
[----:B------:R-:W-:Y:S01]  /*1510*/  IMAD.HI.U32 R11, R8, R149, RZ ;  /* 0x00000095080b7227 */ /* 0x000fe200078e00ff */
[----:B------:R-:W-:Y:S01]  /*1520*/  ISETP.GE.AND P2, PT, R18, RZ, PT ;  /* 0x000000ff1200720c */ /* 0x000fe20003f46270 */
[----:B------:R-:W-:Y:S01]  /*1530*/  STL [R1+0x78], R158 ;  /* 0x0000789e01007387 */ /* 0x000fe20000100800 */
[C---:B------:R-:W-:Y:S01]  /*1540*/  IADD3 R18, R3.reuse, 0x17, RZ ;  /* 0x0000001703127810 */ /* 0x040fe20007ffe0ff */
[--C-:B------:R-:W-:Y:S01]  /*1550*/  @!P1 IMAD.IADD R146, R146, 0x1, -R6.reuse ;  /* 0x0000000192929824 */ /* 0x100fe200078e0a06 */
[----:B------:R-:W-:Y:S01]  /*1560*/  ISETP.GE.AND P1, PT, R12, RZ, PT ;  /* 0x000000ff0c00720c */ /* 0x000fe20003f26270 */
[----:B------:R-:W-:Y:S01]  /*1570*/  IMAD.MOV R11, RZ, RZ, -R11 ;  /* 0x000000ffff0b7224 */ /* 0x000fe200078e0a0b */
[----:B------:R-:W-:Y:S01]  /*1580*/  IADD3 R20, R3, 0x2e, RZ ;  /* 0x0000002e03147810 */ /* 0x000fe20007ffe0ff */
[----:B------:R-:W-:Y:S01]  /*1590*/  @!P6 IMAD.IADD R145, R145, 0x1, -R6 ;  /* 0x000000019191e824 */ /* 0x000fe200078e0a06 */
[----:B------:R-:W-:Y:S01]  /*15a0*/  ISETP.GE.AND P6, PT, R19, RZ, PT ;  /* 0x000000ff1300720c */ /* 0x000fe20003fc6270 */
[----:B------:R-:W-:Y:S01]  /*15b0*/  @!P3 IMAD.MOV R144, RZ, RZ, -R144 ;  /* 0x000000ffff90b224 */ /* 0x000fe200078e0a90 */
[C---:B------:R-:W-:Y:S01]  /*15c0*/  ISETP.GT.U32.AND P3, PT, R6.reuse, R146, PT ;  /* 0x000000920600720c */ /* 0x040fe20003f64070 */
[----:B------:R-:W-:Y:S01]  /*15d0*/  IMAD R149, R6, R11, R149 ;  /* 0x0000000b06957224 */ /* 0x000fe200078e0295 */
[----:B------:R-:W-:Y:S01]  /*15e0*/  IADD3 R19, R3, 0x2d, RZ ;  /* 0x0000002d03137810 */ /* 0x000fe20007ffe0ff */
[----:B------:R-:W-:Y:S01]  /*15f0*/  @!P0 IMAD.MOV R145, RZ, RZ, -R145 ;  /* 0x000000ffff918224 */ /* 0x000fe200078e0a91 */
[----:B------:R-:W-:Y:S01]  /*1600*/  IABS R195, R20 ;  /* 0x0000001400c37213 */ /* 0x000fe20000000000 */
[----:B------:R-:W-:Y:S01]  /*1610*/  IMAD.HI.U32 R11, R8, R15, RZ ;  /* 0x0000000f080b7227 */ /* 0x000fe200078e00ff */
[----:B------:R-:W-:Y:S01]  /*1620*/  ISETP.GT.U32.AND P0, PT, R6, R149, PT ;  /* 0x000000950600720c */ /* 0x000fe20003f04070 */
[----:B------:R-:W-:Y:S01]  /*1630*/  STL [R1+0x5c], R157 ;  /* 0x00005c9d01007387 */ /* 0x000fe20000100800 */
[----:B------:R-:W-:Y:S01]  /*1640*/  IABS R191, R19 ;  /* 0x0000001300bf7213 */ /* 0x000fe20000000000 */
[----:B------:R-:W-:Y:S01]  /*1650*/  @!P5 IMAD.IADD R148, R148, 0x1, -R6 ;  /* 0x000000019494d824 */ /* 0x000fe200078e0a06 */
[----:B------:R-:W-:Y:S01]  /*1660*/  IABS R199, R21 ;  /* 0x0000001500c77213 */ /* 0x000fe20000000000 */
[----:B------:R-:W-:-:S02]  /*1670*/  IMAD.MOV R11, RZ, RZ, -R11 ;  /* 0x000000ffff0b7224 */ /* 0x000fc400078e0a0b */
[----:B------:R-:W-:Y:S01]  /*1680*/  IMAD.HI.U32 R12, R8, R13, RZ ;  /* 0x0000000d080c7227 */ /* 0x000fe200078e00ff */
[----:B------:R-:W-:-:S03]  /*1690*/  ISETP.GT.U32.AND P5, PT, R6, R148, PT ;  /* 0x000000940600720c */ /* 0x000fc60003fa4070 */
[----:B------:R-:W-:Y:S02]  /*16a0*/  @!P3 IMAD.IADD R146, R146, 0x1, -R6 ;  /* 0x000000019292b824 */ /* 0x000fe400078e0a06 */
[C---:B------:R-:W-:Y:S02]  /*16b0*/  IMAD R152, R6.reuse, R11, R15 ;  /* 0x0000000b06987224 */ /* 0x040fe400078e020f */
[----:B------:R-:W-:Y:S02]  /*16c0*/  IMAD.MOV R12, RZ, RZ, -R12 ;  /* 0x000000ffff0c7224 */ /* 0x000fe400078e0a0c */
[----:B------:R-:W-:Y:S02]  /*16d0*/  @!P0 IMAD.IADD R149, R149, 0x1, -R6 ;  /* 0x0000000195958824 */ /* 0x000fe400078e0a06 */
[----:B------:R-:W-:Y:S01]  /*16e0*/  @!P2 IMAD.MOV R146, RZ, RZ, -R146 ;  /* 0x000000ffff92a224 */ /* 0x000fe200078e0a92 */
[C---:B------:R-:W-:Y:S01]  /*16f0*/  ISETP.GT.U32.AND P2, PT, R6.reuse, R152, PT ;  /* 0x000000980600720c */ /* 0x040fe20003f44070 */
[----:B------:R-:W-:Y:S01]  /*1700*/  IMAD R150, R6, R12, R13 ;  /* 0x0000000c06967224 */ /* 0x000fe200078e020d */
[----:B------:R-:W-:Y:S01]  /*1710*/  IABS R13, R18 ;  /* 0x00000012000d7213 */ /* 0x000fe20000000000 */
[----:B------:R-:W-:Y:S01]  /*1720*/  @!P5 IMAD.IADD R148, R148, 0x1, -R6 ;  /* 0x000000019494d824 */ /* 0x000fe200078e0a06 */
[----:B------:R-:W-:Y:S01]  /*1730*/  ISETP.GT.U32.AND P0, PT, R6, R149, PT ;  /* 0x000000950600720c */ /* 0x000fe20003f04070 */
[----:B------:R-:W-:Y:S01]  /*1740*/  IMAD.HI.U32 R11, R8, R153, RZ ;  /* 0x00000099080b7227 */ /* 0x000fe200078e00ff */
[----:B------:R-:W-:-:S02]  /*1750*/  ISETP.GT.U32.AND P3, PT, R6, R150, PT ;  /* 0x000000960600720c */ /* 0x000fc40003f64070 */
[----:B------:R-:W-:Y:S01]  /*1760*/  ISETP.GE.AND P5, PT, R14, RZ, PT ;  /* 0x000000ff0e00720c */ /* 0x000fe20003fa6270 */
[----:B------:R-:W-:Y:S01]  /*1770*/  IMAD.HI.U32 R12, R8, R13, RZ ;  /* 0x0000000d080c7227 */ /* 0x000fe200078e00ff */
[----:B------:R-:W-:-:S03]  /*1780*/  IADD3 R14, R3, 0x18, RZ ;  /* 0x00000018030e7810 */ /* 0x000fc60007ffe0ff */
[----:B------:R-:W-:Y:S01]  /*1790*/  IMAD.MOV R12, RZ, RZ, -R12 ;  /* 0x000000ffff0c7224 */ /* 0x000fe200078e0a0c */
[----:B------:R-:W-:Y:S01]  /*17a0*/  IABS R15, R14 ;  /* 0x0000000e000f7213 */ /* 0x000fe20000000000 */
[--C-:B------:R-:W-:Y:S02]  /*17b0*/  @!P2 IMAD.IADD R152, R152, 0x1, -R6.reuse ;  /* 0x000000019898a824 */ /* 0x100fe400078e0a06 */
[----:B------:R-:W-:Y:S02]  /*17c0*/  IMAD.MOV R11, RZ, RZ, -R11 ;  /* 0x000000ffff0b7224 */ /* 0x000fe400078e0a0b */
[----:B------:R-:W-:Y:S01]  /*17d0*/  @!P0 IMAD.IADD R149, R149, 0x1, -R6 ;  /* 0x0000000195958824 */ /* 0x000fe200078e0a06 */
[C---:B------:R-:W-:Y:S01]  /*17e0*/  ISETP.GT.U32.AND P2, PT, R6.reuse, R152, PT ;  /* 0x000000980600720c */ /* 0x040fe20003f44070 */
[C---:B------:R-:W-:Y:S01]  /*17f0*/  IMAD R154, R6.reuse, R12, R13 ;  /* 0x0000000c069a7224 */ /* 0x040fe200078e020d */
[----:B------:R-:W-:Y:S01]  /*1800*/  ISETP.GE.AND P0, PT, R17, RZ, PT ;  /* 0x000000ff1100720c */ /* 0x000fe20003f06270 */
[----:B------:R-:W-:Y:S01]  /*1810*/  IMAD R153, R6, R11, R153 ;  /* 0x0000000b06997224 */ /* 0x000fe200078e0299 */
[----:B------:R-:W-:Y:S01]  /*1820*/  IADD3 R17, R3, 0x1a, RZ ;  /* 0x0000001a03117810 */ /* 0x000fe20007ffe0ff */
[----:B------:R-:W-:-:S04]  /*1830*/  IMAD.HI.U32 R11, R8, R15, RZ ;  /* 0x0000000f080b7227 */ /* 0x000fc800078e00ff */
[----:B------:R-:W-:Y:S02]  /*1840*/  @!P3 IMAD.IADD R150, R150, 0x1, -R6 ;  /* 0x000000019696b824 */ /* 0x000fe400078e0a06 */
[----:B------:R-:W-:Y:S01]  /*1850*/  @!P1 IMAD.MOV R149, RZ, RZ, -R149 ;  /* 0x000000ffff959224 */ /* 0x000fe200078e0a95 */
[C---:B------:R-:W-:Y:S01]  /*1860*/  ISETP.GT.U32.AND P1, PT, R6.reuse, R154, PT ;  /* 0x0000009a0600720c */ /* 0x040fe20003f24070 */
[----:B------:R-:W-:Y:S01]  /*1870*/  IMAD.MOV R11, RZ, RZ, -R11 ;  /* 0x000000ffff0b7224 */ /* 0x000fe200078e0a0b */
[----:B------:R-:W-:Y:S01]  /*1880*/  ISETP.GT.U32.AND P3, PT, R6, R150, PT ;  /* 0x000000960600720c */ /* 0x000fe20003f64070 */
[----:B------:R-:W-:Y:S01]  /*1890*/  @!P6 IMAD.MOV R148, RZ, RZ, -R148 ;  /* 0x000000ffff94e224 */ /* 0x000fe200078e0a94 */
[----:B------:R-:W-:Y:S01]  /*18a0*/  ISETP.GE.AND P6, PT, R16, RZ, PT ;  /* 0x000000ff1000720c */ /* 0x000fe20003fc6270 */
[----:B------:R-:W-:Y:S01]  /*18b0*/  IMAD R124, R6, R11, R15 ;  /* 0x0000000b067c7224 */ /* 0x000fe200078e020f */
[----:B------:R-:W-:Y:S01]  /*18c0*/  IADD3 R16, R3, 0x19, RZ ;  /* 0x0000001903107810 */ /* 0x000fe20007ffe0ff */
[--C-:B------:R-:W-:Y:S01]  /*18d0*/  @!P2 IMAD.IADD R152, R152, 0x1, -R6.reuse ;  /* 0x000000019898a824 */ /* 0x100fe200078e0a06 */
[----:B------:R-:W-:Y:S01]  /*18e0*/  IABS R15, R17 ;  /* 0x00000011000f7213 */ /* 0x000fe20000000000 */
[----:B------:R-:W-:Y:S01]  /*18f0*/  IMAD R119, R252, 0x2, R157 ;  /* 0x00000002fc777824 */ /* 0x000fe200078e029d */
[----:B------:R-:W-:Y:S01]  /*1900*/  ISETP.GT.U32.AND P2, PT, R6, R124, PT ;  /* 0x0000007c0600720c */ /* 0x000fe20003f44070 */
[----:B------:R-:W-:Y:S01]  /*1910*/  IMAD R32, R10, 0x40, R7 ;  /* 0x000000400a207824 */ /* 0x000fe200078e0207 */
[----:B------:R-:W-:Y:S01]  /*1920*/  IABS R13, R16 ;  /* 0x00000010000d7213 */ /* 0x000fe20000000000 */
[--C-:B------:R-:W-:Y:S01]  /*1930*/  @!P1 IMAD.IADD R154, R154, 0x1, -R6.reuse ;  /* 0x000000019a9a9824 */ /* 0x100fe200078e0a06 */
[----:B------:R-:W-:Y:S01]  /*1940*/  STL [R1+0x48], R119 ;  /* 0x0000487701007387 */ /* 0x000fe20000100800 */
[----:B------:R-:W-:Y:S01]  /*1950*/  @!P3 IMAD.IADD R150, R150, 0x1, -R6 ;  /* 0x000000019696b824 */ /* 0x000fe200078e0a06 */
[----:B------:R-:W-:Y:S01]  /*1960*/  ISETP.GT.U32.AND P3, PT, R6, R153, PT ;  /* 0x000000990600720c */ /* 0x000fe20003f64070 */
[----:B------:R-:W-:Y:S01]  /*1970*/  IMAD.HI.U32 R11, R8, R13, RZ ;  /* 0x0000000d080b7227 */ /* 0x000fe200078e00ff */
[----:B------:R-:W-:-:S03]  /*1980*/  ISETP.GT.U32.AND P1, PT, R6, R154, PT ;  /* 0x0000009a0600720c */ /* 0x000fc60003f24070 */
[----:B------:R-:W-:Y:S01]  /*1990*/  @!P5 IMAD.MOV R150, RZ, RZ, -R150 ;  /* 0x000000ffff96d224 */ /* 0x000fe200078e0a96 */
[----:B------:R-:W-:Y:S01]  /*19a0*/  ISETP.GE.AND P5, PT, R18, RZ, PT ;  /* 0x000000ff1200720c */ /* 0x000fe20003fa6270 */
[----:B------:R-:W-:Y:S01]  /*19b0*/  IMAD.HI.U32 R12, R8, R15, RZ ;  /* 0x0000000f080c7227 */ /* 0x000fe200078e00ff */
[----:B------:R-:W-:-:S03]  /*19c0*/  IADD3 R18, R3, 0x1b, RZ ;  /* 0x0000001b03127810 */ /* 0x000fc60007ffe0ff */
[----:B------:R-:W-:Y:S01]  /*19d0*/  IMAD.MOV R11, RZ, RZ, -R11 ;  /* 0x000000ffff0b7224 */ /* 0x000fe200078e0a0b */
[----:B------:R-:W-:Y:S01]  /*19e0*/  IABS R121, R18 ;  /* 0x0000001200797213 */ /* 0x000fe20000000000 */
[----:B------:R-:W-:Y:S02]  /*19f0*/  @!P2 IMAD.IADD R124, R124, 0x1, -R6 ;  /* 0x000000017c7ca824 */ /* 0x000fe400078e0a06 */
[----:B------:R-:W-:Y:S02]  /*1a00*/  IMAD.MOV R12, RZ, RZ, -R12 ;  /* 0x000000ffff0c7224 */ /* 0x000fe400078e0a0c */
[C---:B------:R-:W-:Y:S01]  /*1a10*/  IMAD R120, R6.reuse, R11, R13 ;  /* 0x0000000b06787224 */ /* 0x040fe200078e020d */
[----:B------:R-:W-:Y:S01]  /*1a20*/  ISETP.GT.U32.AND P2, PT, R6, R124, PT ;  /* 0x0000007c0600720c */ /* 0x000fe20003f44070 */
[----:B------:R-:W-:Y:S01]  /*1a30*/  @!P6 IMAD.MOV R152, RZ, RZ, -R152 ;  /* 0x000000ffff98e224 */ /* 0x000fe200078e0a98 */
[----:B------:R-:W-:Y:S01]  /*1a40*/  ISETP.GE.AND P6, PT, R14, RZ, PT ;  /* 0x000000ff0e00720c */ /* 0x000fe20003fc6270 */
[----:B------:R-:W-:Y:S01]  /*1a50*/  IMAD R122, R6, R12, R15 ;  /* 0x0000000c067a7224 */ /* 0x000fe200078e020f */
[C---:B------:R-:W-:Y:S01]  /*1a60*/  IADD3 R13, R3.reuse, 0x1c, RZ ;  /* 0x0000001c030d7810 */ /* 0x040fe20007ffe0ff */
[----:B------:R-:W-:Y:S01]  /*1a70*/  @!P1 IMAD.IADD R154, R154, 0x1, -R6 ;  /* 0x000000019a9a9824 */ /* 0x000fe200078e0a06 */
[----:B------:R-:W-:Y:S01]  /*1a80*/  ISETP.GT.U32.AND P1, PT, R6, R120, PT ;  /* 0x000000780600720c */ /* 0x000fe20003f24070 */
[----:B------:R-:W-:Y:S01]  /*1a90*/  IMAD.HI.U32 R11, R8, R121, RZ ;  /* 0x00000079080b7227 */ /* 0x000fe200078e00ff */
[----:B------:R-:W-:-:S02]  /*1aa0*/  IADD3 R14, R3, 0x1d, RZ ;  /* 0x0000001d030e7810 */ /* 0x000fc40007ffe0ff */
[----:B------:R-:W-:Y:S01]  /*1ab0*/  IABS R123, R13 ;  /* 0x0000000d007b7213 */ /* 0x000fe20000000000 */
[----:B------:R-:W-:Y:S01]  /*1ac0*/  @!P3 IMAD.IADD R153, R153, 0x1, -R6 ;  /* 0x000000019999b824 */ /* 0x000fe200078e0a06 */
[----:B------:R-:W-:Y:S01]  /*1ad0*/  IABS R127, R14 ;  /* 0x0000000e007f7213 */ /* 0x000fe20000000000 */
[----:B------:R-:W-:Y:S01]  /*1ae0*/  @!P5 IMAD.MOV R154, RZ, RZ, -R154 ;  /* 0x000000ffff9ad224 */ /* 0x000fe200078e0a9a */
[C---:B------:R-:W-:Y:S01]  /*1af0*/  ISETP.GT.U32.AND P5, PT, R6.reuse, R122, PT ;  /* 0x0000007a0600720c */ /* 0x040fe20003fa4070 */
[----:B------:R-:W-:Y:S01]  /*1b00*/  IMAD.MOV R11, RZ, RZ, -R11 ;  /* 0x000000ffff0b7224 */ /* 0x000fe200078e0a0b */
[----:B------:R-:W-:Y:S01]  /*1b10*/  ISETP.GT.U32.AND P3, PT, R6, R153, PT ;  /* 0x000000990600720c */ /* 0x000fe20003f64070 */
[--C-:B------:R-:W-:Y:S01]  /*1b20*/  @!P2 IMAD.IADD R124, R124, 0x1, -R6.reuse ;  /* 0x000000017c7ca824 */ /* 0x100fe200078e0a06 */
[----:B------:R-:W-:Y:S01]  /*1b30*/  IADD3 R15, R3, 0x1e, RZ ;  /* 0x0000001e030f7810 */ /* 0x000fe20007ffe0ff */
[----:B------:R-:W-:Y:S01]  /*1b40*/  IMAD R121, R6, R11, R121 ;  /* 0x0000000b06797224 */ /* 0x000fe200078e0279 */
[----:B------:R-:W-:Y:S01]  /*1b50*/  ISETP.GE.AND P2, PT, R18, RZ, PT ;  /* 0x000000ff1200720c */ /* 0x000fe20003f46270 */
[----:B------:R-:W-:Y:S01]  /*1b60*/  @!P1 IMAD.IADD R120, R120, 0x1, -R6 ;  /* 0x0000000178789824 */ /* 0x000fe200078e0a06 */
[----:B------:R-:W-:Y:S01]  /*1b70*/  IABS R131, R15 ;  /* 0x0000000f00837213 */ /* 0x000fe20000000000 */
[----:B------:R-:W-:Y:S01]  /*1b80*/  @!P6 IMAD.MOV R124, RZ, RZ, -R124 ;  /* 0x000000ffff7ce224 */ /* 0x000fe200078e0a7c */
[----:B------:R-:W-:Y:S01]  /*1b90*/  ISETP.GT.U32.AND P6, PT, R6, R121, PT ;  /* 0x000000790600720c */ /* 0x000fe20003fc4070 */
[----:B------:R-:W-:Y:S01]  /*1ba0*/  IMAD.HI.U32 R11, R8, R123, RZ ;  /* 0x0000007b080b7227 */ /* 0x000fe200078e00ff */
[----:B------:R-:W-:-:S02]  /*1bb0*/  ISETP.GT.U32.AND P1, PT, R6, R120, PT ;  /* 0x000000780600720c */ /* 0x000fc40003f24070 */
[----:B------:R-:W-:Y:S01]  /*1bc0*/  IADD3 R18, R3, 0x23, RZ ;  /* 0x0000002303127810 */ /* 0x000fe20007ffe0ff */
[--C-:B------:R-:W-:Y:S02]  /*1bd0*/  @!P5 IMAD.IADD R122, R122, 0x1, -R6.reuse ;  /* 0x000000017a7ad824 */ /* 0x100fe400078e0a06 */
[----:B------:R-:W-:Y:S01]  /*1be0*/  @!P3 IMAD.IADD R153, R153, 0x1, -R6 ;  /* 0x000000019999b824 */ /* 0x000fe200078e0a06 */
[----:B------:R-:W-:Y:S01]  /*1bf0*/  ISETP.GE.AND P3, PT, R16, RZ, PT ;  /* 0x000000ff1000720c */ /* 0x000fe20003f66270 */
[----:B------:R-:W-:Y:S01]  /*1c00*/  IMAD.HI.U32 R12, R8, R127, RZ ;  /* 0x0000007f080c7227 */ /* 0x000fe200078e00ff */
[----:B------:R-:W-:Y:S02]  /*1c10*/  ISETP.GT.U32.AND P5, PT, R6, R122, PT ;  /* 0x0000007a0600720c */ /* 0x000fe40003fa4070 */
[----:B------:R-:W-:Y:S01]  /*1c20*/  IADD3 R16, R3, 0x1f, RZ ;  /* 0x0000001f03107810 */ /* 0x000fe20007ffe0ff */
[----:B------:R-:W-:Y:S01]  /*1c30*/  IMAD.MOV R11, RZ, RZ, -R11 ;  /* 0x000000ffff0b7224 */ /* 0x000fe200078e0a0b */
[----:B------:R-:W-:Y:S01]  /*1c40*/  IABS R151, R18 ;  /* 0x0000001200977213 */ /* 0x000fe20000000000 */
[----:B------:R-:W-:Y:S01]  /*1c50*/  IMAD.MOV R12, RZ, RZ, -R12 ;  /* 0x000000ffff0c7224 */ /* 0x000fe200078e0a0c */
[----:B------:R-:W-:Y:S01]  /*1c60*/  IABS R135, R16 ;  /* 0x0000001000877213 */ /* 0x000fe20000000000 */
[----:B------:R-:W-:-:S02]  /*1c70*/  @!P6 IMAD.IADD R121, R121, 0x1, -R6 ;  /* 0x000000017979e824 */ /* 0x000fc400078e0a06 */
[----:B------:R-:W-:Y:S01]  /*1c80*/  @!P1 IMAD.IADD R120, R120, 0x1, -R6 ;  /* 0x0000000178789824 */ /* 0x000fe200078e0a06 */
[----:B------:R-:W-:Y:S01]  /*1c90*/  ISETP.GE.AND P1, PT, R13, RZ, PT ;  /* 0x000000ff0d00720c */ /* 0x000fe20003f26270 */
[C---:B------:R-:W-:Y:S01]  /*1ca0*/  IMAD R123, R6.reuse, R11, R123 ;  /* 0x0000000b067b7224 */ /* 0x040fe200078e027b */
[C---:B------:R-:W-:Y:S01]  /*1cb0*/  ISETP.GT.U32.AND P6, PT, R6.reuse, R121, PT ;  /* 0x000000790600720c */ /* 0x040fe20003fc4070 */
[----:B------:R-:W-:Y:S01]  /*1cc0*/  IMAD R127, R6, R12, R127 ;  /* 0x0000000c067f7224 */ /* 0x000fe200078e027f */
[----:B------:R-:W-:Y:S01]  /*1cd0*/  IADD3 R13, R3, 0x20, RZ ;  /* 0x00000020030d7810 */ /* 0x000fe20007ffe0ff */
[----:B------:R-:W-:-:S03]  /*1ce0*/  IMAD.HI.U32 R11, R8, R131, RZ ;  /* 0x00000083080b7227 */ /* 0x000fc600078e00ff */
[----:B------:R-:W-:Y:S01]  /*1cf0*/  IABS R139, R13 ;  /* 0x0000000d008b7213 */ /* 0x000fe20000000000 */
[----:B------:R-:W-:Y:S01]  /*1d00*/  @!P5 IMAD.IADD R122, R122, 0x1, -R6 ;  /* 0x000000017a7ad824 */ /* 0x000fe200078e0a06 */
[C---:B------:R-:W-:Y:S01]  /*1d10*/  ISETP.GT.U32.AND P5, PT, R6.reuse, R123, PT ;  /* 0x0000007b0600720c */ /* 0x040fe20003fa4070 */
[----:B------:R-:W-:Y:S01]  /*1d20*/  @!P3 IMAD.MOV R120, RZ, RZ, -R120 ;  /* 0x000000ffff78b224 */ /* 0x000fe200078e0a78 */
[C---:B------:R-:W-:Y:S01]  /*1d30*/  ISETP.GT.U32.AND P3, PT, R6.reuse, R127, PT ;  /* 0x0000007f0600720c */ /* 0x040fe20003f64070 */
[----:B------:R-:W-:Y:S02]  /*1d40*/  IMAD.MOV R12, RZ, RZ, -R11 ;  /* 0x000000ffff0c7224 */ /* 0x000fe400078e0a0b */
[----:B------:R-:W-:Y:S01]  /*1d50*/  @!P0 IMAD.MOV R153, RZ, RZ, -R153 ;  /* 0x000000ffff998224 */ /* 0x000fe200078e0a99 */
[----:B------:R-:W-:Y:S01]  /*1d60*/  ISETP.GE.AND P0, PT, R17, RZ, PT ;  /* 0x000000ff1100720c */ /* 0x000fe20003f06270 */
[----:B------:R-:W-:Y:S01]  /*1d70*/  IMAD R131, R6, R12, R131 ;  /* 0x0000000c06837224 */ /* 0x000fe200078e0283 */
[----:B------:R-:W-:Y:S01]  /*1d80*/  IADD3 R17, R3, 0x22, RZ ;  /* 0x0000002203117810 */ /* 0x000fe20007ffe0ff */
[----:B------:R-:W-:-:S02]  /*1d90*/  @!P6 IMAD.IADD R121, R121, 0x1, -R6 ;  /* 0x000000017979e824 */ /* 0x000fc400078e0a06 */
[----:B------:R-:W-:Y:S01]  /*1da0*/  IMAD.HI.U32 R11, R8, R135, RZ ;  /* 0x00000087080b7227 */ /* 0x000fe200078e00ff */
[C---:B------:R-:W-:Y:S02]  /*1db0*/  ISETP.GT.U32.AND P6, PT, R6.reuse, R131, PT ;  /* 0x000000830600720c */ /* 0x040fe40003fc4070 */
[----:B------:R-:W-:Y:S01]  /*1dc0*/  IABS R147, R17 ;  /* 0x0000001100937213 */ /* 0x000fe20000000000 */
[--C-:B------:R-:W-:Y:S02]  /*1dd0*/  @!P5 IMAD.IADD R123, R123, 0x1, -R6.reuse ;  /* 0x000000017b7bd824 */ /* 0x100fe400078e0a06 */
[----:B------:R-:W-:Y:S02]  /*1de0*/  @!P3 IMAD.IADD R127, R127, 0x1, -R6 ;  /* 0x000000017f7fb824 */ /* 0x000fe400078e0a06 */
[----:B------:R-:W-:Y:S01]  /*1df0*/  @!P0 IMAD.MOV R122, RZ, RZ, -R122 ;  /* 0x000000ffff7a8224 */ /* 0x000fe200078e0a7a */
[C---:B------:R-:W-:Y:S01]  /*1e00*/  ISETP.GT.U32.AND P5, PT, R6.reuse, R123, PT ;  /* 0x0000007b0600720c */ /* 0x040fe20003fa4070 */
[----:B------:R-:W-:Y:S01]  /*1e10*/  IMAD.MOV R12, RZ, RZ, -R11 ;  /* 0x000000ffff0c7224 */ /* 0x000fe200078e0a0b */
[----:B------:R-:W-:Y:S01]  /*1e20*/  ISETP.GT.U32.AND P3, PT, R6, R127, PT ;  /* 0x0000007f0600720c */ /* 0x000fe20003f64070 */
[----:B------:R-:W-:Y:S01]  /*1e30*/  IMAD.HI.U32 R11, R8, R139, RZ ;  /* 0x0000008b080b7227 */ /* 0x000fe200078e00ff */
[----:B------:R-:W-:-:S02]  /*1e40*/  ISETP.GE.AND P0, PT, R14, RZ, PT ;  /* 0x000000ff0e00720c */ /* 0x000fc40003f06270 */
[----:B------:R-:W-:Y:S01]  /*1e50*/  IADD3 R14, R3, 0x21, RZ ;  /* 0x00000021030e7810 */ /* 0x000fe20007ffe0ff */
[C---:B------:R-:W-:Y:S02]  /*1e60*/  IMAD R135, R6.reuse, R12, R135 ;  /* 0x0000000c06877224 */ /* 0x040fe400078e0287 */
[----:B------:R-:W-:Y:S01]  /*1e70*/  IMAD.MOV R12, RZ, RZ, -R11 ;  /* 0x000000ffff0c7224 */ /* 0x000fe200078e0a0b */
[----:B------:R-:W-:Y:S01]  /*1e80*/  IABS R143, R14 ;  /* 0x0000000e008f7213 */ /* 0x000fe20000000000 */
[----:B------:R-:W-:Y:S02]  /*1e90*/  @!P6 IMAD.IADD R131, R131, 0x1, -R6 ;  /* 0x000000018383e824 */ /* 0x000fe400078e0a06 */
[----:B------:R-:W-:Y:S02]  /*1ea0*/  IMAD R139, R6, R12, R139 ;  /* 0x0000000c068b7224 */ /* 0x000fe400078e028b */
[----:B------:R-:W-:Y:S01]  /*1eb0*/  IMAD.HI.U32 R11, R8, R143, RZ ;  /* 0x0000008f080b7227 */ /* 0x000fe200078e00ff */
[----:B------:R-:W-:-:S03]  /*1ec0*/  ISETP.GT.U32.AND P6, PT, R6, R131, PT ;  /* 0x000000830600720c */ /* 0x000fc60003fc4070 */
[--C-:B------:R-:W-:Y:S01]  /*1ed0*/  @!P5 IMAD.IADD R123, R123, 0x1, -R6.reuse ;  /* 0x000000017b7bd824 */ /* 0x100fe200078e0a06 */
[C---:B------:R-:W-:Y:S01]  /*1ee0*/  ISETP.GT.U32.AND P5, PT, R6.reuse, R135, PT ;  /* 0x000000870600720c */ /* 0x040fe20003fa4070 */
[----:B------:R-:W-:Y:S01]  /*1ef0*/  @!P3 IMAD.IADD R127, R127, 0x1, -R6 ;  /* 0x000000017f7fb824 */ /* 0x000fe200078e0a06 */
[----:B------:R-:W-:Y:S01]  /*1f00*/  ISETP.GT.U32.AND P3, PT, R6, R139, PT ;  /* 0x0000008b0600720c */ /* 0x000fe20003f64070 */
[----:B------:R-:W-:Y:S02]  /*1f10*/  IMAD.MOV R12, RZ, RZ, -R11 ;  /* 0x000000ffff0c7224 */ /* 0x000fe400078e0a0b */
[----:B------:R-:W-:-:S04]  /*1f20*/  IMAD.HI.U32 R11, R8, R147, RZ ;  /* 0x00000093080b7227 */ /* 0x000fc800078e00ff */
[C---:B------:R-:W-:Y:S01]  /*1f30*/  IMAD R143, R6.reuse, R12, R143 ;  /* 0x0000000c068f7224 */ /* 0x040fe200078e028f */
[----:B------:R-:W-:Y:S01]  /*1f40*/  IADD3 R12, R3, 0x24, RZ ;  /* 0x00000024030c7810 */ /* 0x000fe20007ffe0ff */
[--C-:B------:R-:W-:Y:S02]  /*1f50*/  @!P6 IMAD.IADD R131, R131, 0x1, -R6.reuse ;  /* 0x000000018383e824 */ /* 0x100fe400078e0a06 */
[--C-:B------:R-:W-:Y:S01]  /*1f60*/  @!P5 IMAD.IADD R135, R135, 0x1, -R6.reuse ;  /* 0x000000018787d824 */ /* 0x100fe200078e0a06 */
[C---:B------:R-:W-:Y:S01]  /*1f70*/  ISETP.GT.U32.AND P6, PT, R6.reuse, R143, PT ;  /* 0x0000008f0600720c */ /* 0x040fe20003fc4070 */
[----:B------:R-:W-:Y:S01]  /*1f80*/  @!P3 IMAD.IADD R139, R139, 0x1, -R6 ;  /* 0x000000018b8bb824 */ /* 0x000fe200078e0a06 */
[----:B------:R-:W-:Y:S01]  /*1f90*/  IABS R155, R12 ;  /* 0x0000000c009b7213 */ /* 0x000fe20000000000 */
[----:B------:R-:W-:Y:S01]  /*1fa0*/  IMAD.MOV R11, RZ, RZ, -R11 ;  /* 0x000000ffff0b7224 */ /* 0x000fe200078e0a0b */
[C---:B------:R-:W-:Y:S01]  /*1fb0*/  ISETP.GT.U32.AND P5, PT, R6.reuse, R135, PT ;  /* 0x000000870600720c */ /* 0x040fe20003fa4070 */
[----:B------:R-:W-:Y:S01]  /*1fc0*/  @!P1 IMAD.MOV R123, RZ, RZ, -R123 ;  /* 0x000000ffff7b9224 */ /* 0x000fe200078e0a7b */
[C---:B------:R-:W-:Y:S01]  /*1fd0*/  ISETP.GT.U32.AND P3, PT, R6.reuse, R139, PT ;  /* 0x0000008b0600720c */ /* 0x040fe20003f64070 */
[----:B------:R-:W-:Y:S01]  /*1fe0*/  IMAD R147, R6, R11, R147 ;  /* 0x0000000b06937224 */ /* 0x000fe200078e0293 */
[----:B------:R-:W-:Y:S01]  /*1ff0*/  ISETP.GE.AND P1, PT, R16, RZ, PT ;  /* 0x000000ff1000720c */ /* 0x000fe20003f26270 */
[----:B------:R-:W-:Y:S01]  /*2000*/  IMAD.HI.U32 R11, R8, R151, RZ ;  /* 0x00000097080b7227 */ /* 0x000fe200078e00ff */
[----:B------:R-:W-:-:S03]  /*2010*/  IADD3 R16, R3, 0x2a, RZ ;  /* 0x0000002a03107810 */ /* 0x000fc60007ffe0ff */
[--C-:B------:R-:W-:Y:S01]  /*2020*/  @!P6 IMAD.IADD R143, R143, 0x1, -R6.reuse ;  /* 0x000000018f8fe824 */ /* 0x100fe200078e0a06 */
[----:B------:R-:W-:Y:S01]  /*2030*/  IABS R179, R16 ;  /* 0x0000001000b37213 */ /* 0x000fe20000000000 */
[----:B------:R-:W-:Y:S02]  /*2040*/  IMAD.MOV R11, RZ, RZ, -R11 ;  /* 0x000000ffff0b7224 */ /* 0x000fe400078e0a0b */
[--C-:B------:R-:W-:Y:S01]  /*2050*/  @!P5 IMAD.IADD R135, R135, 0x1, -R6.reuse ;  /* 0x000000018787d824 */ /* 0x100fe200078e0a06 */
[C---:B------:R-:W-:Y:S01]  /*2060*/  ISETP.GT.U32.AND P6, PT, R6.reuse, R143, PT ;  /* 0x0000008f0600720c */ /* 0x040fe20003fc4070 */
[----:B------:R-:W-:Y:S01]  /*2070*/  @!P3 IMAD.IADD R139, R139, 0x1, -R6 ;  /* 0x000000018b8bb824 */ /* 0x000fe200078e0a06 */
[C---:B------:R-:W-:Y:S01]  /*2080*/  ISETP.GT.U32.AND P5, PT, R6.reuse, R147, PT ;  /* 0x000000930600720c */ /* 0x040fe20003fa4070 */
[----:B------:R-:W-:Y:S01]  /*2090*/  IMAD R151, R6, R11, R151 ;  /* 0x0000000b06977224 */ /* 0x000fe200078e0297 */
[----:B------:R-:W-:Y:S01]  /*20a0*/  ISETP.GE.AND P3, PT, R14, RZ, PT ;  /* 0x000000ff0e00720c */ /* 0x000fe20003f66270 */
[----:B------:R-:W-:Y:S01]  /*20b0*/  IMAD.HI.U32 R11, R8, R155, RZ ;  /* 0x0000009b080b7227 */ /* 0x000fe200078e00ff */
[----:B------:R-:W-:-:S03]  /*20c0*/  IADD3 R14, R3, 0x28, RZ ;  /* 0x00000028030e7810 */ /* 0x000fc60007ffe0ff */
[----:B------:R-:W-:Y:S01]  /*20d0*/  @!P2 IMAD.MOV R121, RZ, RZ, -R121 ;  /* 0x000000ffff79a224 */ /* 0x000fe200078e0a79 */
[----:B------:R-:W-:Y:S01]  /*20e0*/  ISETP.GE.AND P2, PT, R15, RZ, PT ;  /* 0x000000ff0f00720c */ /* 0x000fe20003f46270 */
[----:B------:R-:W-:Y:S01]  /*20f0*/  IMAD.MOV R11, RZ, RZ, -R11 ;  /* 0x000000ffff0b7224 */ /* 0x000fe200078e0a0b */
[----:B------:R-:W-:Y:S01]  /*2100*/  IADD3 R15, R3, 0x29, RZ ;  /* 0x00000029030f7810 */ /* 0x000fe20007ffe0ff */
[--C-:B------:R-:W-:Y:S01]  /*2110*/  @!P6 IMAD.IADD R143, R143, 0x1, -R6.reuse ;  /* 0x000000018f8fe824 */ /* 0x100fe200078e0a06 */
[----:B------:R-:W-:Y:S01]  /*2120*/  ISETP.GE.AND P6, PT, R18, RZ, PT ;  /* 0x000000ff1200720c */ /* 0x000fe20003fc6270 */
[C---:B------:R-:W-:Y:S01]  /*2130*/  IMAD R155, R6.reuse, R11, R155 ;  /* 0x0000000b069b7224 */ /* 0x040fe200078e029b */
[----:B------:R-:W-:Y:S01]  /*2140*/  IADD3 R11, R3, 0x25, RZ ;  /* 0x00000025030b7810 */ /* 0x000fe20007ffe0ff */
[----:B------:R-:W-:Y:S01]  /*2150*/  @!P0 IMAD.MOV R127, RZ, RZ, -R127 ;  /* 0x000000ffff7f8224 */ /* 0x000fe200078e0a7f */
[----:B------:R-:W-:Y:S01]  /*2160*/  ISETP.GE.AND P0, PT, R13, RZ, PT ;  /* 0x000000ff0d00720c */ /* 0x000fe20003f06270 */
[--C-:B------:R-:W-:Y:S01]  /*2170*/  @!P5 IMAD.IADD R147, R147, 0x1, -R6.reuse ;  /* 0x000000019393d824 */ /* 0x100fe200078e0a06 */
[----:B------:R-:W-:Y:S01]  /*2180*/  ISETP.GE.AND P5, PT, R17, RZ, PT ;  /* 0x000000ff1100720c */ /* 0x000fe20003fa6270 */
[----:B------:R-:W-:Y:S01]  /*2190*/  @!P1 IMAD.MOV R135, RZ, RZ, -R135 ;  /* 0x000000ffff879224 */ /* 0x000fe200078e0a87 */
[C---:B------:R-:W-:Y:S01]  /*21a0*/  ISETP.GT.U32.AND P1, PT, R6.reuse, R151, PT ;  /* 0x000000970600720c */ /* 0x040fe20003f24070 */
[----:B------:R-:W-:Y:S01]  /*21b0*/  @!P3 IMAD.MOV R143, RZ, RZ, -R143 ;  /* 0x000000ffff8fb224 */ /* 0x000fe200078e0a8f */
[C---:B------:R-:W-:Y:S01]  /*21c0*/  ISETP.GT.U32.AND P3, PT, R6.reuse, R155, PT ;  /* 0x0000009b0600720c */ /* 0x040fe20003f64070 */
[----:B------:R-:W-:Y:S01]  /*21d0*/  @!P2 IMAD.MOV R131, RZ, RZ, -R131 ;  /* 0x000000ffff83a224 */ /* 0x000fe200078e0a83 */
[----:B------:R-:W-:Y:S01]  /*21e0*/  ISETP.GT.U32.AND P2, PT, R6, R147, PT ;  /* 0x000000930600720c */ /* 0x000fe20003f44070 */
[----:B------:R-:W-:Y:S01]  /*21f0*/  IMAD R117, R252, 0x2, R119 ;  /* 0x00000002fc757824 */ /* 0x000fe200078e0277 */
[----:B------:R-:W-:Y:S01]  /*2200*/  IABS R159, R11 ;  /* 0x0000000b009f7213 */ /* 0x000fe20000000000 */
[----:B------:R-:W-:Y:S01]  /*2210*/  IMAD.SHL.U32 R176, R173, 0x4, RZ ;  /* 0x00000004adb07824 */ /* 0x000fe200078e00ff */
[C---:B------:R-:W-:Y:S01]  /*2220*/  IADD3 R13, R3.reuse, 0x27, RZ ;  /* 0x00000027030d7810 */ /* 0x040fe20007ffe0ff */
[----:B------:R-:W-:Y:S01]  /*2230*/  @!P0 IMAD.MOV R139, RZ, RZ, -R139 ;  /* 0x000000ffff8b8224 */ /* 0x000fe200078e0a8b */
[----:B------:R-:W-:Y:S01]  /*2240*/  ISETP.GE.AND P0, PT, R12, RZ, PT ;  /* 0x000000ff0c00720c */ /* 0x000fe20003f06270 */
[----:B------:R-:W-:Y:S01]  /*2250*/  IMAD R110, R252, 0x2, R117 ;  /* 0x00000002fc6e7824 */ /* 0x000fe200078e0275 */
[----:B------:R-:W-:Y:S01]  /*2260*/  IADD3 R12, R3, 0x26, RZ ;  /* 0x00000026030c7810 */ /* 0x000fe20007ffe0ff */
[--C-:B------:R-:W-:Y:S01]  /*2270*/  @!P1 IMAD.IADD R151, R151, 0x1, -R6.reuse ;  /* 0x0000000197979824 */ /* 0x100fe200078e0a06 */
[----:B------:R-:W-:Y:S01]  /*2280*/  IABS R167, R13 ;  /* 0x0000000d00a77213 */ /* 0x000fe20000000000 */
[--C-:B------:R-:W-:Y:S01]  /*2290*/  @!P3 IMAD.IADD R155, R155, 0x1, -R6.reuse ;  /* 0x000000019b9bb824 */ /* 0x100fe200078e0a06 */
[----:B------:R-:W-:Y:S01]  /*22a0*/  IABS R163, R12 ;  /* 0x0000000c00a37213 */ /* 0x000fe20000000000 */
[----:B------:R-:W-:Y:S01]  /*22b0*/  @!P2 IMAD.IADD R147, R147, 0x1, -R6 ;  /* 0x000000019393a824 */ /* 0x000fe200078e0a06 */
[----:B------:R-:W-:Y:S01]  /*22c0*/  ISETP.GE.AND P2, PT, R11, RZ, PT ;  /* 0x000000ff0b00720c */ /* 0x000fe20003f46270 */
[----:B------:R-:W-:Y:S01]  /*22d0*/  IMAD.HI.U32 R11, R8, R159, RZ ;  /* 0x0000009f080b7227 */ /* 0x000fe200078e00ff */
[C---:B------:R-:W-:Y:S01]  /*22e0*/  ISETP.GT.U32.AND P1, PT, R6.reuse, R151, PT ;  /* 0x000000970600720c */ /* 0x040fe20003f24070 */
[----:B------:R-:W-:Y:S01]  /*22f0*/  STL [R1+0x188], R117 ;  /* 0x0001887501007387 */ /* 0x000fe20000100800 */
[----:B------:R-:W-:Y:S01]  /*2300*/  ISETP.GT.U32.AND P3, PT, R6, R155, PT ;  /* 0x0000009b0600720c */ /* 0x000fe20003f64070 */
[----:B------:R-:W-:Y:S01]  /*2310*/  @!P5 IMAD.MOV R147, RZ, RZ, -R147 ;  /* 0x000000ffff93d224 */ /* 0x000fe200078e0a93 */
[----:B------:R-:W-:Y:S01]  /*2320*/  ISETP.GE.AND P5, PT, R12, RZ, PT ;  /* 0x000000ff0c00720c */ /* 0x000fe20003fa6270 */
[----:B------:R-:W-:Y:S01]  /*2330*/  IMAD.HI.U32 R12, R8, R163, RZ ;  /* 0x000000a3080c7227 */ /* 0x000fe200078e00ff */
[----:B------:R-:W-:Y:S01]  /*2340*/  IABS R175, R15 ;  /* 0x0000000f00af7213 */ /* 0x000fe20000000000 */
[----:B------:R-:W-:Y:S01]  /*2350*/  STL [R1+0x44], R110 ;  /* 0x0000446e01007387 */ /* 0x000fe20000100800 */
[----:B------:R-:W-:Y:S01]  /*2360*/  IABS R171, R14 ;  /* 0x0000000e00ab7213 */ /* 0x000fe20000000000 */
[----:B------:R-:W-:Y:S01]  /*2370*/  IMAD.MOV R11, RZ, RZ, -R11 ;  /* 0x000000ffff0b7224 */ /* 0x000fe200078e0a0b */
[C---:B------:R-:W-:Y:S01]  /*2380*/  IADD3 R18, R3.reuse, 0x2c, RZ ;  /* 0x0000002c03127810 */ /* 0x040fe20007ffe0ff */
[----:B------:R-:W-:Y:S01]  /*2390*/  IMAD.MOV R12, RZ, RZ, -R12 ;  /* 0x000000ffff0c7224 */ /* 0x000fe200078e0a0c */
[----:B------:R-:W-:Y:S01]  /*23a0*/  IADD3 R17, R3, 0x2b, RZ ;  /* 0x0000002b03117810 */ /* 0x000fe20007ffe0ff */
[----:B------:R-:W-:Y:S01]  /*23b0*/  IMAD R159, R6, R11, R159 ;  /* 0x0000000b069f7224 */ /* 0x000fe200078e029f */
[----:B------:R-:W-:Y:S01]  /*23c0*/  IABS R187, R18 ;  /* 0x0000001200bb7213 */ /* 0x000fe20000000000 */
[----:B------:R-:W-:Y:S01]  /*23d0*/  IMAD.HI.U32 R11, R8, R167, RZ ;  /* 0x000000a7080b7227 */ /* 0x000fe200078e00ff */
[----:B------:R-:W-:-:S03]  /*23e0*/  IABS R183, R17 ;  /* 0x0000001100b77213 */ /* 0x000fc60000000000 */
[--C-:B------:R-:W-:Y:S01]  /*23f0*/  @!P1 IMAD.IADD R151, R151, 0x1, -R6.reuse ;  /* 0x0000000197979824 */ /* 0x100fe200078e0a06 */
[----:B------:R-:W-:Y:S01]  /*2400*/  ISETP.GE.AND P1, PT, R13, RZ, PT ;  /* 0x000000ff0d00720c */ /* 0x000fe20003f26270 */
[C---:B------:R-:W-:Y:S02]  /*2410*/  IMAD R163, R6.reuse, R12, R163 ;  /* 0x0000000c06a37224 */ /* 0x040fe400078e02a3 */
[----:B------:R-:W-:Y:S01]  /*2420*/  @!P3 IMAD.IADD R155, R155, 0x1, -R6 ;  /* 0x000000019b9bb824 */ /* 0x000fe200078e0a06 */
[C---:B------:R-:W-:Y:S01]  /*2430*/  ISETP.GT.U32.AND P3, PT, R6.reuse, R159, PT ;  /* 0x0000009f0600720c */ /* 0x040fe20003f64070 */
[----:B------:R-:W-:Y:S02]  /*2440*/  IMAD.MOV R11, RZ, RZ, -R11 ;  /* 0x000000ffff0b7224 */ /* 0x000fe400078e0a0b */
[----:B------:R-:W-:Y:S01]  /*2450*/  @!P6 IMAD.MOV R151, RZ, RZ, -R151 ;  /* 0x000000ffff97e224 */ /* 0x000fe200078e0a97 */
[C---:B------:R-:W-:Y:S01]  /*2460*/  ISETP.GT.U32.AND P6, PT, R6.reuse, R163, PT ;  /* 0x000000a30600720c */ /* 0x040fe20003fc4070 */
[----:B------:R-:W-:-:S02]  /*2470*/  IMAD R167, R6, R11, R167 ;  /* 0x0000000b06a77224 */ /* 0x000fc400078e02a7 */
[----:B------:R-:W-:-:S04]  /*2480*/  IMAD.HI.U32 R11, R8, R175, RZ ;  /* 0x000000af080b7227 */ /* 0x000fc800078e00ff */
[----:B------:R-:W-:Y:S02]  /*2490*/  IMAD.MOV R11, RZ, RZ, -R11 ;  /* 0x000000ffff0b7224 */ /* 0x000fe400078e0a0b */
[--C-:B------:R-:W-:Y:S02]  /*24a0*/  @!P3 IMAD.IADD R159, R159, 0x1, -R6.reuse ;  /* 0x000000019f9fb824 */ /* 0x100fe400078e0a06 */
[C---:B------:R-:W-:Y:S02]  /*24b0*/  IMAD R175, R6.reuse, R11, R175 ;  /* 0x0000000b06af7224 */ /* 0x040fe400078e02af */
[----:B------:R-:W-:Y:S01]  /*24c0*/  @!P6 IMAD.IADD R163, R163, 0x1, -R6 ;  /* 0x00000001a3a3e824 */ /* 0x000fe200078e0a06 */
[----:B------:R-:W-:Y:S01]  /*24d0*/  ISETP.GT.U32.AND P3, PT, R6, R159, PT ;  /* 0x0000009f0600720c */ /* 0x000fe20003f64070 */
[----:B------:R-:W-:Y:S01]  /*24e0*/  IMAD.HI.U32 R12, R8, R171, RZ ;  /* 0x000000ab080c7227 */ /* 0x000fe200078e00ff */
[----:B------:R-:W-:-:S03]  /*24f0*/  ISETP.GT.U32.AND P6, PT, R6, R175, PT ;  /* 0x000000af0600720c */ /* 0x000fc60003fc4070 */
[----:B------:R-:W-:Y:S02]  /*2500*/  IMAD.MOV R12, RZ, RZ, -R12 ;  /* 0x000000ffff0c7224 */ /* 0x000fe400078e0a0c */
[----:B------:R-:W-:Y:S01]  /*2510*/  @!P0 IMAD.MOV R155, RZ, RZ, -R155 ;  /* 0x000000ffff9b8224 */ /* 0x000fe200078e0a9b */
[C---:B------:R-:W-:Y:S01]  /*2520*/  ISETP.GT.U32.AND P0, PT, R6.reuse, R167, PT ;  /* 0x000000a70600720c */ /* 0x040fe20003f04070 */
[----:B------:R-:W-:Y:S02]  /*2530*/  IMAD R171, R6, R12, R171 ;  /* 0x0000000c06ab7224 */ /* 0x000fe400078e02ab */
[----:B------:R-:W-:-:S04]  /*2540*/  IMAD.HI.U32 R11, R8, R187, RZ ;  /* 0x000000bb080b7227 */ /* 0x000fc800078e00ff */
[--C-:B------:R-:W-:Y:S01]  /*2550*/  @!P3 IMAD.IADD R159, R159, 0x1, -R6.reuse ;  /* 0x000000019f9fb824 */ /* 0x100fe200078e0a06 */
[----:B------:R-:W-:Y:S01]  /*2560*/  ISETP.GT.U32.AND P3, PT, R6, R171, PT ;  /* 0x000000ab0600720c */ /* 0x000fe20003f64070 */
[----:B------:R-:W-:Y:S02]  /*2570*/  @!P6 IMAD.IADD R175, R175, 0x1, -R6 ;  /* 0x00000001afafe824 */ /* 0x000fe400078e0a06 */
[----:B------:R-:W-:-:S03]  /*2580*/  IMAD.HI.U32 R12, R8, R179, RZ ;  /* 0x000000b3080c7227 */ /* 0x000fc600078e00ff */
[C---:B------:R-:W-:Y:S01]  /*2590*/  ISETP.GT.U32.AND P6, PT, R6.reuse, R175, PT ;  /* 0x000000af0600720c */ /* 0x040fe20003fc4070 */
[----:B------:R-:W-:Y:S01]  /*25a0*/  @!P0 IMAD.IADD R167, R167, 0x1, -R6 ;  /* 0x00000001a7a78824 */ /* 0x000fe200078e0a06 */
[C---:B------:R-:W-:Y:S01]  /*25b0*/  ISETP.GT.U32.AND P0, PT, R6.reuse, R163, PT ;  /* 0x000000a30600720c */ /* 0x040fe20003f04070 */
[----:B------:R-:W-:Y:S02]  /*25c0*/  IMAD.MOV R11, RZ, RZ, -R11 ;  /* 0x000000ffff0b7224 */ /* 0x000fe400078e0a0b */
[----:B------:R-:W-:Y:S02]  /*25d0*/  IMAD.MOV R12, RZ, RZ, -R12 ;  /* 0x000000ffff0c7224 */ /* 0x000fe400078e0a0c */
[----:B------:R-:W-:Y:S01]  /*25e0*/  @!P3 IMAD.IADD R171, R171, 0x1, -R6 ;  /* 0x00000001ababb824 */ /* 0x000fe200078e0a06 */
[C---:B------:R-:W-:Y:S01]  /*25f0*/  ISETP.GT.U32.AND P3, PT, R6.reuse, R167, PT ;  /* 0x000000a70600720c */ /* 0x040fe20003f64070 */
[C---:B------:R-:W-:Y:S02]  /*2600*/  IMAD R187, R6.reuse, R11, R187 ;  /* 0x0000000b06bb7224 */ /* 0x040fe400078e02bb */
[----:B------:R-:W-:-:S02]  /*2610*/  IMAD R179, R6, R12, R179 ;  /* 0x0000000c06b37224 */ /* 0x000fc400078e02b3 */
[----:B------:R-:W-:Y:S01]  /*2620*/  @!P2 IMAD.MOV R159, RZ, RZ, -R159 ;  /* 0x000000ffff9fa224 */ /* 0x000fe200078e0a9f */
[C---:B------:R-:W-:Y:S01]  /*2630*/  ISETP.GT.U32.AND P2, PT, R6.reuse, R171, PT ;  /* 0x000000ab0600720c */ /* 0x040fe20003f44070 */
[--C-:B------:R-:W-:Y:S01]  /*2640*/  @!P6 IMAD.IADD R175, R175, 0x1, -R6.reuse ;  /* 0x00000001afafe824 */ /* 0x100fe200078e0a06 */
[C---:B------:R-:W-:Y:S01]  /*2650*/  ISETP.GT.U32.AND P6, PT, R6.reuse, R187, PT ;  /* 0x000000bb0600720c */ /* 0x040fe20003fc4070 */
[----:B------:R-:W-:Y:S01]  /*2660*/  @!P0 IMAD.IADD R163, R163, 0x1, -R6 ;  /* 0x00000001a3a38824 */ /* 0x000fe200078e0a06 */
[----:B------:R-:W-:Y:S01]  /*2670*/  ISETP.GT.U32.AND P0, PT, R6, R179, PT ;  /* 0x000000b30600720c */ /* 0x000fe20003f04070 */
[----:B------:R-:W-:-:S04]  /*2680*/  IMAD.HI.U32 R13, R8, R183, RZ ;  /* 0x000000b7080d7227 */ /* 0x000fc800078e00ff */
[----:B------:R-:W-:Y:S02]  /*2690*/  IMAD.MOV R13, RZ, RZ, -R13 ;  /* 0x000000ffff0d7224 */ /* 0x000fe400078e0a0d */
[----:B------:R-:W-:-:S04]  /*26a0*/  IMAD.HI.U32 R11, R8, R191, RZ ;  /* 0x000000bf080b7227 */ /* 0x000fc800078e00ff */
[--C-:B------:R-:W-:Y:S01]  /*26b0*/  @!P2 IMAD.IADD R171, R171, 0x1, -R6.reuse ;  /* 0x00000001ababa824 */ /* 0x100fe200078e0a06 */
[----:B------:R-:W-:Y:S01]  /*26c0*/  ISETP.GE.AND P2, PT, R14, RZ, PT ;  /* 0x000000ff0e00720c */ /* 0x000fe20003f46270 */
[--C-:B------:R-:W-:Y:S01]  /*26d0*/  @!P6 IMAD.IADD R187, R187, 0x1, -R6.reuse ;  /* 0x00000001bbbbe824 */ /* 0x100fe200078e0a06 */
[----:B------:R-:W-:Y:S01]  /*26e0*/  IADD3 R14, R3, 0x30, RZ ;  /* 0x00000030030e7810 */ /* 0x000fe20007ffe0ff */
[----:B------:R-:W-:Y:S01]  /*26f0*/  @!P0 IMAD.IADD R179, R179, 0x1, -R6 ;  /* 0x00000001b3b38824 */ /* 0x000fe200078e0a06 */
[----:B------:R-:W-:Y:S01]  /*2700*/  ISETP.GE.AND P0, PT, R15, RZ, PT ;  /* 0x000000ff0f00720c */ /* 0x000fe20003f06270 */
[C---:B------:R-:W-:Y:S01]  /*2710*/  IMAD R183, R6.reuse, R13, R183 ;  /* 0x0000000d06b77224 */ /* 0x040fe200078e02b7 */
[----:B------:R-:W-:Y:S01]  /*2720*/  ISETP.GT.U32.AND P6, PT, R6, R187, PT ;  /* 0x000000bb0600720c */ /* 0x000fe20003fc4070 */
[----:B------:R-:W-:-:S04]  /*2730*/  IMAD.HI.U32 R12, R8, R195, RZ ;  /* 0x000000c3080c7227 */ /* 0x000fc800078e00ff */
[----:B------:R-:W-:-:S04]  /*2740*/  IMAD.HI.U32 R13, R8, R199, RZ ;  /* 0x000000c7080d7227 */ /* 0x000fc800078e00ff */
[----:B------:R-:W-:Y:S02]  /*2750*/  IMAD.MOV R11, RZ, RZ, -R11 ;  /* 0x000000ffff0b7224 */ /* 0x000fe400078e0a0b */
[----:B------:R-:W-:Y:S02]  /*2760*/  IMAD.MOV R12, RZ, RZ, -R12 ;  /* 0x000000ffff0c7224 */ /* 0x000fe400078e0a0c */
[----:B------:R-:W-:Y:S02]  /*2770*/  IMAD.MOV R13, RZ, RZ, -R13 ;  /* 0x000000ffff0d7224 */ /* 0x000fe400078e0a0d */
[C---:B------:R-:W-:Y:S02]  /*2780*/  IMAD R191, R6.reuse, R11, R191 ;  /* 0x0000000b06bf7224 */ /* 0x040fe400078e02bf */
[C---:B------:R-:W-:Y:S02]  /*2790*/  IMAD R195, R6.reuse, R12, R195 ;  /* 0x0000000c06c37224 */ /* 0x040fe400078e02c3 */
[C---:B------:R-:W-:Y:S01]  /*27a0*/  IMAD R199, R6.reuse, R13, R199 ;  /* 0x0000000d06c77224 */ /* 0x040fe200078e02c7 */
[----:B------:R-:W-:Y:S01]  /*27b0*/  IABS R13, R14 ;  /* 0x0000000e000d7213 */ /* 0x000fe20000000000 */
[----:B------:R-:W-:Y:S01]  /*27c0*/  @!P2 IMAD.MOV R171, RZ, RZ, -R171 ;  /* 0x000000ffffaba224 */ /* 0x000fe200078e0aab */
[C---:B------:R-:W-:Y:S01]  /*27d0*/  ISETP.GT.U32.AND P2, PT, R6.reuse, R191, PT ;  /* 0x000000bf0600720c */ /* 0x040fe20003f44070 */
[----:B------:R-:W-:Y:S01]  /*27e0*/  @!P0 IMAD.MOV R175, RZ, RZ, -R175 ;  /* 0x000000ffffaf8224 */ /* 0x000fe200078e0aaf */
[----:B------:R-:W-:Y:S01]  /*27f0*/  ISETP.GT.U32.AND P0, PT, R6, R195, PT ;  /* 0x000000c30600720c */ /* 0x000fe20003f04070 */
[--C-:B------:R-:W-:Y:S01]  /*2800*/  @!P6 IMAD.IADD R187, R187, 0x1, -R6.reuse ;  /* 0x00000001bbbbe824 */ /* 0x100fe200078e0a06 */
[----:B------:R-:W-:Y:S01]  /*2810*/  ISETP.GE.AND P6, PT, R18, RZ, PT ;  /* 0x000000ff1200720c */ /* 0x000fe20003fc6270 */
[----:B------:R-:W-:Y:S01]  /*2820*/  @!P5 IMAD.MOV R163, RZ, RZ, -R163 ;  /* 0x000000ffffa3d224 */ /* 0x000fe200078e0aa3 */
[C---:B------:R-:W-:Y:S01]  /*2830*/  ISETP.GT.U32.AND P5, PT, R6.reuse, R179, PT ;  /* 0x000000b30600720c */ /* 0x040fe20003fa4070 */
[----:B------:R-:W-:Y:S01]  /*2840*/  @!P3 IMAD.IADD R167, R167, 0x1, -R6 ;  /* 0x00000001a7a7b824 */ /* 0x000fe200078e0a06 */
[----:B------:R-:W-:Y:S01]  /*2850*/  ISETP.GT.U32.AND P3, PT, R6, R183, PT ;  /* 0x000000b70600720c */ /* 0x000fe20003f64070 */
[----:B------:R-:W-:Y:S01]  /*2860*/  IMAD.HI.U32 R11, R8, R13, RZ ;  /* 0x0000000d080b7227 */ /* 0x000fe200078e00ff */
[----:B------:R-:W-:-:S03]  /*2870*/  IADD3 R18, R3, 0x36, RZ ;  /* 0x0000003603127810 */ /* 0x000fc60007ffe0ff */
[----:B------:R-:W-:Y:S01]  /*2880*/  IMAD.MOV R11, RZ, RZ, -R11 ;  /* 0x000000ffff0b7224 */ /* 0x000fe200078e0a0b */
[----:B------:R-:W-:Y:S01]  /*2890*/  IABS R23, R18 ;  /* 0x0000001200177213 */ /* 0x000fe20000000000 */
[--C-:B------:R-:W-:Y:S01]  /*28a0*/  @!P2 IMAD.IADD R191, R191, 0x1, -R6.reuse ;  /* 0x00000001bfbfa824 */ /* 0x100fe200078e0a06 */
[----:B------:R-:W-:Y:S01]  /*28b0*/  ISETP.GE.AND P2, PT, R19, RZ, PT ;  /* 0x000000ff1300720c */ /* 0x000fe20003f46270 */
[C---:B------:R-:W-:Y:S02]  /*28c0*/  IMAD R11, R6.reuse, R11, R13 ;  /* 0x0000000b060b7224 */ /* 0x040fe400078e020d */
[--C-:B------:R-:W-:Y:S01]  /*28d0*/  @!P0 IMAD.IADD R195, R195, 0x1, -R6.reuse ;  /* 0x00000001c3c38824 */ /* 0x100fe200078e0a06 */
[C---:B------:R-:W-:Y:S01]  /*28e0*/  ISETP.GT.U32.AND P0, PT, R6.reuse, R191, PT ;  /* 0x000000bf0600720c */ /* 0x040fe20003f04070 */
[----:B------:R-:W-:Y:S01]  /*28f0*/  @!P6 IMAD.MOV R187, RZ, RZ, -R187 ;  /* 0x000000ffffbbe224 */ /* 0x000fe200078e0abb */
[C---:B------:R-:W-:Y:S01]  /*2900*/  ISETP.GT.U32.AND P6, PT, R6.reuse, R11, PT ;  /* 0x0000000b0600720c */ /* 0x040fe20003fc4070 */
[--C-:B------:R-:W-:Y:S01]  /*2910*/  @!P5 IMAD.IADD R179, R179, 0x1, -R6.reuse ;  /* 0x00000001b3b3d824 */ /* 0x100fe200078e0a06 */
[----:B------:R-:W-:Y:S01]  /*2920*/  ISETP.GT.U32.AND P5, PT, R6, R199, PT ;  /* 0x000000c70600720c */ /* 0x000fe20003fa4070 */
[----:B------:R-:W-:Y:S01]  /*2930*/  @!P3 IMAD.IADD R183, R183, 0x1, -R6 ;  /* 0x00000001b7b7b824 */ /* 0x000fe200078e0a06 */
[----:B------:R-:W-:Y:S01]  /*2940*/  ISETP.GE.AND P3, PT, R16, RZ, PT ;  /* 0x000000ff1000720c */ /* 0x000fe20003f66270 */
[----:B------:R-:W-:Y:S01]  /*2950*/  @!P1 IMAD.MOV R167, RZ, RZ, -R167 ;  /* 0x000000ffffa79224 */ /* 0x000fe200078e0aa7 */
[----:B------:R-:W-:Y:S01]  /*2960*/  IADD3 R16, R3, 0x31, RZ ;  /* 0x0000003103107810 */ /* 0x000fe20007ffe0ff */
[----:B------:R-:W-:Y:S01]  /*2970*/  IMAD R114, R252, 0x2, R110 ;  /* 0x00000002fc727824 */ /* 0x000fe200078e026e */
[----:B------:R-:W-:Y:S01]  /*2980*/  ISETP.GT.U32.AND P1, PT, R6, R183, PT ;  /* 0x000000b70600720c */ /* 0x000fe20003f24070 */
[----:B------:R-:W-:Y:S01]  /*2990*/  IMAD.SHL.U32 R174, R172, 0x4, RZ ;  /* 0x00000004acae7824 */ /* 0x000fe200078e00ff */
[----:B------:R-:W-:Y:S01]  /*29a0*/  IABS R15, R16 ;  /* 0x00000010000f7213 */ /* 0x000fe20000000000 */
[--C-:B------:R-:W-:Y:S01]  /*29b0*/  @!P0 IMAD.IADD R191, R191, 0x1, -R6.reuse ;  /* 0x00000001bfbf8824 */ /* 0x100fe200078e0a06 */
[----:B------:R-:W-:Y:S01]  /*29c0*/  ISETP.GE.AND P0, PT, R21, RZ, PT ;  /* 0x000000ff1500720c */ /* 0x000fe20003f06270 */
[----:B------:R-:W-:Y:S01]  /*29d0*/  @!P6 IMAD.IADD R11, R11, 0x1, -R6 ;  /* 0x000000010b0be824 */ /* 0x000fe200078e0a06 */
[----:B------:R-:W-:Y:S01]  /*29e0*/  STL [R1+0x40], R114 ;  /* 0x0000407201007387 */ /* 0x000fe20000100800 */
[----:B------:R-:W-:-:S04]  /*29f0*/  IMAD.HI.U32 R12, R8, R15, RZ ;  /* 0x0000000f080c7227 */ /* 0x000fc800078e00ff */
[----:B------:R-:W-:Y:S01]  /*2a00*/  @!P5 IMAD.IADD R199, R199, 0x1, -R6 ;  /* 0x00000001c7c7d824 */ /* 0x000fe200078e0a06 */
[C---:B------:R-:W-:Y:S01]  /*2a10*/  ISETP.GT.U32.AND P5, PT, R6.reuse, R195, PT ;  /* 0x000000c30600720c */ /* 0x040fe20003fa4070 */
[----:B------:R-:W-:Y:S02]  /*2a20*/  IMAD.MOV R12, RZ, RZ, -R12 ;  /* 0x000000ffff0c7224 */ /* 0x000fe400078e0a0c */
[----:B------:R-:W-:Y:S01]  /*2a30*/  @!P2 IMAD.MOV R191, RZ, RZ, -R191 ;  /* 0x000000ffffbfa224 */ /* 0x000fe200078e0abf */
[C---:B------:R-:W-:Y:S01]  /*2a40*/  ISETP.GT.U32.AND P2, PT, R6.reuse, R11, PT ;  /* 0x0000000b0600720c */ /* 0x040fe20003f44070 */
[C---:B------:R-:W-:Y:S01]  /*2a50*/  IMAD R13, R6.reuse, R12, R15 ;  /* 0x0000000c060d7224 */ /* 0x040fe200078e020f */
[----:B------:R-:W-:Y:S01]  /*2a60*/  IADD3 R12, R3, 0x32, RZ ;  /* 0x00000032030c7810 */ /* 0x000fe20007ffe0ff */
[----:B------:R-:W-:Y:S01]  /*2a70*/  @!P3 IMAD.MOV R179, RZ, RZ, -R179 ;  /* 0x000000ffffb3b224 */ /* 0x000fe200078e0ab3 */
[----:B------:R-:W-:Y:S01]  /*2a80*/  ISETP.GT.U32.AND P3, PT, R6, R199, PT ;  /* 0x000000c70600720c */ /* 0x000fe20003f64070 */
[----:B------:R-:W-:Y:S01]  /*2a90*/  @!P1 IMAD.IADD R183, R183, 0x1, -R6 ;  /* 0x00000001b7b79824 */ /* 0x000fe200078e0a06 */
[----:B------:R-:W-:Y:S01]  /*2aa0*/  ISETP.GE.AND P1, PT, R17, RZ, PT ;  /* 0x000000ff1100720c */ /* 0x000fe20003f26270 */
[C---:B------:R-:W-:Y:S01]  /*2ab0*/  IMAD R112, R252.reuse, 0x2, R114 ;  /* 0x00000002fc707824 */ /* 0x040fe200078e0272 */
[----:B------:R-:W-:Y:S01]  /*2ac0*/  IADD3 R15, R3, 0x34, RZ ;  /* 0x00000034030f7810 */ /* 0x000fe20007ffe0ff */
[----:B------:R-:W-:Y:S01]  /*2ad0*/  @!P5 IMAD.IADD R195, R195, 0x1, -R6 ;  /* 0x00000001c3c3d824 */ /* 0x000fe200078e0a06 */
[----:B------:R-:W-:Y:S01]  /*2ae0*/  IABS R17, R12 ;  /* 0x0000000c00117213 */ /* 0x000fe20000000000 */
[----:B------:R-:W-:Y:S01]  /*2af0*/  IMAD R116, R252, 0x2, R112 ;  /* 0x00000002fc747824 */ /* 0x000fe200078e0270 */
[----:B------:R-:W-:Y:S01]  /*2b00*/  IABS R21, R15 ;  /* 0x0000000f00157213 */ /* 0x000fe20000000000 */
[----:B------:R-:W-:Y:S01]  /*2b10*/  @!P2 IMAD.IADD R11, R11, 0x1, -R6 ;  /* 0x000000010b0ba824 */ /* 0x000fe200078e0a06 */
[----:B------:R-:W-:Y:S01]  /*2b20*/  ISETP.GE.AND P5, PT, R14, RZ, PT ;  /* 0x000000ff0e00720c */ /* 0x000fe20003fa6270 */
[----:B------:R-:W-:Y:S01]  /*2b30*/  IMAD R169, R252, 0x2, R116 ;  /* 0x00000002fca97824 */ /* 0x000fe200078e0274 */
[----:B------:R-:W-:Y:S01]  /*2b40*/  ISETP.GE.AND P6, PT, R12, RZ, PT ;  /* 0x000000ff0c00720c */ /* 0x000fe20003fc6270 */
[C---:B------:R-:W-:Y:S01]  /*2b50*/  IMAD.HI.U32 R12, R8.reuse, R17, RZ ;  /* 0x00000011080c7227 */ /* 0x040fe200078e00ff */
[----:B------:R-:W-:Y:S01]  /*2b60*/  ISETP.GE.AND P2, PT, R15, RZ, PT ;  /* 0x000000ff0f00720c */ /* 0x000fe20003f46270 */
[----:B------:R-:W-:Y:S01]  /*2b70*/  STL [R1+0x3c], R112 ;  /* 0x00003c7001007387 */ /* 0x000fe20000100800 */
[----:B------:R-:W-:Y:S01]  /*2b80*/  IADD3 R14, R3, 0x33, RZ ;  /* 0x00000033030e7810 */ /* 0x000fe20007ffe0ff */
[----:B------:R-:W-:-:S02]  /*2b90*/  IMAD.HI.U32 R15, R8, R21, RZ ;  /* 0x00000015080f7227 */ /* 0x000fc400078e00ff */
[----:B------:R-:W-:Y:S01]  /*2ba0*/  STL [R1+0x38], R116 ;  /* 0x0000387401007387 */ /* 0x000fe20000100800 */
[----:B------:R-:W-:Y:S01]  /*2bb0*/  IABS R19, R14 ;  /* 0x0000000e00137213 */ /* 0x000fe20000000000 */
[----:B------:R-:W-:Y:S02]  /*2bc0*/  IMAD.MOV R12, RZ, RZ, -R12 ;  /* 0x000000ffff0c7224 */ /* 0x000fe400078e0a0c */
[----:B------:R-:W-:Y:S01]  /*2bd0*/  @!P3 IMAD.IADD R199, R199, 0x1, -R6 ;  /* 0x00000001c7c7b824 */ /* 0x000fe200078e0a06 */
[----:B------:R-:W-:Y:S01]  /*2be0*/  ISETP.GE.AND P3, PT, R16, RZ, PT ;  /* 0x000000ff1000720c */ /* 0x000fe20003f66270 */
[----:B------:R-:W-:Y:S01]  /*2bf0*/  IMAD.MOV R16, RZ, RZ, -R15 ;  /* 0x000000ffff107224 */ /* 0x000fe200078e0a0f */
[----:B------:R-:W-:Y:S01]  /*2c00*/  STL [R1+0x34], R169 ;  /* 0x000034a901007387 */ /* 0x000fe20000100800 */
[----:B------:R-:W-:Y:S01]  /*2c10*/  @!P1 IMAD.MOV R183, RZ, RZ, -R183 ;  /* 0x000000ffffb79224 */ /* 0x000fe200078e0ab7 */
[----:B------:R-:W-:Y:S01]  /*2c20*/  ISETP.GE.AND P1, PT, R20, RZ, PT ;  /* 0x000000ff1400720c */ /* 0x000fe20003f26270 */
[----:B------:R-:W-:Y:S01]  /*2c30*/  IMAD R15, R6, R12, R17 ;  /* 0x0000000c060f7224 */ /* 0x000fe200078e0211 */
[C---:B------:R-:W-:Y:S01]  /*2c40*/  IADD3 R20, R3.reuse, 0x37, RZ ;  /* 0x0000003703147810 */ /* 0x040fe20007ffe0ff */
[----:B------:R-:W-:Y:S01]  /*2c50*/  IMAD.MOV.U32 R203, RZ, RZ, R11 ;  /* 0x000000ffffcb7224 */ /* 0x000fe200078e000b */
[----:B------:R-:W-:Y:S01]  /*2c60*/  IADD3 R11, R3, 0x35, RZ ;  /* 0x00000035030b7810 */ /* 0x000fe20007ffe0ff */
[----:B------:R-:W-:Y:S01]  /*2c70*/  @!P0 IMAD.MOV R199, RZ, RZ, -R199 ;  /* 0x000000ffffc78224 */ /* 0x000fe200078e0ac7 */
[----:B------:R-:W-:Y:S01]  /*2c80*/  ISETP.GE.AND P0, PT, R14, RZ, PT ;  /* 0x000000ff0e00720c */ /* 0x000fe20003f06270 */
[----:B------:R-:W-:Y:S01]  /*2c90*/  @!P5 IMAD.MOV R203, RZ, RZ, -R203 ;  /* 0x000000ffffcbd224 */ /* 0x000fe200078e0acb */
[----:B------:R-:W-:Y:S01]  /*2ca0*/  ISETP.GT.U32.AND P5, PT, R6, R15, PT ;  /* 0x0000000f0600720c */ /* 0x000fe20003fa4070 */
[----:B------:R-:W-:Y:S01]  /*2cb0*/  IMAD.HI.U32 R14, R8, R19, RZ ;  /* 0x00000013080e7227 */ /* 0x000fe200078e00ff */
[----:B------:R-:W-:-:S03]  /*2cc0*/  IABS R25, R20 ;  /* 0x0000001400197213 */ /* 0x000fc60000000000 */
[----:B------:R-:W-:Y:S01]  /*2cd0*/  @!P1 IMAD.MOV R195, RZ, RZ, -R195 ;  /* 0x000000ffffc39224 */ /* 0x000fe200078e0ac3 */
[----:B------:R-:W-:Y:S01]  /*2ce0*/  ISETP.GT.U32.AND P1, PT, R6, R13, PT ;  /* 0x0000000d0600720c */ /* 0x000fe20003f24070 */
[----:B------:R-:W-:Y:S02]  /*2cf0*/  IMAD.MOV R14, RZ, RZ, -R14 ;  /* 0x000000ffff0e7224 */ /* 0x000fe400078e0a0e */
[----:B------:R-:W-:-:S04]  /*2d00*/  IMAD.HI.U32 R12, R8, R23, RZ ;  /* 0x00000017080c7227 */ /* 0x000fc800078e00ff */
[--C-:B------:R-:W-:Y:S02]  /*2d10*/  @!P5 IMAD.IADD R15, R15, 0x1, -R6.reuse ;  /* 0x000000010f0fd824 */ /* 0x100fe400078e0a06 */
[C---:B------:R-:W-:Y:S02]  /*2d20*/  IMAD R17, R6.reuse, R14, R19 ;  /* 0x0000000e06117224 */ /* 0x040fe400078e0213 */
[C---:B------:R-:W-:Y:S01]  /*2d30*/  IMAD R19, R6.reuse, R16, R21 ;  /* 0x0000001006137224 */ /* 0x040fe200078e0215 */
[----:B------:R-:W-:Y:S01]  /*2d40*/  ISETP.GT.U32.AND P5, PT, R6, R15, PT ;  /* 0x0000000f0600720c */ /* 0x000fe20003fa4070 */
[----:B------:R-:W-:Y:S01]  /*2d50*/  @!P1 IMAD.IADD R13, R13, 0x1, -R6 ;  /* 0x000000010d0d9824 */ /* 0x000fe200078e0a06 */
[----:B------:R-:W-:Y:S01]  /*2d60*/  IABS R21, R11 ;  /* 0x0000000b00157213 */ /* 0x000fe20000000000 */
[----:B------:R-:W-:Y:S02]  /*2d70*/  IMAD.MOV R12, RZ, RZ, -R12 ;  /* 0x000000ffff0c7224 */ /* 0x000fe400078e0a0c */
[----:B------:R-:W-:Y:S01]  /*2d80*/  IMAD.HI.U32 R16, R8, R27, RZ ;  /* 0x0000001b08107227 */ /* 0x000fe200078e00ff */
[----:B------:R-:W-:-:S03]  /*2d90*/  ISETP.GT.U32.AND P1, PT, R6, R13, PT ;  /* 0x0000000d0600720c */ /* 0x000fc60003f24070 */
[C---:B------:R-:W-:Y:S02]  /*2da0*/  IMAD R23, R6.reuse, R12, R23 ;  /* 0x0000000c06177224 */ /* 0x040fe400078e0217 */
[----:B------:R-:W-:Y:S02]  /*2db0*/  IMAD.MOV R16, RZ, RZ, -R16 ;  /* 0x000000ffff107224 */ /* 0x000fe400078e0a10 */
[--C-:B------:R-:W-:Y:S01]  /*2dc0*/  @!P5 IMAD.IADD R15, R15, 0x1, -R6.reuse ;  /* 0x000000010f0fd824 */ /* 0x100fe200078e0a06 */
[C---:B------:R-:W-:Y:S01]  /*2dd0*/  ISETP.GT.U32.AND P5, PT, R6.reuse, R17, PT ;  /* 0x000000110600720c */ /* 0x040fe20003fa4070 */
[----:B------:R-:W-:Y:S01]  /*2de0*/  IMAD R27, R6, R16, R27 ;  /* 0x00000010061b7224 */ /* 0x000fe200078e021b */
[----:B------:R-:W-:Y:S01]  /*2df0*/  IADD3 R16, R3, 0x39, RZ ;  /* 0x0000003903107810 */ /* 0x000fe20007ffe0ff */
[----:B------:R-:W-:Y:S02]  /*2e00*/  @!P6 IMAD.MOV R15, RZ, RZ, -R15 ;  /* 0x000000ffff0fe224 */ /* 0x000fe400078e0a0f */
[----:B------:R-:W-:Y:S01]  /*2e10*/  @!P1 IMAD.IADD R13, R13, 0x1, -R6 ;  /* 0x000000010d0d9824 */ /* 0x000fe200078e0a06 */
[----:B------:R-:W-:Y:S01]  /*2e20*/  ISETP.GE.AND P1, PT, R11, RZ, PT ;  /* 0x000000ff0b00720c */ /* 0x000fe20003f26270 */
[----:B------:R-:W-:Y:S01]  /*2e30*/  IMAD.HI.U32 R11, R8, R21, RZ ;  /* 0x00000015080b7227 */ /* 0x000fe200078e00ff */
[----:B------:R-:W-:-:S03]  /*2e40*/  IABS R29, R16 ;  /* 0x00000010001d7213 */ /* 0x000fc60000000000 */
[----:B------:R-:W-:Y:S02]  /*2e50*/  IMAD.MOV R11, RZ, RZ, -R11 ;  /* 0x000000ffff0b7224 */ /* 0x000fe400078e0a0b */
[----:B------:R-:W-:Y:S02]  /*2e60*/  @!P5 IMAD.IADD R17, R17, 0x1, -R6 ;  /* 0x000000011111d824 */ /* 0x000fe400078e0a06 */
[C---:B------:R-:W-:Y:S02]  /*2e70*/  IMAD R21, R6.reuse, R11, R21 ;  /* 0x0000000b06157224 */ /* 0x040fe400078e0215 */
[----:B------:R-:W-:Y:S01]  /*2e80*/  @!P3 IMAD.MOV R13, RZ, RZ, -R13 ;  /* 0x000000ffff0db224 */ /* 0x000fe200078e0a0d */
[----:B------:R-:W-:Y:S01]  /*2e90*/  ISETP.GT.U32.AND P5, PT, R6, R17, PT ;  /* 0x000000110600720c */ /* 0x000fe20003fa4070 */
[----:B------:R-:W-:Y:S01]  /*2ea0*/  IMAD.HI.U32 R14, R8, R25, RZ ;  /* 0x00000019080e7227 */ /* 0x000fe200078e00ff */
[C---:B------:R-:W-:Y:S02]  /*2eb0*/  ISETP.GT.U32.AND P6, PT, R6.reuse, R21, PT ;  /* 0x000000150600720c */ /* 0x040fe40003fc4070 */
[----:B------:R-:W-:Y:S01]  /*2ec0*/  ISETP.GT.U32.AND P3, PT, R6, R19, PT ;  /* 0x000000130600720c */ /* 0x000fe20003f64070 */
[----:B------:R-:W-:-:S02]  /*2ed0*/  IMAD.MOV R14, RZ, RZ, -R14 ;  /* 0x000000ffff0e7224 */ /* 0x000fc400078e0a0e */
[----:B------:R-:W-:-:S04]  /*2ee0*/  IMAD.HI.U32 R11, R8, R29, RZ ;  /* 0x0000001d080b7227 */ /* 0x000fc800078e00ff */
[C---:B------:R-:W-:Y:S02]  /*2ef0*/  IMAD R25, R6.reuse, R14, R25 ;  /* 0x0000000e06197224 */ /* 0x040fe400078e0219 */
[--C-:B------:R-:W-:Y:S01]  /*2f00*/  @!P5 IMAD.IADD R17, R17, 0x1, -R6.reuse ;  /* 0x000000011111d824 */ /* 0x100fe200078e0a06 */
[----:B------:R-:W-:Y:S01]  /*2f10*/  ISETP.GT.U32.AND P5, PT, R6, R23, PT ;  /* 0x000000170600720c */ /* 0x000fe20003fa4070 */
[--C-:B------:R-:W-:Y:S02]  /*2f20*/  @!P6 IMAD.IADD R21, R21, 0x1, -R6.reuse ;  /* 0x000000011515e824 */ /* 0x100fe400078e0a06 */
[----:B------:R-:W-:Y:S02]  /*2f30*/  @!P3 IMAD.IADD R19, R19, 0x1, -R6 ;  /* 0x000000011313b824 */ /* 0x000fe400078e0a06 */
[----:B------:R-:W-:Y:S01]  /*2f40*/  IMAD.HI.U32 R14, R8, R33, RZ ;  /* 0x00000021080e7227 */ /* 0x000fe200078e00ff */
[C---:B------:R-:W-:Y:S02]  /*2f50*/  ISETP.GT.U32.AND P6, PT, R6.reuse, R21, PT ;  /* 0x000000150600720c */ /* 0x040fe40003fc4070 */
[----:B------:R-:W-:Y:S01]  /*2f60*/  ISETP.GT.U32.AND P3, PT, R6, R19, PT ;  /* 0x000000130600720c */ /* 0x000fe20003f64070 */
[----:B------:R-:W-:-:S02]  /*2f70*/  IMAD.MOV R11, RZ, RZ, -R11 ;  /* 0x000000ffff0b7224 */ /* 0x000fc400078e0a0b */
[----:B------:R-:W-:Y:S02]  /*2f80*/  IMAD.MOV R14, RZ, RZ, -R14 ;  /* 0x000000ffff0e7224 */ /* 0x000fe400078e0a0e */
[--C-:B------:R-:W-:Y:S02]  /*2f90*/  @!P5 IMAD.IADD R23, R23, 0x1, -R6.reuse ;  /* 0x000000011717d824 */ /* 0x100fe400078e0a06 */
[C---:B------:R-:W-:Y:S02]  /*2fa0*/  IMAD R29, R6.reuse, R11, R29 ;  /* 0x0000000b061d7224 */ /* 0x040fe400078e021d */
[C---:B------:R-:W-:Y:S01]  /*2fb0*/  IMAD R33, R6.reuse, R14, R33 ;  /* 0x0000000e06217224 */ /* 0x040fe200078e0221 */
[C---:B------:R-:W-:Y:S01]  /*2fc0*/  ISETP.GT.U32.AND P5, PT, R6.reuse, R23, PT ;  /* 0x000000170600720c */ /* 0x040fe20003fa4070 */
[--C-:B------:R-:W-:Y:S01]  /*2fd0*/  @!P6 IMAD.IADD R21, R21, 0x1, -R6.reuse ;  /* 0x000000011515e824 */ /* 0x100fe200078e0a06 */
[C---:B------:R-:W-:Y:S01]  /*2fe0*/  ISETP.GT.U32.AND P6, PT, R6.reuse, R27, PT ;  /* 0x0000001b0600720c */ /* 0x040fe20003fc4070 */
[----:B------:R-:W-:Y:S01]  /*2ff0*/  @!P3 IMAD.IADD R19, R19, 0x1, -R6 ;  /* 0x000000011313b824 */ /* 0x000fe200078e0a06 */
[----:B------:R-:W-:Y:S01]  /*3000*/  ISETP.GT.U32.AND P3, PT, R6, R25, PT ;  /* 0x000000190600720c */ /* 0x000fe20003f64070 */
[----:B------:R-:W-:Y:S01]  /*3010*/  IMAD.HI.U32 R12, R8, R31, RZ ;  /* 0x0000001f080c7227 */ /* 0x000fe200078e00ff */
[----:B------:R-:W-:-:S03]  /*3020*/  IADD3 R14, R3, 0x3c, RZ ;  /* 0x0000003c030e7810 */ /* 0x000fc60007ffe0ff */
[----:B------:R-:W-:Y:S01]  /*3030*/  IMAD.MOV R12, RZ, RZ, -R12 ;  /* 0x000000ffff0c7224 */ /* 0x000fe200078e0a0c */
[----:B------:R-:W-:Y:S01]  /*3040*/  IABS R35, R14 ;  /* 0x0000000e00237213 */ /* 0x000fe20000000000 */
[----:B------:R-:W-:Y:S02]  /*3050*/  @!P2 IMAD.MOV R19, RZ, RZ, -R19 ;  /* 0x000000ffff13a224 */ /* 0x000fe400078e0a13 */
[--C-:B------:R-:W-:Y:S01]  /*3060*/  @!P5 IMAD.IADD R23, R23, 0x1, -R6.reuse ;  /* 0x000000011717d824 */ /* 0x100fe200078e0a06 */
[C---:B------:R-:W-:Y:S01]  /*3070*/  ISETP.GT.U32.AND P5, PT, R6.reuse, R29, PT ;  /* 0x0000001d0600720c */ /* 0x040fe20003fa4070 */
[----:B------:R-:W-:Y:S01]  /*3080*/  @!P6 IMAD.IADD R27, R27, 0x1, -R6 ;  /* 0x000000011b1be824 */ /* 0x000fe200078e0a06 */
[----:B------:R-:W-:Y:S01]  /*3090*/  ISETP.GT.U32.AND P6, PT, R6, R33, PT ;  /* 0x000000210600720c */ /* 0x000fe20003fc4070 */
[----:B------:R-:W-:-:S04]  /*30a0*/  IMAD.HI.U32 R11, R8, R35, RZ ;  /* 0x00000023080b7227 */ /* 0x000fc800078e00ff */
[C---:B------:R-:W-:Y:S02]  /*30b0*/  IMAD R31, R6.reuse, R12, R31 ;  /* 0x0000000c061f7224 */ /* 0x040fe400078e021f */
[----:B------:R-:W-:Y:S02]  /*30c0*/  @!P3 IMAD.IADD R25, R25, 0x1, -R6 ;  /* 0x000000011919b824 */ /* 0x000fe400078e0a06 */
[----:B------:R-:W-:Y:S01]  /*30d0*/  IMAD.MOV R12, RZ, RZ, -R11 ;  /* 0x000000ffff0c7224 */ /* 0x000fe200078e0a0b */
[----:B------:R-:W-:Y:S01]  /*30e0*/  ISETP.GT.U32.AND P3, PT, R6, R31, PT ;  /* 0x0000001f0600720c */ /* 0x000fe20003f64070 */
[----:B------:R-:W-:-:S04]  /*30f0*/  IMAD.HI.U32 R11, R8, R37, RZ ;  /* 0x00000025080b7227 */ /* 0x000fc800078e00ff */
[--C-:B------:R-:W-:Y:S01]  /*3100*/  @!P5 IMAD.IADD R29, R29, 0x1, -R6.reuse ;  /* 0x000000011d1dd824 */ /* 0x100fe200078e0a06 */
[C---:B------:R-:W-:Y:S01]  /*3110*/  ISETP.GT.U32.AND P5, PT, R6.reuse, R25, PT ;  /* 0x000000190600720c */ /* 0x040fe20003fa4070 */
[----:B------:R-:W-:Y:S02]  /*3120*/  IMAD.MOV R11, RZ, RZ, -R11 ;  /* 0x000000ffff0b7224 */ /* 0x000fe400078e0a0b */
[----:B------:R-:W-:Y:S02]  /*3130*/  @!P6 IMAD.IADD R33, R33, 0x1, -R6 ;  /* 0x000000012121e824 */ /* 0x000fe400078e0a06 */
[C---:B------:R-:W-:Y:S01]  /*3140*/  IMAD R37, R6.reuse, R11, R37 ;  /* 0x0000000b06257224 */ /* 0x040fe200078e0225 */
[----:B------:R-:W-:Y:S01]  /*3150*/  IABS R11, R3 ;  /* 0x00000003000b7213 */ /* 0x000fe20000000000 */
[C---:B------:R-:W-:Y:S01]  /*3160*/  IMAD R35, R6.reuse, R12, R35 ;  /* 0x0000000c06237224 */ /* 0x040fe200078e0223 */
[----:B------:R-:W-:Y:S01]  /*3170*/  ISETP.GT.U32.AND P2, PT, R6, R33, PT ;  /* 0x000000210600720c */ /* 0x000fe20003f44070 */
[----:B------:R-:W-:-:S04]  /*3180*/  IMAD.HI.U32 R12, R8, R39, RZ ;  /* 0x00000027080c7227 */ /* 0x000fc800078e00ff */
[----:B------:R-:W-:-:S04]  /*3190*/  IMAD.HI.U32 R8, R8, R11, RZ ;  /* 0x0000000b08087227 */ /* 0x000fc800078e00ff */
[----:B------:R-:W-:Y:S01]  /*31a0*/  @!P5 IMAD.IADD R25, R25, 0x1, -R6 ;  /* 0x000000011919d824 */ /* 0x000fe200078e0a06 */
[C---:B------:R-:W-:Y:S01]  /*31b0*/  ISETP.GT.U32.AND P5, PT, R6.reuse, R35, PT ;  /* 0x000000230600720c */ /* 0x040fe20003fa4070 */
[----:B------:R-:W-:Y:S01]  /*31c0*/  @!P0 IMAD.MOV R17, RZ, RZ, -R17 ;  /* 0x000000ffff118224 */ /* 0x000fe200078e0a11 */
[C---:B------:R-:W-:Y:S01]  /*31d0*/  ISETP.GT.U32.AND P0, PT, R6.reuse, R27, PT ;  /* 0x0000001b0600720c */ /* 0x040fe20003f04070 */
[----:B------:R-:W-:Y:S02]  /*31e0*/  IMAD.MOV R8, RZ, RZ, -R8 ;  /* 0x000000ffff087224 */ /* 0x000fe400078e0a08 */
[--C-:B------:R-:W-:Y:S01]  /*31f0*/  @!P3 IMAD.IADD R31, R31, 0x1, -R6.reuse ;  /* 0x000000011f1fb824 */ /* 0x100fe200078e0a06 */
[C---:B------:R-:W-:Y:S01]  /*3200*/  ISETP.GT.U32.AND P3, PT, R6.reuse, R29, PT ;  /* 0x0000001d0600720c */ /* 0x040fe20003f64070 */
[C---:B------:R-:W-:Y:S01]  /*3210*/  IMAD R11, R6.reuse, R8, R11 ;  /* 0x00000008060b7224 */ /* 0x040fe200078e020b */
[----:B------:R-:W-:Y:S01]  /*3220*/  IABS R8, R32 ;  /* 0x0000002000087213 */ /* 0x000fe20000000000 */
[----:B------:R-:W-:Y:S01]  /*3230*/  @!P2 IMAD.IADD R33, R33, 0x1, -R6 ;  /* 0x000000012121a824 */ /* 0x000fe200078e0a06 */
[C---:B------:R-:W-:Y:S01]  /*3240*/  ISETP.GT.U32.AND P6, PT, R6.reuse, R31, PT ;  /* 0x0000001f0600720c */ /* 0x040fe20003fc4070 */
[----:B------:R-:W-:Y:S01]  /*3250*/  IMAD.MOV R12, RZ, RZ, -R12 ;  /* 0x000000ffff0c7224 */ /* 0x000fe200078e0a0c */
[----:B------:R-:W-:Y:S01]  /*3260*/  ISETP.GT.U32.AND P2, PT, R6, R11, PT ;  /* 0x0000000b0600720c */ /* 0x000fe20003f44070 */
[--C-:B------:R-:W-:Y:S01]  /*3270*/  @!P5 IMAD.IADD R35, R35, 0x1, -R6.reuse ;  /* 0x000000012323d824 */ /* 0x100fe200078e0a06 */
[----:B------:R-:W-:Y:S01]  /*3280*/  ISETP.GE.AND P5, PT, R20, RZ, PT ;  /* 0x000000ff1400720c */ /* 0x000fe20003fa6270 */
[----:B------:R-:W-:Y:S01]  /*3290*/  @!P0 IMAD.IADD R27, R27, 0x1, -R6 ;  /* 0x000000011b1b8824 */ /* 0x000fe200078e0a06 */
[----:B------:R-:W-:Y:S01]  /*32a0*/  ISETP.GT.U32.AND P0, PT, R6, R37, PT ;  /* 0x000000250600720c */ /* 0x000fe20003f04070 */
[----:B------:R-:W-:-:S02]  /*32b0*/  IMAD R160, R252, 0x2, R169 ;  /* 0x00000002fca07824 */ /* 0x000fc400078e02a9 */
[----:B------:R-:W-:Y:S01]  /*32c0*/  @!P3 IMAD.IADD R29, R29, 0x1, -R6 ;  /* 0x000000011d1db824 */ /* 0x000fe200078e0a06 */
[----:B------:R-:W-:Y:S01]  /*32d0*/  ISETP.GE.AND P3, PT, R18, RZ, PT ;  /* 0x000000ff1200720c */ /* 0x000fe20003f66270 */
[----:B------:R-:W-:Y:S01]  /*32e0*/  IMAD R39, R6, R12, R39 ;  /* 0x0000000c06277224 */ /* 0x000fe200078e0227 */
[----:B------:R-:W-:Y:S01]  /*32f0*/  STL [R1+0x30], R160 ;  /* 0x000030a001007387 */ /* 0x000fe20000100800 */
[----:B------:R-:W-:Y:S02]  /*3300*/  IMAD R41, R252, 0x2, R160 ;  /* 0x00000002fc297824 */ /* 0x000fe400078e02a0 */
[--C-:B------:R-:W-:Y:S01]  /*3310*/  @!P2 IMAD.IADD R11, R11, 0x1, -R6.reuse ;  /* 0x000000010b0ba824 */ /* 0x100fe200078e0a06 */
[----:B------:R-:W-:Y:S01]  /*3320*/  ISETP.GE.AND P2, PT, R16, RZ, PT ;  /* 0x000000ff1000720c */ /* 0x000fe20003f46270 */
[--C-:B------:R-:W-:Y:S01]  /*3330*/  @!P6 IMAD.IADD R31, R31, 0x1, -R6.reuse ;  /* 0x000000011f1fe824 */ /* 0x100fe200078e0a06 */
[C---:B------:R-:W-:Y:S01]  /*3340*/  ISETP.GT.U32.AND P6, PT, R6.reuse, R39, PT ;  /* 0x000000270600720c */ /* 0x040fe20003fc4070 */
[----:B------:R-:W-:Y:S01]  /*3350*/  @!P5 IMAD.MOV R25, RZ, RZ, -R25 ;  /* 0x000000ffff19d224 */ /* 0x000fe200078e0a19 */
[----:B------:R-:W-:Y:S01]  /*3360*/  ISETP.GT.U32.AND P5, PT, R6, R11, PT ;  /* 0x0000000b0600720c */ /* 0x000fe20003fa4070 */
[----:B------:R-:W-:Y:S01]  /*3370*/  @!P0 IMAD.IADD R37, R37, 0x1, -R6 ;  /* 0x0000000125258824 */ /* 0x000fe200078e0a06 */
[----:B------:R-:W-:Y:S01]  /*3380*/  ISETP.GE.AND P0, PT, R22, RZ, PT ;  /* 0x000000ff1600720c */ /* 0x000fe20003f06270 */
[----:B------:R-:W-:Y:S01]  /*3390*/  IMAD.HI.U32 R9, R9, R8, RZ ;  /* 0x0000000809097227 */ /* 0x000fe200078e00ff */
[----:B------:R-:W-:Y:S03]  /*33a0*/  STL [R1+0x164], R32 ;  /* 0x0001642001007387 */ /* 0x000fe60000100800 */
[----:B------:R-:W-:Y:S01]  /*33b0*/  IMAD R43, R252, 0x2, R41 ;  /* 0x00000002fc2b7824 */ /* 0x000fe200078e0229 */
[----:B------:R1:W-:Y:S01]  /*33c0*/  STL [R1+0x190], R3 ;  /* 0x0001900301007387 */ /* 0x0003e20000100800 */
[----:B------:R-:W-:Y:S01]  /*33d0*/  @!P3 IMAD.MOV R23, RZ, RZ, -R23 ;  /* 0x000000ffff17b224 */ /* 0x000fe200078e0a17 */
[----:B------:R-:W-:Y:S01]  /*33e0*/  ISETP.GT.U32.AND P3, PT, R6, R37, PT ;  /* 0x000000250600720c */ /* 0x000fe20003f64070 */
[----:B------:R-:W-:-:S02]  /*33f0*/  IMAD.MOV R9, RZ, RZ, -R9 ;  /* 0x000000ffff097224 */ /* 0x000fc400078e0a09 */
[C---:B------:R-:W-:Y:S02]  /*3400*/  IMAD R45, R252.reuse, 0x2, R43 ;  /* 0x00000002fc2d7824 */ /* 0x040fe400078e022b */
[----:B------:R-:W-:Y:S02]  /*3410*/  IMAD R8, R5, R9, R8 ;  /* 0x0000000905087224 */ /* 0x000fe400078e0208 */
[----:B------:R-:W-:Y:S02]  /*3420*/  IMAD R47, R252, 0x2, R45 ;  /* 0x00000002fc2f7824 */ /* 0x000fe400078e022d */
[--C-:B------:R-:W-:Y:S01]  /*3430*/  @!P6 IMAD.IADD R39, R39, 0x1, -R6.reuse ;  /* 0x000000012727e824 */ /* 0x100fe200078e0a06 */
[----:B------:R-:W-:Y:S01]  /*3440*/  ISETP.GE.AND P6, PT, R34, c[0x0][0x180], PT ;  /* 0x0000600022007a0c */ /* 0x000fe20003fc6270 */
[--C-:B------:R-:W-:Y:S01]  /*3450*/  @!P5 IMAD.IADD R11, R11, 0x1, -R6.reuse ;  /* 0x000000010b0bd824 */ /* 0x100fe200078e0a06 */
[----:B------:R-:W-:Y:S01]  /*3460*/  ISETP.GT.U32.AND P5, PT, R5, R8, PT ;  /* 0x000000080500720c */ /* 0x000fe20003fa4070 */
[----:B------:R-:W-:Y:S01]  /*3470*/  IMAD R49, R252, 0x2, R47 ;  /* 0x00000002fc317824 */ /* 0x000fe200078e022f */
[----:B------:R-:W-:Y:S01]  /*3480*/  SEL R7, R4, RZ, !P6 ;  /* 0x000000ff04077207 */ /* 0x000fe20007000000 */
[----:B------:R-:W-:Y:S01]  /*3490*/  @!P1 IMAD.MOV R21, RZ, RZ, -R21 ;  /* 0x000000ffff159224 */ /* 0x000fe200078e0a15 */
[C---:B------:R-:W-:Y:S01]  /*34a0*/  ISETP.GT.U32.AND P1, PT, R6.reuse, R35, PT ;  /* 0x000000230600720c */ /* 0x040fe20003f24070 */
[----:B------:R-:W-:Y:S01]  /*34b0*/  @!P0 IMAD.MOV R27, RZ, RZ, -R27 ;  /* 0x000000ffff1b8224 */ /* 0x000fe200078e0a1b */
[----:B------:R-:W-:Y:S01]  /*34c0*/  ISETP.GT.U32.AND P0, PT, R6, R39, PT ;  /* 0x000000270600720c */ /* 0x000fe20003f04070 */
[----:B------:R-:W-:Y:S01]  /*34d0*/  IMAD R51, R252, 0x2, R49 ;  /* 0x00000002fc337824 */ /* 0x000fe200078e0231 */
[----:B------:R-:W-:Y:S01]  /*34e0*/  ISETP.NE.U32.AND P6, PT, R7, RZ, PT ;  /* 0x000000ff0700720c */ /* 0x000fe20003fc5070 */
[----:B------:R-:W-:Y:S01]  /*34f0*/  @!P3 IMAD.IADD R37, R37, 0x1, -R6 ;  /* 0x000000012525b824 */ /* 0x000fe200078e0a06 */
[----:B------:R-:W-:Y:S01]  /*3500*/  ISETP.GE.AND P3, PT, R24, RZ, PT ;  /* 0x000000ff1800720c */ /* 0x000fe20003f66270 */
[----:B------:R-:W-:-:S02]  /*3510*/  IMAD R53, R252, 0x2, R51 ;  /* 0x00000002fc357824 */ /* 0x000fc400078e0233 */
[----:B------:R-:W-:Y:S01]  /*3520*/  @!P5 IMAD.IADD R8, R8, 0x1, -R5 ;  /* 0x000000010808d824 */ /* 0x000fe200078e0a05 */
[----:B------:R-:W-:Y:S01]  /*3530*/  ISETP.GE.AND P5, PT, R165, c[0x0][0x180], PT ;  /* 0x00006000a5007a0c */ /* 0x000fe20003fa6270 */
[C---:B------:R-:W-:Y:S02]  /*3540*/  IMAD R55, R252.reuse, 0x2, R53 ;  /* 0x00000002fc377824 */ /* 0x040fe400078e0235 */
[--C-:B------:R-:W-:Y:S01]  /*3550*/  @!P1 IMAD.IADD R35, R35, 0x1, -R6.reuse ;  /* 0x0000000123239824 */ /* 0x100fe200078e0a06 */
[----:B------:R-:W-:Y:S01]  /*3560*/  ISETP.GE.AND P1, PT, R3, RZ, PT ;  /* 0x000000ff0300720c */ /* 0x000fe20003f26270 */
[----:B------:R-:W-:Y:S02]  /*3570*/  IMAD R57, R252, 0x2, R55 ;  /* 0x00000002fc397824 */ /* 0x000fe400078e0237 */
[----:B------:R-:W-:Y:S01]  /*3580*/  @!P0 IMAD.IADD R39, R39, 0x1, -R6 ;  /* 0x0000000127278824 */ /* 0x000fe200078e0a06 */
[----:B------:R-:W-:Y:S01]  /*3590*/  SEL R6, R4, RZ, !P5 ;  /* 0x000000ff04067207 */ /* 0x000fe20006800000 */
[----:B------:R-:W-:Y:S01]  /*35a0*/  @!P3 IMAD.MOV R31, RZ, RZ, -R31 ;  /* 0x000000ffff1fb224 */ /* 0x000fe200078e0a1f */
[----:B------:R-:W-:Y:S01]  /*35b0*/  ISETP.GE.AND P5, PT, R30, RZ, PT ;  /* 0x000000ff1e00720c */ /* 0x000fe20003fa6270 */
[----:B------:R-:W-:Y:S01]  /*35c0*/  IMAD R59, R252, 0x2, R57 ;  /* 0x00000002fc3b7824 */ /* 0x000fe200078e0239 */
[----:B------:R-:W-:Y:S01]  /*35d0*/  ISETP.GT.U32.AND P3, PT, R5, R8, PT ;  /* 0x000000080500720c */ /* 0x000fe20003f64070 */
[----:B------:R-:W-:Y:S01]  /*35e0*/  @!P2 IMAD.MOV R29, RZ, RZ, -R29 ;  /* 0x000000ffff1da224 */ /* 0x000fe200078e0a1d */
[----:B------:R-:W-:Y:S01]  /*35f0*/  ISETP.GE.AND P2, PT, R26, RZ, PT ;  /* 0x000000ff1a00720c */ /* 0x000fe20003f46270 */
[----:B------:R-:W-:Y:S01]  /*3600*/  IMAD R61, R252, 0x2, R59 ;  /* 0x00000002fc3d7824 */ /* 0x000fe200078e023b */
[----:B------:R-:W-:Y:S01]  /*3610*/  ISETP.GE.AND P0, PT, R14, RZ, PT ;  /* 0x000000ff0e00720c */ /* 0x000fe20003f06270 */
[----:B------:R-:W-:Y:S01]  /*3620*/  @!P1 IMAD.MOV R11, RZ, RZ, -R11 ;  /* 0x000000ffff0b9224 */ /* 0x000fe200078e0a0b */
[----:B------:R-:W-:Y:S01]  /*3630*/  ISETP.GE.AND P1, PT, R28, RZ, PT ;  /* 0x000000ff1c00720c */ /* 0x000fe20003f26270 */
[----:B------:R-:W-:-:S02]  /*3640*/  IMAD R63, R252, 0x2, R61 ;  /* 0x00000002fc3f7824 */ /* 0x000fc400078e023d */
[----:B------:R-:W-:Y:S02]  /*3650*/  IMAD.SHL.U32 R170, R157, 0x4, RZ ;  /* 0x000000049daa7824 */ /* 0x000fe400078e00ff */
[----:B------:R-:W-:Y:S01]  /*3660*/  @!P5 IMAD.MOV R39, RZ, RZ, -R39 ;  /* 0x000000ffff27d224 */ /* 0x000fe200078e0a27 */
[----:B------:R-:W-:Y:S01]  /*3670*/  ISETP.GE.AND P5, PT, R32, RZ, PT ;  /* 0x000000ff2000720c */ /* 0x000fe20003fa6270 */
[----:B------:R-:W-:Y:S02]  /*3680*/  IMAD R65, R252, 0x2, R63 ;  /* 0x00000002fc417824 */ /* 0x000fe400078e023f */
[----:B------:R-:W-:Y:S01]  /*3690*/  @!P3 IMAD.IADD R8, R8, 0x1, -R5 ;  /* 0x000000010808b824 */ /* 0x000fe200078e0a05 */
[----:B------:R-:W-:Y:S01]  /*36a0*/  ISETP.NE.AND P3, PT, RZ, c[0x0][0x178], PT ;  /* 0x00005e00ff007a0c */ /* 0x000fe20003f65270 */
[----:B------:R-:W-:Y:S02]  /*36b0*/  IMAD R67, R252, 0x2, R65 ;  /* 0x00000002fc437824 */ /* 0x000fe400078e0241 */
[----:B------:R-:W-:Y:S01]  /*36c0*/  @!P2 IMAD.MOV R33, RZ, RZ, -R33 ;  /* 0x000000ffff21a224 */ /* 0x000fe200078e0a21 */
[----:B------:R-:W-:Y:S01]  /*36d0*/  ISETP.GE.AND P2, PT, R164, c[0x0][0x180], PT ;  /* 0x00006000a4007a0c */ /* 0x000fe20003f46270 */
[----:B------:R-:W-:-:S02]  /*36e0*/  IMAD R73, R252, 0x2, R67 ;  /* 0x00000002fc497824 */ /* 0x000fc400078e0243 */
[----:B------:R-:W-:Y:S01]  /*36f0*/  @!P0 IMAD.MOV R35, RZ, RZ, -R35 ;  /* 0x000000ffff238224 */ /* 0x000fe200078e0a23 */
[----:B------:R-:W-:Y:S01]  /*3700*/  SEL R7, R4, RZ, !P2 ;  /* 0x000000ff04077207 */ /* 0x000fe20005000000 */
[----:B------:R-:W-:Y:S01]  /*3710*/  IMAD R81, R252, 0x2, R73 ;  /* 0x00000002fc517824 */ /* 0x000fe200078e0249 */
[----:B------:R-:W-:Y:S01]  /*3720*/  ISETP.NE.U32.AND P2, PT, R6, RZ, PT ;  /* 0x000000ff0600720c */ /* 0x000fe20003f45070 */
[----:B------:R-:W-:Y:S01]  /*3730*/  @!P5 IMAD.MOV R8, RZ, RZ, -R8 ;  /* 0x000000ffff08d224 */ /* 0x000fe200078e0a08 */
[----:B------:R-:W-:Y:S01]  /*3740*/  LOP3.LUT R6, RZ, c[0x0][0x17c], RZ, 0x33, !PT ;  /* 0x00005f00ff067a12 */ /* 0x000fe200078e33ff */
[C---:B------:R-:W-:Y:S01]  /*3750*/  IMAD R83, R252.reuse, 0x2, R81 ;  /* 0x00000002fc537824 */ /* 0x040fe200078e0251 */
[----:B------:R-:W-:Y:S01]  /*3760*/  @!P3 LOP3.LUT R8, RZ, c[0x0][0x178], RZ, 0x33, !PT ;  /* 0x00005e00ff08ba12 */ /* 0x000fe200078e33ff */
[----:B------:R-:W-:Y:S01]  /*3770*/  @!P1 IMAD.MOV R37, RZ, RZ, -R37 ;  /* 0x000000ffff259224 */ /* 0x000fe200078e0a25 */
[----:B------:R-:W-:Y:S01]  /*3780*/  ISETP.NE.AND P1, PT, RZ, c[0x0][0x17c], PT ;  /* 0x00005f00ff007a0c */ /* 0x000fe20003f25270 */
[----:B------:R-:W-:Y:S01]  /*3790*/  IMAD R87, R252, 0x2, R83 ;  /* 0x00000002fc577824 */ /* 0x000fe200078e0253 */
[----:B------:R-:W-:Y:S01]  /*37a0*/  ISETP.NE.U32.AND P0, PT, R7, RZ, PT ;  /* 0x000000ff0700720c */ /* 0x000fe20003f05070 */
[----:B------:R-:W-:Y:S01]  /*37b0*/  IMAD R5, R8, c[0x0][0x184], RZ ;  /* 0x0000610008057a24 */ /* 0x000fe200078e02ff */
[----:B------:R-:W-:Y:S01]  /*37c0*/  SEL R156, R6, R11, !P1 ;  /* 0x0000000b069c7207 */ /* 0x000fe20004800000 */
[----:B------:R-:W-:Y:S01]  /*37d0*/  IMAD R93, R252, 0x2, R87 ;  /* 0x00000002fc5d7824 */ /* 0x000fe200078e0257 */
[----:B------:R-:W-:Y:S01]  /*37e0*/  SEL R125, R6, R125, !P1 ;  /* 0x0000007d067d7207 */ /* 0x000fe20004800000 */
[----:B-1----:R-:W-:Y:S01]  /*37f0*/  IMAD.SHL.U32 R3, R5, 0x4, RZ ;  /* 0x0000000405037824 */ /* 0x002fe200078e00ff */
[----:B------:R1:W-:Y:S01]  /*3800*/  STL [R1+0x80], R5 ;  /* 0x0000800501007387 */ /* 0x0003e20000100800 */
[----:B------:R-:W-:Y:S01]  /*3810*/  IMAD R97, R252, 0x2, R93 ;  /* 0x00000002fc617824 */ /* 0x000fe200078e025d */
[----:B------:R-:W-:Y:S01]  /*3820*/  SEL R126, R6, R126, !P1 ;  /* 0x0000007e067e7207 */ /* 0x000fe20004800000 */
[----:B------:R-:W-:Y:S01]  /*3830*/  IMAD.SHL.U32 R108, R119, 0x4, RZ ;  /* 0x00000004776c7824 */ /* 0x000fe200078e00ff */
[----:B------:R-:W-:Y:S01]  /*3840*/  IADD3 R118, P3, R3, c[0x0][0x160], RZ ;  /* 0x0000580003767a10 */ /* 0x000fe20007f7e0ff */
[----:B------:R-:W-:Y:S01]  /*3850*/  IMAD R99, R252, 0x2, R97 ;  /* 0x00000002fc637824 */ /* 0x000fe200078e0261 */
[----:B------:R-:W-:Y:S01]  /*3860*/  SEL R128, R6, R128, !P1 ;  /* 0x0000008006807207 */ /* 0x000fe20004800000 */
[----:B------:R2:W-:Y:S01]  /*3870*/  STL [R1+0x18c], R3 ;  /* 0x00018c0301007387 */ /* 0x0005e20000100800 */
[----:B------:R-:W-:Y:S01]  /*3880*/  LEA R76, P5, R41, R118, 0x2 ;  /* 0x00000076294c7211 */ /* 0x000fe200078a10ff */
[----:B------:R-:W-:Y:S01]  /*3890*/  IMAD R103, R252, 0x2, R99 ;  /* 0x00000002fc677824 */ /* 0x000fe200078e0263 */
[----:B-1----:R-:W-:-:S02]  /*38a0*/  LEA.HI.X.SX32 R5, R5, c[0x0][0x164], 0x2, P3 ;  /* 0x0000590005057a11 */ /* 0x002fc400018f16ff */
[----:B------:R-:W-:Y:S01]  /*38b0*/  LEA R30, P3, R43, R118, 0x2 ;  /* 0x000000762b1e7211 */ /* 0x000fe200078610ff */
[----:B------:R-:W-:Y:S01]  /*38c0*/  IMAD R107, R252, 0x2, R103 ;  /* 0x00000002fc6b7824 */ /* 0x000fe200078e0267 */
[C---:B------:R-:W-:Y:S02]  /*38d0*/  SEL R129, R6.reuse, R129, !P1 ;  /* 0x0000008106817207 */ /* 0x040fe40004800000 */
[----:B------:R-:W-:Y:S01]  /*38e0*/  SEL R130, R6, R130, !P1 ;  /* 0x0000008206827207 */ /* 0x000fe20004800000 */
[----:B------:R-:W-:Y:S01]  /*38f0*/  IMAD R9, R252, 0x2, R107 ;  /* 0x00000002fc097824 */ /* 0x000fe200078e026b */
[----:B------:R-:W-:Y:S01]  /*3900*/  SEL R132, R6, R132, !P1 ;  /* 0x0000008406847207 */ /* 0x000fe20004800000 */
[----:B--2---:R-:W-:Y:S01]  /*3910*/  IMAD.SHL.U32 R3, R158, 0x4, RZ ;  /* 0x000000049e037824 */ /* 0x004fe200078e00ff */
[----:B------:R-:W-:Y:S01]  /*3920*/  SEL R133, R6, R133, !P1 ;  /* 0x0000008506857207 */ /* 0x000fe20004800000 */
[----:B------:R-:W-:Y:S01]  /*3930*/  IMAD R11, R252, 0x2, R9 ;  /* 0x00000002fc0b7824 */ /* 0x000fe200078e0209 */
[----:B------:R-:W-:-:S02]  /*3940*/  SEL R134, R6, R134, !P1 ;  /* 0x0000008606867207 */ /* 0x000fc40004800000 */
[C---:B------:R-:W-:Y:S01]  /*3950*/  SEL R136, R6.reuse, R136, !P1 ;  /* 0x0000008806887207 */ /* 0x040fe20004800000 */
[----:B------:R1:W-:Y:S01]  /*3960*/  STL [R1+0x74], R3 ;  /* 0x0000740301007387 */ /* 0x0003e20000100800 */
[C---:B------:R-:W-:Y:S02]  /*3970*/  SEL R137, R6.reuse, R137, !P1 ;  /* 0x0000008906897207 */ /* 0x040fe40004800000 */
[C---:B------:R-:W-:Y:S01]  /*3980*/  SEL R138, R6.reuse, R138, !P1 ;  /* 0x0000008a068a7207 */ /* 0x040fe20004800000 */
[----:B------:R-:W-:Y:S01]  /*3990*/  STL [R1+0x70], R170 ;  /* 0x000070aa01007387 */ /* 0x000fe20000100800 */
[C---:B------:R-:W-:Y:S02]  /*39a0*/  SEL R140, R6.reuse, R140, !P1 ;  /* 0x0000008c068c7207 */ /* 0x040fe40004800000 */
[C---:B------:R-:W-:Y:S01]  /*39b0*/  SEL R141, R6.reuse, R141, !P1 ;  /* 0x0000008d068d7207 */ /* 0x040fe20004800000 */
[----:B------:R2:W-:Y:S01]  /*39c0*/  STL [R1+0x6c], R108 ;  /* 0x00006c6c01007387 */ /* 0x0005e20000100800 */
[----:B------:R-:W-:-:S02]  /*39d0*/  SEL R142, R6, R142, !P1 ;  /* 0x0000008e068e7207 */ /* 0x000fc40004800000 */
[C---:B------:R-:W-:Y:S02]  /*39e0*/  SEL R144, R6.reuse, R144, !P1 ;  /* 0x0000009006907207 */ /* 0x040fe40004800000 */
[C---:B------:R-:W-:Y:S02]  /*39f0*/  SEL R145, R6.reuse, R145, !P1 ;  /* 0x0000009106917207 */ /* 0x040fe40004800000 */
[C---:B------:R-:W-:Y:S02]  /*3a00*/  SEL R146, R6.reuse, R146, !P1 ;  /* 0x0000009206927207 */ /* 0x040fe40004800000 */
[C---:B------:R-:W-:Y:S02]  /*3a10*/  SEL R148, R6.reuse, R148, !P1 ;  /* 0x0000009406947207 */ /* 0x040fe40004800000 */
[C---:B------:R-:W-:Y:S02]  /*3a20*/  SEL R149, R6.reuse, R149, !P1 ;  /* 0x0000009506957207 */ /* 0x040fe40004800000 */
        /* <DEDUP_REMOVED lines=9> */
[C---:B------:R-:W-:Y:S01]  /*3ac0*/  SEL R127, R6.reuse, R127, !P1 ;  /* 0x0000007f067f7207 */ /* 0x040fe20004800000 */
[----:B------:R-:W-:Y:S01]  /*3ad0*/  IMAD R178, R121, c[0x0][0x190], RZ ;  /* 0x0000640079b27a24 */ /* 0x000fe200078e02ff */
[C---:B------:R-:W-:Y:S02]  /*3ae0*/  SEL R131, R6.reuse, R131, !P1 ;  /* 0x0000008306837207 */ /* 0x040fe40004800000 */
[C---:B------:R-:W-:Y:S01]  /*3af0*/  SEL R135, R6.reuse, R135, !P1 ;  /* 0x0000008706877207 */ /* 0x040fe20004800000 */
[----:B------:R-:W-:Y:S01]  /*3b00*/  IMAD R182, R127, c[0x0][0x190], RZ ;  /* 0x000064007fb67a24 */ /* 0x000fe200078e02ff */
[----:B------:R-:W-:-:S02]  /*3b10*/  SEL R139, R6, R139, !P1 ;  /* 0x0000008b068b7207 */ /* 0x000fc40004800000 */
[C---:B------:R-:W-:Y:S01]  /*3b20*/  SEL R143, R6.reuse, R143, !P1 ;  /* 0x0000008f068f7207 */ /* 0x040fe20004800000 */
[----:B------:R-:W-:Y:S01]  /*3b30*/  IMAD R186, R135, c[0x0][0x190], RZ ;  /* 0x0000640087ba7a24 */ /* 0x000fe200078e02ff */
        /* <DEDUP_REMOVED lines=15> */
[----:B------:R-:W-:Y:S01]  /*3c30*/  SEL R207, R6, R13, !P1 ;  /* 0x0000000d06cf7207 */ /* 0x000fe20004800000 */
[----:B------:R-:W-:Y:S01]  /*3c40*/  IMAD R13, R252, 0x2, R11 ;  /* 0x00000002fc0d7824 */ /* 0x000fe200078e020b */
[----:B------:R-:W-:-:S02]  /*3c50*/  SEL R211, R6, R15, !P1 ;  /* 0x0000000f06d37207 */ /* 0x000fc40004800000 */
[----:B------:R-:W-:Y:S01]  /*3c60*/  SEL R215, R6, R17, !P1 ;  /* 0x0000001106d77207 */ /* 0x000fe20004800000 */
[----:B------:R-:W-:Y:S01]  /*3c70*/  IMAD R15, R252, 0x2, R13 ;  /* 0x00000002fc0f7824 */ /* 0x000fe200078e020d */
[C---:B------:R-:W-:Y:S02]  /*3c80*/  SEL R219, R6.reuse, R19, !P1 ;  /* 0x0000001306db7207 */ /* 0x040fe40004800000 */
[----:B------:R-:W-:Y:S01]  /*3c90*/  SEL R223, R6, R21, !P1 ;  /* 0x0000001506df7207 */ /* 0x000fe20004800000 */
[----:B------:R-:W-:Y:S01]  /*3ca0*/  IMAD R17, R252, 0x2, R15 ;  /* 0x00000002fc117824 */ /* 0x000fe200078e020f */
        /* <DEDUP_REMOVED lines=13> */
[----:B------:R-:W-:Y:S02]  /*3d80*/  SEL R243, R6, R243, !P1 ;  /* 0x000000f306f37207 */ /* 0x000fe40004800000 */
[-C--:B------:R-:W-:Y:S01]  /*3d90*/  LEA.HI.X.SX32 R77, R41, R5.reuse, 0x2, P5 ;  /* 0x00000005294d7211 */ /* 0x080fe200028f16ff */
[C---:B------:R-:W-:Y:S01]  /*3da0*/  IMAD R41, R252.reuse, 0x2, R37 ;  /* 0x00000002fc297824 */ /* 0x040fe200078e0225 */
[-C--:B------:R-:W-:Y:S02]  /*3db0*/  LEA R6, P5, R45, R118.reuse, 0x2 ;  /* 0x000000762d067211 */ /* 0x080fe400078a10ff */
[-C--:B------:R-:W-:Y:S02]  /*3dc0*/  LEA.HI.X.SX32 R31, R43, R5.reuse, 0x2, P3 ;  /* 0x000000052b1f7211 */ /* 0x080fe400018f16ff */
[-C--:B------:R-:W-:Y:S02]  /*3dd0*/  LEA R38, P3, R47, R118.reuse, 0x2 ;  /* 0x000000762f267211 */ /* 0x080fe400078610ff */
[----:B------:R-:W-:Y:S01]  /*3de0*/  LEA.HI.X.SX32 R7, R45, R5, 0x2, P5 ;  /* 0x000000052d077211 */ /* 0x000fe200028f16ff */
[----:B------:R-:W-:Y:S01]  /*3df0*/  IMAD R45, R252, 0x2, R41 ;  /* 0x00000002fc2d7824 */ /* 0x000fe200078e0229 */
[----:B------:R-:W-:-:S02]  /*3e00*/  LEA R104, P5, R49, R118, 0x2 ;  /* 0x0000007631687211 */ /* 0x000fc400078a10ff */
[-C--:B------:R-:W-:Y:S02]  /*3e10*/  LEA.HI.X.SX32 R39, R47, R5.reuse, 0x2, P3 ;  /* 0x000000052f277211 */ /* 0x080fe400018f16ff */
[-C--:B------:R-:W-:Y:S02]  /*3e20*/  LEA R18, P3, R51, R118.reuse, 0x2 ;  /* 0x0000007633127211 */ /* 0x080fe400078610ff */
[-C--:B------:R-:W-:Y:S02]  /*3e30*/  LEA.HI.X.SX32 R105, R49, R5.reuse, 0x2, P5 ;  /* 0x0000000531697211 */ /* 0x080fe400028f16ff */
[-C--:B------:R-:W-:Y:S02]  /*3e40*/  LEA R94, P5, R53, R118.reuse, 0x2 ;  /* 0x00000076355e7211 */ /* 0x080fe400078a10ff */
[----:B------:R-:W-:Y:S01]  /*3e50*/  LEA.HI.X.SX32 R19, R51, R5, 0x2, P3 ;  /* 0x0000000533137211 */ /* 0x000fe200018f16ff */
[----:B------:R-:W-:Y:S01]  /*3e60*/  IMAD R51, R252, 0x2, R45 ;  /* 0x00000002fc337824 */ /* 0x000fe200078e022d */
[----:B------:R-:W-:-:S02]  /*3e70*/  LEA R42, P3, R55, R118, 0x2 ;  /* 0x00000076372a7211 */ /* 0x000fc400078610ff */
[-C--:B------:R-:W-:Y:S01]  /*3e80*/  LEA.HI.X.SX32 R95, R53, R5.reuse, 0x2, P5 ;  /* 0x00000005355f7211 */ /* 0x080fe200028f16ff */
[C---:B------:R-:W-:Y:S01]  /*3e90*/  IMAD R53, R252.reuse, 0x2, R51 ;  /* 0x00000002fc357824 */ /* 0x040fe200078e0233 */
[-C--:B------:R-:W-:Y:S02]  /*3ea0*/  LEA R90, P5, R57, R118.reuse, 0x2 ;  /* 0x00000076395a7211 */ /* 0x080fe400078a10ff */
[-C--:B------:R-:W-:Y:S01]  /*3eb0*/  LEA.HI.X.SX32 R43, R55, R5.reuse, 0x2, P3 ;  /* 0x00000005372b7211 */ /* 0x080fe200018f16ff */
[C---:B------:R-:W-:Y:S01]  /*3ec0*/  IMAD R55, R252.reuse, 0x2, R53 ;  /* 0x00000002fc377824 */ /* 0x040fe200078e0235 */
        /* <DEDUP_REMOVED lines=8> */
[----:B------:R-:W-:Y:S02]  /*3f50*/  LEA.HI.X.SX32 R71, R63, R5, 0x2, P3 ;  /* 0x000000053f477211 */ /* 0x000fe400018f16ff */
        /* <DEDUP_REMOVED lines=35> */
[-C--:B------:R-:W-:Y:S01]  /*4190*/  LEA.HI.X.SX32 R25, R17, R5.reuse, 0x2, P3 ;  /* 0x0000000511197211 */ /* 0x080fe200018f16ff */
[C---:B------:R-:W-:Y:S01]  /*41a0*/  IMAD R17, R252.reuse, 0x2, R15 ;  /* 0x00000002fc117824 */ /* 0x040fe200078e020f */
[-C--:B------:R-:W-:Y:S02]  /*41b0*/  LEA R20, P3, R27, R118.reuse, 0x2 ;  /* 0x000000761b147211 */ /* 0x080fe400078610ff */
[-C--:B------:R-:W-:Y:S02]  /*41c0*/  LEA.HI.X.SX32 R9, R21, R5.reuse, 0x2, P5 ;  /* 0x0000000515097211 */ /* 0x080fe400028f16ff */
[----:B------:R-:W-:Y:S01]  /*41d0*/  LEA.HI.X.SX32 R21, R27, R5, 0x2, P3 ;  /* 0x000000051b157211 */ /* 0x000fe200018f16ff */
[----:B------:R-:W-:Y:S01]  /*41e0*/  IMAD R27, R252, 0x2, R17 ;  /* 0x00000002fc1b7824 */ /* 0x000fe200078e0211 */
[-C--:B------:R-:W-:Y:S02]  /*41f0*/  LEA R32, P5, R33, R118.reuse, 0x2 ;  /* 0x0000007621207211 */ /* 0x080fe400078a10ff */
[----:B------:R-:W-:-:S02]  /*4200*/  LEA R60, P3, R37, R118, 0x2 ;  /* 0x00000076253c7211 */ /* 0x000fc400078610ff */
[-C--:B------:R-:W-:Y:S02]  /*4210*/  LEA.HI.X.SX32 R33, R33, R5.reuse, 0x2, P5 ;  /* 0x0000000521217211 */ /* 0x080fe400028f16ff */
[-C--:B------:R-:W-:Y:S01]  /*4220*/  LEA.HI.X.SX32 R61, R37, R5.reuse, 0x2, P3 ;  /* 0x00000005253d7211 */ /* 0x080fe200018f16ff */
[----:B------:R-:W-:Y:S01]  /*4230*/  IMAD R37, R252, 0x2, R27 ;  /* 0x00000002fc257824 */ /* 0x000fe200078e021b */
[-C--:B------:R-:W-:Y:S02]  /*4240*/  LEA R46, P5, R41, R118.reuse, 0x2 ;  /* 0x00000076292e7211 */ /* 0x080fe400078a10ff */
[----:B------:R-:W-:Y:S02]  /*4250*/  LEA R58, P3, R45, R118, 0x2 ;  /* 0x000000762d3a7211 */ /* 0x000fe400078610ff */
[-C--:B------:R-:W-:Y:S02]  /*4260*/  LEA.HI.X.SX32 R47, R41, R5.reuse, 0x2, P5 ;  /* 0x00000005292f7211 */ /* 0x080fe400028f16ff */
[----:B------:R-:W-:-:S02]  /*4270*/  LEA.HI.X.SX32 R59, R45, R5, 0x2, P3 ;  /* 0x000000052d3b7211 */ /* 0x000fc400018f16ff */
[-C--:B------:R-:W-:Y:S02]  /*4280*/  LEA R10, P5, R51, R118.reuse, 0x2 ;  /* 0x00000076330a7211 */ /* 0x080fe400078a10ff */
[-C--:B------:R-:W-:Y:S02]  /*4290*/  LEA R40, P3, R53, R118.reuse, 0x2 ;  /* 0x0000007635287211 */ /* 0x080fe400078610ff */
[-C--:B------:R-:W-:Y:S01]  /*42a0*/  LEA.HI.X.SX32 R11, R51, R5.reuse, 0x2, P5 ;  /* 0x00000005330b7211 */ /* 0x080fe200028f16ff */
[C---:B------:R-:W-:Y:S01]  /*42b0*/  IMAD R51, R252.reuse, 0x2, R37 ;  /* 0x00000002fc337824 */ /* 0x040fe200078e0225 */
[----:B------:R-:W-:Y:S02]  /*42c0*/  LEA.HI.X.SX32 R41, R53, R5, 0x2, P3 ;  /* 0x0000000535297211 */ /* 0x000fe400018f16ff */
[-C--:B------:R-:W-:Y:S01]  /*42d0*/  LEA R106, P5, R55, R118.reuse, 0x2 ;  /* 0x00000076376a7211 */ /* 0x080fe200078a10ff */
[----:B------:R-:W-:Y:S01]  /*42e0*/  IMAD R53, R252, 0x2, R51 ;  /* 0x00000002fc357824 */ /* 0x000fe200078e0233 */
[----:B------:R-:W-:-:S02]  /*42f0*/  LEA R82, P3, R57, R118, 0x2 ;  /* 0x0000007639527211 */ /* 0x000fc400078610ff */
[-C--:B------:R-:W-:Y:S01]  /*4300*/  LEA.HI.X.SX32 R107, R55, R5.reuse, 0x2, P5 ;  /* 0x00000005376b7211 */ /* 0x080fe200028f16ff */
[C---:B------:R-:W-:Y:S01]  /*4310*/  IMAD R109, R252.reuse, 0x2, R53 ;  /* 0x00000002fc6d7824 */ /* 0x040fe200078e0235 */
[-C--:B------:R-:W-:Y:S02]  /*4320*/  LEA.HI.X.SX32 R83, R57, R5.reuse, 0x2, P3 ;  /* 0x0000000539537211 */ /* 0x080fe400018f16ff */
[-C--:B------:R-:W-:Y:S01]  /*4330*/  LEA R102, P5, R97, R118.reuse, 0x2 ;  /* 0x0000007661667211 */ /* 0x080fe200078a10ff */
[C---:B------:R-:W-:Y:S01]  /*4340*/  IMAD R111, R252.reuse, 0x2, R109 ;  /* 0x00000002fc6f7824 */ /* 0x040fe200078e026d */
[----:B------:R-:W-:Y:S02]  /*4350*/  LEA R56, P3, R99, R118, 0x2 ;  /* 0x0000007663387211 */ /* 0x000fe400078610ff */
[-C--:B------:R-:W-:Y:S01]  /*4360*/  LEA.HI.X.SX32 R103, R97, R5.reuse, 0x2, P5 ;  /* 0x0000000561677211 */ /* 0x080fe200028f16ff */
[----:B------:R-:W-:Y:S01]  /*4370*/  IMAD R113, R252, 0x2, R111 ;  /* 0x00000002fc717824 */ /* 0x000fe200078e026f */
[----:B------:R-:W-:-:S02]  /*4380*/  LEA.HI.X.SX32 R57, R99, R5, 0x2, P3 ;  /* 0x0000000563397211 */ /* 0x000fc400018f16ff */
[-C--:B------:R-:W-:Y:S01]  /*4390*/  LEA R98, P5, R13, R118.reuse, 0x2 ;  /* 0x000000760d627211 */ /* 0x080fe200078a10ff */
[----:B------:R-:W-:Y:S01]  /*43a0*/  IMAD R115, R252, 0x2, R113 ;  /* 0x00000002fc737824 */ /* 0x000fe200078e0271 */
[-C--:B------:R-:W-:Y:S02]  /*43b0*/  LEA R54, P3, R15, R118.reuse, 0x2 ;  /* 0x000000760f367211 */ /* 0x080fe400078610ff */
[-C--:B------:R-:W-:Y:S02]  /*43c0*/  LEA.HI.X.SX32 R99, R13, R5.reuse, 0x2, P5 ;  /* 0x000000050d637211 */ /* 0x080fe400028f16ff */
[----:B------:R-:W-:Y:S02]  /*43d0*/  LEA.HI.X.SX32 R55, R15, R5, 0x2, P3 ;  /* 0x000000050f377211 */ /* 0x000fe400018f16ff */
[-C--:B------:R-:W-:Y:S02]  /*43e0*/  LEA R96, P5, R17, R118.reuse, 0x2 ;  /* 0x0000007611607211 */ /* 0x080fe400078a10ff */
[----:B------:R-:W-:-:S02]  /*43f0*/  LEA R12, P3, R27, R118, 0x2 ;  /* 0x000000761b0c7211 */ /* 0x000fc400078610ff */
[-C--:B------:R-:W-:Y:S02]  /*4400*/  LEA.HI.X.SX32 R97, R17, R5.reuse, 0x2, P5 ;  /* 0x0000000511617211 */ /* 0x080fe400028f16ff */
[-C--:B------:R-:W-:Y:S02]  /*4410*/  LEA.HI.X.SX32 R13, R27, R5.reuse, 0x2, P3 ;  /* 0x000000051b0d7211 */ /* 0x080fe400018f16ff */
[-C--:B------:R-:W-:Y:S02]  /*4420*/  LEA R44, P5, R37, R118.reuse, 0x2 ;  /* 0x00000076252c7211 */ /* 0x080fe400078a10ff */
[----:B------:R-:W-:Y:S02]  /*4430*/  LEA R50, P3, R51, R118, 0x2 ;  /* 0x0000007633327211 */ /* 0x000fe400078610ff */
[-C--:B------:R-:W-:Y:S02]  /*4440*/  LEA.HI.X.SX32 R45, R37, R5.reuse, 0x2, P5 ;  /* 0x00000005252d7211 */ /* 0x080fe400028f16ff */
[----:B------:R-:W-:-:S02]  /*4450*/  LEA.HI.X.SX32 R51, R51, R5, 0x2, P3 ;  /* 0x0000000533337211 */ /* 0x000fc400018f16ff */
[-C--:B------:R-:W-:Y:S02]  /*4460*/  LEA R16, P5, R53, R118.reuse, 0x2 ;  /* 0x0000007635107211 */ /* 0x080fe400078a10ff */
[-C--:B------:R-:W-:Y:S02]  /*4470*/  LEA R14, P3, R109, R118.reuse, 0x2 ;  /* 0x000000766d0e7211 */ /* 0x080fe400078610ff */
[-C--:B------:R-:W-:Y:S02]  /*4480*/  LEA.HI.X.SX32 R17, R53, R5.reuse, 0x2, P5 ;  /* 0x0000000535117211 */ /* 0x080fe400028f16ff */
[----:B------:R-:W-:Y:S01]  /*4490*/  LEA.HI.X.SX32 R15, R109, R5, 0x2, P3 ;  /* 0x000000056d0f7211 */ /* 0x000fe200018f16ff */
[----:B------:R-:W-:Y:S01]  /*44a0*/  IMAD.SHL.U32 R109, R117, 0x4, RZ ;  /* 0x00000004756d7824 */ /* 0x000fe200078e00ff */
[-C--:B------:R-:W-:Y:S02]  /*44b0*/  LEA R26, P5, R111, R118.reuse, 0x2 ;  /* 0x000000766f1a7211 */ /* 0x080fe400078a10ff */
[----:B------:R-:W-:-:S02]  /*44c0*/  LEA R52, P3, R113, R118, 0x2 ;  /* 0x0000007671347211 */ /* 0x000fc400078610ff */
[-C--:B------:R-:W-:Y:S01]  /*44d0*/  LEA.HI.X.SX32 R27, R111, R5.reuse, 0x2, P5 ;  /* 0x000000056f1b7211 */ /* 0x080fe200028f16ff */
[----:B------:R-:W-:Y:S01]  /*44e0*/  STL [R1+0x68], R109 ;  /* 0x0000686d01007387 */ /* 0x000fe20000100800 */
[-C--:B------:R-:W-:Y:S02]  /*44f0*/  LEA.HI.X.SX32 R53, R113, R5.reuse, 0x2, P3 ;  /* 0x0000000571357211 */ /* 0x080fe400018f16ff */
[CC--:B------:R-:W-:Y:S02]  /*4500*/  LEA R36, P5, R115.reuse, R118.reuse, 0x2 ;  /* 0x0000007673247211 */ /* 0x0c0fe400078a10ff */
[----:B------:R-:W-:Y:S02]  /*4510*/  IADD3 R192, P3, R176, R118, RZ ;  /* 0x00000076b0c07210 */ /* 0x000fe40007f7e0ff */
[-C--:B------:R-:W-:Y:S02]  /*4520*/  LEA.HI.X.SX32 R37, R115, R5.reuse, 0x2, P5 ;  /* 0x0000000573257211 */ /* 0x080fe400028f16ff */
[----:B------:R-:W-:-:S02]  /*4530*/  LEA.HI.X.SX32 R193, R173, R5, 0x2, P3 ;  /* 0x00000005adc17211 */ /* 0x000fc400018f16ff */
[-C--:B------:R-:W-:Y:S01]  /*4540*/  IADD3 R180, P5, R174, R118.reuse, RZ ;  /* 0x00000076aeb47210 */ /* 0x080fe20007fbe0ff */
[----:B------:R-:W-:Y:S01]  /*4550*/  IMAD R174, R120, c[0x0][0x190], RZ ;  /* 0x0000640078ae7a24 */ /* 0x000fe200078e02ff */
[-C--:B------:R-:W-:Y:S01]  /*4560*/  IADD3 R188, P3, R3, R118.reuse, RZ ;  /* 0x0000007603bc7210 */ /* 0x080fe20007f7e0ff */
[----:B-1----:R-:W-:Y:S01]  /*4570*/  IMAD.SHL.U32 R3, R110, 0x4, RZ ;  /* 0x000000046e037824 */ /* 0x002fe200078e00ff */
[-C--:B------:R-:W-:Y:S01]  /*4580*/  LEA.HI.X.SX32 R181, R172, R5.reuse, 0x2, P5 ;  /* 0x00000005acb57211 */ /* 0x080fe200028f16ff */
[----:B------:R-:W-:Y:S01]  /*4590*/  STL.64 [R1+0x28], R192 ;  /* 0x000028c001007387 */ /* 0x000fe20000100a00 */
[-C--:B------:R-:W-:Y:S02]  /*45a0*/  LEA.HI.X.SX32 R189, R158, R5.reuse, 0x2, P3 ;  /* 0x000000059ebd7211 */ /* 0x080fe400018f16ff */
[-C--:B------:R-:W-:Y:S01]  /*45b0*/  IADD3 R176, P5, R170, R118.reuse, RZ ;  /* 0x00000076aab07210 */ /* 0x080fe20007fbe0ff */
[----:B------:R1:W-:Y:S01]  /*45c0*/  STL [R1+0x64], R3 ;  /* 0x0000640301007387 */ /* 0x0003e20000100800 */
[-C--:B------:R-:W-:Y:S01]  /*45d0*/  IADD3 R184, P3, R108, R118.reuse, RZ ;  /* 0x000000766cb87210 */ /* 0x080fe20007f7e0ff */
[----:B--2---:R-:W-:Y:S01]  /*45e0*/  IMAD.SHL.U32 R108, R114, 0x4, RZ ;  /* 0x00000004726c7824 */ /* 0x004fe200078e00ff */
[-C--:B------:R-:W-:Y:S01]  /*45f0*/  LEA.HI.X.SX32 R177, R157, R5.reuse, 0x2, P5 ;  /* 0x000000059db17211 */ /* 0x080fe200028f16ff */
[----:B------:R-:W-:Y:S01]  /*4600*/  STL.64 [R1+0x20], R180 ;  /* 0x000020b401007387 */ /* 0x000fe20000100a00 */
[-C--:B------:R-:W-:Y:S01]  /*4610*/  LEA.HI.X.SX32 R185, R119, R5.reuse, 0x2, P3 ;  /* 0x0000000577b97211 */ /* 0x080fe200018f16ff */
[----:B------:R-:W-:Y:S01]  /*4620*/  IMAD R119, R252, 0x2, R115 ;  /* 0x00000002fc777824 */ /* 0x000fe200078e0273 */
[-C--:B------:R-:W-:Y:S01]  /*4630*/  IADD3 R248, P3, R3, R118.reuse, RZ ;  /* 0x0000007603f87210 */ /* 0x080fe20007f7e0ff */
[----:B------:R-:W-:Y:S01]  /*4640*/  STL.64 [R1+0x18], R188 ;  /* 0x000018bc01007387 */ /* 0x000fe20000100a00 */
[-C--:B------:R-:W-:Y:S01]  /*4650*/  IADD3 R172, P5, R109, R118.reuse, RZ ;  /* 0x000000766dac7210 */ /* 0x080fe20007fbe0ff */
[----:B-1----:R-:W-:Y:S01]  /*4660*/  IMAD.SHL.U32 R3, R112, 0x4, RZ ;  /* 0x0000000470037824 */ /* 0x002fe200078e00ff */
[-C--:B------:R-:W-:Y:S01]  /*4670*/  LEA.HI.X.SX32 R249, R110, R5.reuse, 0x2, P3 ;  /* 0x000000056ef97211 */ /* 0x080fe200018f16ff */
[----:B------:R1:W-:Y:S01]  /*4680*/  STL [R1+0x60], R108 ;  /* 0x0000606c01007387 */ /* 0x0003e20000100800 */
[----:B------:R-:W-:Y:S01]  /*4690*/  LEA.HI.X.SX32 R173, R117, R5, 0x2, P5 ;  /* 0x0000000575ad7211 */ /* 0x000fe200028f16ff */
[----:B------:R-:W-:Y:S01]  /*46a0*/  IMAD R170, R154, c[0x0][0x190], RZ ;  /* 0x000064009aaa7a24 */ /* 0x000fe200078e02ff */
[----:B------:R-:W-:Y:S01]  /*46b0*/  IADD3 R110, P3, R3, R118, RZ ;  /* 0x00000076036e7210 */ /* 0x000fe20007f7e0ff */
[----:B------:R-:W-:Y:S01]  /*46c0*/  STL.64 [R1+0x10], R176 ;  /* 0x000010b001007387 */ /* 0x000fe20000100a00 */
[----:B------:R-:W-:-:S02]  /*46d0*/  ISETP.GE.AND P1, PT, R162, c[0x0][0x180], PT ;  /* 0x00006000a2007a0c */ /* 0x000fc40003f26270 */
[-C--:B------:R-:W-:Y:S01]  /*46e0*/  LEA.HI.X.SX32 R111, R112, R5.reuse, 0x2, P3 ;  /* 0x00000005706f7211 */ /* 0x080fe200018f16ff */
[----:B------:R-:W-:Y:S01]  /*46f0*/  STL.64 [R1+0x8], R184 ;  /* 0x000008b801007387 */ /* 0x000fe20000100a00 */
[----:B------:R-:W-:Y:S02]  /*4700*/  SEL R157, R4, RZ, !P1 ;  /* 0x000000ff049d7207 */ /* 0x000fe40004800000 */
[----:B-1----:R-:W-:Y:S01]  /*4710*/  IADD3 R108, P5, R108, R118, RZ ;  /* 0x000000766c6c7210 */ /* 0x002fe20007fbe0ff */
[----:B------:R1:W-:Y:S03]  /*4720*/  STL [R1+0x58], R3 ;  /* 0x0000580301007387 */ /* 0x0003e60000100800 */
[----:B------:R-:W-:Y:S01]  /*4730*/  LEA.HI.X.SX32 R109, R114, R5, 0x2, P5 ;  /* 0x00000005726d7211 */ /* 0x000fe200028f16ff */
[----:B------:R-:W-:Y:S01]  /*4740*/  STL.64 [R1], R172 ;  /* 0x000000ac01007387 */ /* 0x000fe20000100a00 */
[----:B------:R-:W-:Y:S01]  /*4750*/  IMAD.SHL.U32 R114, R169, 0x4, RZ ;  /* 0x00000004a9727824 */ /* 0x000fe200078e00ff */
[----:B------:R-:W-:-:S02]  /*4760*/  ISETP.GE.AND P5, PT, R161, c[0x0][0x180], PT ;  /* 0x00006000a1007a0c */ /* 0x000fc40003fa6270 */
[----:B------:R2:W-:Y:S01]  /*4770*/  LDGSTS.E [R2], [R192.64], P4 ;  /* 0x00000000c0027fae */ /* 0x0005e2000a121860 */
[----:B-1----:R-:W-:Y:S01]  /*4780*/  IMAD.SHL.U32 R3, R116, 0x4, RZ ;  /* 0x0000000474037824 */ /* 0x002fe200078e00ff */
[----:B------:R-:W-:Y:S02]  /*4790*/  SEL R158, R4, RZ, !P5 ;  /* 0x000000ff049e7207 */ /* 0x000fe40006800000 */
[----:B------:R1:W-:Y:S02]  /*47a0*/  LDGSTS.E [R2+0x400], [R188.64], P2 ;  /* 0x00400000bc027fae */ /* 0x0003e40009121860 */
[----:B------:R-:W-:Y:S02]  /*47b0*/  IADD3 R112, P3, R3, R118, RZ ;  /* 0x0000007603707210 */ /* 0x000fe40007f7e0ff */
[----:B------:R3:W-:Y:S01]  /*47c0*/  STL [R1+0x54], R3 ;  /* 0x0000540301007387 */ /* 0x0007e20000100800 */
[----:B------:R-:W-:Y:S02]  /*47d0*/  ISETP.NE.U32.AND P5, PT, R158, RZ, PT ;  /* 0x000000ff9e00720c */ /* 0x000fe40003fa5070 */
[----:B------:R-:W-:Y:S01]  /*47e0*/  LEA.HI.X.SX32 R113, R116, R5, 0x2, P3 ;  /* 0x0000000574717211 */ /* 0x000fe200018f16ff */
[----:B------:R4:W-:Y:S01]  /*47f0*/  STL [R1+0x50], R114 ;  /* 0x0000507201007387 */ /* 0x0009e20000100800 */
[----:B------:R-:W-:-:S03]  /*4800*/  LOP3.LUT R158, R0, 0x2c, RZ, 0xfc, !PT ;  /* 0x0000002c009e7812 */ /* 0x000fc600078efcff */
[----:B------:R1:W-:Y:S01]  /*4810*/  LDGSTS.E [R2+0x800], [R184.64], P0 ;  /* 0x00800000b8027fae */ /* 0x0003e20008121860 */
[----:B---3--:R-:W-:Y:S01]  /*4820*/  IMAD.SHL.U32 R3, R160, 0x4, RZ ;  /* 0x00000004a0037824 */ /* 0x008fe200078e00ff */
[----:B----4-:R-:W-:-:S04]  /*4830*/  IADD3 R114, P3, R114, R118, RZ ;  /* 0x0000007672727210 */ /* 0x010fc80007f7e0ff */
[----:B------:R3:W-:Y:S01]  /*4840*/  STL [R1+0x4c], R3 ;  /* 0x00004c0301007387 */ /* 0x0007e20000100800 */
[-C--:B------:R-:W-:Y:S02]  /*4850*/  IADD3 R116, P1, R3, R118.reuse, RZ ;  /* 0x0000007603747210 */ /* 0x080fe40007f3e0ff */
[-C--:B------:R-:W-:Y:S01]  /*4860*/  LEA.HI.X.SX32 R115, R169, R5.reuse, 0x2, P3 ;  /* 0x00000005a9737211 */ /* 0x080fe200018f16ff */
[----:B------:R-:W-:Y:S01]  /*4870*/  STL.64 [R1+0x1b8], R248 ;  /* 0x0001b8f801007387 */ /* 0x000fe20000100a00 */
[C---:B------:R-:W-:Y:S02]  /*4880*/  LEA R118, P3, R119.reuse, R118, 0x2 ;  /* 0x0000007677767211 */ /* 0x040fe400078610ff */
[-C--:B------:R-:W-:Y:S01]  /*4890*/  LEA.HI.X.SX32 R117, R160, R5.reuse, 0x2, P1 ;  /* 0x00000005a0757211 */ /* 0x080fe200008f16ff */
[----:B------:R-:W-:Y:S01]  /*48a0*/  STL.64 [R1+0x1c0], R110 ;  /* 0x0001c06e01007387 */ /* 0x000fe20000100a00 */
[----:B------:R-:W-:Y:S02]  /*48b0*/  LOP3.LUT R160, R0, 0x14, RZ, 0xfc, !PT ;  /* 0x0000001400a07812 */ /* 0x000fe400078efcff */
[----:B------:R-:W-:Y:S01]  /*48c0*/  LEA.HI.X.SX32 R119, R119, R5, 0x2, P3 ;  /* 0x0000000577777211 */ /* 0x000fe200018f16ff */
[----:B------:R4:W-:Y:S01]  /*48d0*/  STL.64 [R1+0x1c8], R114 ;  /* 0x0001c87201007387 */ /* 0x0009e20000100a00 */
[----:B------:R-:W-:-:S02]  /*48e0*/  ISETP.NE.U32.AND P1, PT, R157, RZ, PT ;  /* 0x000000ff9d00720c */ /* 0x000fc40003f25070 */
[----:B------:R-:W-:Y:S01]  /*48f0*/  ISETP.GE.AND P3, PT, R160, c[0x0][0x180], PT ;  /* 0x00006000a0007a0c */ /* 0x000fe20003f66270 */
[----:B------:R-:W-:Y:S01]  /*4900*/  STL [R1+0x1b4], R77 ;  /* 0x0001b44d01007387 */ /* 0x000fe20000100800 */
[C---:B---3--:R-:W-:Y:S02]  /*4910*/  LOP3.LUT R3, R0.reuse, 0x18, RZ, 0xfc, !PT ;  /* 0x0000001800037812 */ /* 0x048fe400078efcff */
[----:B------:R-:W-:Y:S01]  /*4920*/  LOP3.LUT R169, R0, 0x1c, RZ, 0xfc, !PT ;  /* 0x0000001c00a97812 */ /* 0x000fe200078efcff */
[----:B------:R-:W-:Y:S01]  /*4930*/  STL [R1+0x1b0], R95 ;  /* 0x0001b05f01007387 */ /* 0x000fe20000100800 */
[----:B------:R-:W-:Y:S02]  /*4940*/  SEL R5, R4, RZ, !P3 ;  /* 0x000000ff04057207 */ /* 0x000fe40005800000 */
[----:B------:R-:W-:Y:S01]  /*4950*/  ISETP.GE.AND P4, PT, R3, c[0x0][0x180], PT ;  /* 0x0000600003007a0c */ /* 0x000fe20003f86270 */
[----:B------:R3:W-:Y:S01]  /*4960*/  STL [R1+0x1ac], R91 ;  /* 0x0001ac5b01007387 */ /* 0x0007e20000100800 */
[----:B------:R-:W-:-:S02]  /*4970*/  ISETP.GE.AND P3, PT, R169, c[0x0][0x180], PT ;  /* 0x00006000a9007a0c */ /* 0x000fc40003f66270 */
[----:B------:R-:W-:Y:S01]  /*4980*/  LOP3.LUT R3, R0, 0x20, RZ, 0xfc, !PT ;  /* 0x0000002000037812 */ /* 0x000fe200078efcff */
[----:B------:R1:W-:Y:S01]  /*4990*/  LDGSTS.E [R2+0xc00], [R248.64], P1 ;  /* 0x00c00000f8027fae */ /* 0x0003e20008921860 */
[----:B------:R-:W-:Y:S02]  /*49a0*/  ISETP.NE.U32.AND P2, PT, R5, RZ, PT ;  /* 0x000000ff0500720c */ /* 0x000fe40003f45070 */
[C---:B------:R-:W-:Y:S01]  /*49b0*/  SEL R157, R4.reuse, RZ, !P4 ;  /* 0x000000ff049d7207 */ /* 0x040fe20006000000 */
[----:B------:R1:W-:Y:S01]  /*49c0*/  LDGSTS.E [R2+0x1000], [R110.64], P5 ;  /* 0x010000006e027fae */ /* 0x0003e2000a921860 */
[----:B------:R-:W-:Y:S02]  /*49d0*/  SEL R5, R4, RZ, !P3 ;  /* 0x000000ff04057207 */ /* 0x000fe40005800000 */
[----:B------:R-:W-:Y:S01]  /*49e0*/  LOP3.LUT R169, R0, 0x24, RZ, 0xfc, !PT ;  /* 0x0000002400a97812 */ /* 0x000fe200078efcff */
[----:B------:R1:W-:Y:S01]  /*49f0*/  STL [R1+0x1a8], R75 ;  /* 0x0001a84b01007387 */ /* 0x0003e20000100800 */
[----:B------:R-:W-:-:S02]  /*4a00*/  ISETP.GE.AND P4, PT, R3, c[0x0][0x180], PT ;  /* 0x0000600003007a0c */ /* 0x000fc40003f86270 */
[----:B------:R-:W-:Y:S01]  /*4a10*/  ISETP.NE.U32.AND P3, PT, R157, RZ, PT ;  /* 0x000000ff9d00720c */ /* 0x000fe20003f65070 */
[----:B------:R1:W-:Y:S01]  /*4a20*/  STL [R1+0x1a4], R87 ;  /* 0x0001a45701007387 */ /* 0x0003e20000100800 */
[----:B------:R-:W-:Y:S02]  /*4a30*/  ISETP.NE.U32.AND P0, PT, R5, RZ, PT ;  /* 0x000000ff0500720c */ /* 0x000fe40003f05070 */
[----:B------:R-:W-:Y:S01]  /*4a40*/  ISETP.GE.AND P1, PT, R169, c[0x0][0x180], PT ;  /* 0x00006000a9007a0c */ /* 0x000fe20003f26270 */
[----:B------:R4:W-:Y:S01]  /*4a50*/  LDGSTS.E [R2+0x1400], [R114.64], P2 ;  /* 0x0140000072027fae */ /* 0x0009e20009121860 */
[----:B------:R-:W-:Y:S01]  /*4a60*/  SEL R157, R4, RZ, !P4 ;  /* 0x000000ff049d7207 */ /* 0x000fe20006000000 */
[----:B------:R-:W-:Y:S01]  /*4a70*/  IMAD R169, R130, c[0x0][0x190], RZ ;  /* 0x0000640082a97a24 */ /* 0x000fe200078e02ff */
[----:B------:R-:W-:Y:S01]  /*4a80*/  LOP3.LUT R3, R0, 0x28, RZ, 0xfc, !PT ;  /* 0x0000002800037812 */ /* 0x000fe200078efcff */
[----:B------:R-:W-:Y:S01]  /*4a90*/  STL [R1+0x1a0], R47 ;  /* 0x0001a02f01007387 */ /* 0x000fe20000100800 */
[----:B------:R-:W-:-:S02]  /*4aa0*/  SEL R5, R4, RZ, !P1 ;  /* 0x000000ff04057207 */ /* 0x000fc40004800000 */
[----:B------:R-:W-:Y:S01]  /*4ab0*/  ISETP.NE.U32.AND P4, PT, R157, RZ, PT ;  /* 0x000000ff9d00720c */ /* 0x000fe20003f85070 */
[----:B------:R1:W-:Y:S01]  /*4ac0*/  LDGSTS.E [R2+0x1800], [R76.64], P3 ;  /* 0x018000004c027fae */ /* 0x0003e20009921860 */
[----:B------:R-:W-:Y:S02]  /*4ad0*/  ISETP.GE.AND P5, PT, R3, c[0x0][0x180], PT ;  /* 0x0000600003007a0c */ /* 0x000fe40003fa6270 */
[----:B------:R-:W-:Y:S01]  /*4ae0*/  LOP3.LUT R3, R0, 0x30, RZ, 0xfc, !PT ;  /* 0x0000003000037812 */ /* 0x000fe200078efcff */
[----:B------:R2:W-:Y:S01]  /*4af0*/  LDGSTS.E [R2+0x1c00], [R6.64], P0 ;  /* 0x01c0000006027fae */ /* 0x0005e20008121860 */
[----:B------:R-:W-:Y:S01]  /*4b00*/  ISETP.GE.AND P1, PT, R158, c[0x0][0x180], PT ;  /* 0x000060009e007a0c */ /* 0x000fe20003f26270 */
[----:B----4-:R-:W-:Y:S01]  /*4b10*/  IMAD R115, R137, c[0x0][0x190], RZ ;  /* 0x0000640089737a24 */ /* 0x010fe200078e02ff */
[----:B------:R-:W-:Y:S01]  /*4b20*/  ISETP.NE.U32.AND P2, PT, R5, RZ, PT ;  /* 0x000000ff0500720c */ /* 0x000fe20003f45070 */
[----:B------:R4:W-:Y:S01]  /*4b30*/  STL [R1+0x19c], R107 ;  /* 0x00019c6b01007387 */ /* 0x0009e20000100800 */
[----:B------:R-:W-:Y:S01]  /*4b40*/  SEL R157, R4, RZ, !P5 ;  /* 0x000000ff049d7207 */ /* 0x000fe20006800000 */
[----:B------:R-:W-:Y:S01]  /*4b50*/  IMAD R114, R142, c[0x0][0x190], RZ ;  /* 0x000064008e727a24 */ /* 0x000fe200078e02ff */
[----:B------:R-:W-:Y:S01]  /*4b60*/  ISETP.GE.AND P5, PT, R3, c[0x0][0x180], PT ;  /* 0x0000600003007a0c */ /* 0x000fe20003fa6270 */
[----:B------:R2:W-:Y:S01]  /*4b70*/  LDGSTS.E [R2+0x2000], [R104.64], P4 ;  /* 0x0200000068027fae */ /* 0x0005e2000a121860 */
[----:B------:R-:W-:Y:S01]  /*4b80*/  SEL R5, R4, RZ, !P1 ;  /* 0x000000ff04057207 */ /* 0x000fe20004800000 */
[----:B------:R-:W-:Y:S01]  /*4b90*/  IMAD R158, R146, c[0x0][0x190], RZ ;  /* 0x00006400929e7a24 */ /* 0x000fe200078e02ff */
[----:B-1----:R-:W-:Y:S01]  /*4ba0*/  LOP3.LUT R111, R0, 0x34, RZ, 0xfc, !PT ;  /* 0x00000034006f7812 */ /* 0x002fe200078efcff */
[----:B------:R-:W-:Y:S01]  /*4bb0*/  STL [R1+0x198], R102 ;  /* 0x0001986601007387 */ /* 0x000fe20000100800 */
[----:B------:R-:W-:-:S02]  /*4bc0*/  ISETP.NE.U32.AND P1, PT, R157, RZ, PT ;  /* 0x000000ff9d00720c */ /* 0x000fc40003f25070 */
[----:B------:R-:W-:Y:S01]  /*4bd0*/  SEL R157, R4, RZ, !P5 ;  /* 0x000000ff049d7207 */ /* 0x000fe20006800000 */
[----:B------:R1:W-:Y:S01]  /*4be0*/  LDGSTS.E [R2+0x2400], [R94.64], P2 ;  /* 0x024000005e027fae */ /* 0x0003e20009121860 */
[----:B------:R-:W-:Y:S02]  /*4bf0*/  ISETP.NE.U32.AND P3, PT, R5, RZ, PT ;  /* 0x000000ff0500720c */ /* 0x000fe40003f65070 */
[----:B------:R-:W-:Y:S01]  /*4c00*/  ISETP.GE.AND P0, PT, R111, c[0x0][0x180], PT ;  /* 0x000060006f007a0c */ /* 0x000fe20003f06270 */
[----:B------:R1:W-:Y:S01]  /*4c10*/  STL [R1+0x194], R103 ;  /* 0x0001946701007387 */ /* 0x0003e20000100800 */
[----:B------:R-:W-:Y:S01]  /*4c20*/  LOP3.LUT R3, R0, 0x38, RZ, 0xfc, !PT ;  /* 0x0000003800037812 */ /* 0x000fe200078efcff */
[----:B------:R-:W-:Y:S01]  /*4c30*/  IMAD R111, R148, c[0x0][0x190], RZ ;  /* 0x00006400946f7a24 */ /* 0x000fe200078e02ff */
[----:B------:R-:W-:Y:S02]  /*4c40*/  LOP3.LUT R110, R0, 0x3c, RZ, 0xfc, !PT ;  /* 0x0000003c006e7812 */ /* 0x000fe400078efcff */
[----:B------:R-:W-:Y:S01]  /*4c50*/  ISETP.NE.U32.AND P5, PT, R157, RZ, PT ;  /* 0x000000ff9d00720c */ /* 0x000fe20003fa5070 */
[----:B------:R3:W-:Y:S01]  /*4c60*/  LDGSTS.E [R2+0x2800], [R90.64], P1 ;  /* 0x028000005a027fae */ /* 0x0007e20008921860 */
[----:B------:R-:W-:-:S02]  /*4c70*/  SEL R5, R4, RZ, !P0 ;  /* 0x000000ff04057207 */ /* 0x000fc40004000000 */
[----:B------:R-:W-:Y:S01]  /*4c80*/  ISETP.GE.AND P4, PT, R3, c[0x0][0x180], PT ;  /* 0x0000600003007a0c */ /* 0x000fe20003f86270 */
[----:B------:R2:W-:Y:S01]  /*4c90*/  LDGSTS.E [R2+0x2c00], [R84.64], P3 ;  /* 0x02c0000054027fae */ /* 0x0005e20009921860 */
[----:B------:R-:W-:Y:S01]  /*4ca0*/  ISETP.GE.AND P0, PT, R110, c[0x0][0x180], PT ;  /* 0x000060006e007a0c */ /* 0x000fe20003f06270 */
[----:B------:R-:W-:Y:S01]  /*4cb0*/  IMAD R110, R153, c[0x0][0x190], RZ ;  /* 0x00006400996e7a24 */ /* 0x000fe200078e02ff */
[----:B------:R-:W-:Y:S02]  /*4cc0*/  LOP3.LUT R3, R0, 0x40, RZ, 0xfc, !PT ;  /* 0x0000004000037812 */ /* 0x000fe400078efcff */
[----:B------:R-:W-:Y:S02]  /*4cd0*/  ISETP.NE.U32.AND P2, PT, R5, RZ, PT ;  /* 0x000000ff0500720c */ /* 0x000fe40003f45070 */
[C---:B------:R-:W-:Y:S01]  /*4ce0*/  SEL R157, R4.reuse, RZ, !P4 ;  /* 0x000000ff049d7207 */ /* 0x040fe20006000000 */
[----:B------:R2:W-:Y:S01]  /*4cf0*/  LDGSTS.E [R2+0x3000], [R78.64], P5 ;  /* 0x030000004e027fae */ /* 0x0005e2000a921860 */
[----:B------:R-:W-:Y:S01]  /*4d00*/  SEL R5, R4, RZ, !P0 ;  /* 0x000000ff04057207 */ /* 0x000fe20004000000 */
[----:B---3--:R-:W-:Y:S01]  /*4d10*/  IMAD R91, R156, c[0x0][0x190], RZ ;  /* 0x000064009c5b7a24 */ /* 0x008fe200078e02ff */
[----:B-1----:R-:W-:-:S02]  /*4d20*/  LOP3.LUT R95, R0, 0x44, RZ, 0xfc, !PT ;  /* 0x00000044005f7812 */ /* 0x002fc400078efcff */
[----:B------:R-:W-:Y:S02]  /*4d30*/  ISETP.GE.AND P4, PT, R3, c[0x0][0x180], PT ;  /* 0x0000600003007a0c */ /* 0x000fe40003f86270 */
[----:B------:R-:W-:Y:S01]  /*4d40*/  ISETP.NE.U32.AND P0, PT, R157, RZ, PT ;  /* 0x000000ff9d00720c */ /* 0x000fe20003f05070 */
[----:B------:R1:W-:Y:S01]  /*4d50*/  STL [R1+0x184], R91 ;  /* 0x0001845b01007387 */ /* 0x0003e20000100800 */
[----:B------:R-:W-:Y:S02]  /*4d60*/  ISETP.NE.U32.AND P1, PT, R5, RZ, PT ;  /* 0x000000ff0500720c */ /* 0x000fe40003f25070 */
[----:B------:R-:W-:Y:S01]  /*4d70*/  LOP3.LUT R3, R0, 0x48, RZ, 0xfc, !PT ;  /* 0x0000004800037812 */ /* 0x000fe200078efcff */
[----:B------:R3:W-:Y:S01]  /*4d80*/  LDGSTS.E [R2+0x3400], [R74.64], P2 ;  /* 0x034000004a027fae */ /* 0x0007e20009121860 */
[----:B------:R-:W-:Y:S01]  /*4d90*/  ISETP.GE.AND P3, PT, R95, c[0x0][0x180], PT ;  /* 0x000060005f007a0c */ /* 0x000fe20003f66270 */
[----:B------:R-:W-:Y:S01]  /*4da0*/  IMAD R95, R150, c[0x0][0x190], RZ ;  /* 0x00006400965f7a24 */ /* 0x000fe200078e02ff */
[----:B------:R-:W-:-:S02]  /*4db0*/  SEL R157, R4, RZ, !P4 ;  /* 0x000000ff049d7207 */ /* 0x000fc40006000000 */
[----:B------:R-:W-:Y:S02]  /*4dc0*/  LOP3.LUT R77, R0, 0x4c, RZ, 0xfc, !PT ;  /* 0x0000004c004d7812 */ /* 0x000fe400078efcff */
[----:B------:R-:W-:Y:S01]  /*4dd0*/  ISETP.GE.AND P5, PT, R3, c[0x0][0x180], PT ;  /* 0x0000600003007a0c */ /* 0x000fe20003fa6270 */
[----:B------:R1:W-:Y:S01]  /*4de0*/  LDGSTS.E [R2+0x3800], [R88.64], P0 ;  /* 0x0380000058027fae */ /* 0x0003e20008121860 */
[----:B------:R-:W-:Y:S02]  /*4df0*/  SEL R5, R4, RZ, !P3 ;  /* 0x000000ff04057207 */ /* 0x000fe40005800000 */
[----:B------:R-:W-:Y:S01]  /*4e00*/  ISETP.NE.U32.AND P4, PT, R157, RZ, PT ;  /* 0x000000ff9d00720c */ /* 0x000fe20003f85070 */
[----:B------:R1:W-:Y:S01]  /*4e10*/  LDGSTS.E [R2+0x3c00], [R100.64], P1 ;  /* 0x03c0000064027fae */ /* 0x0003e20008921860 */
[----:B------:R-:W-:Y:S02]  /*4e20*/  LOP3.LUT R3, R0, 0x50, RZ, 0xfc, !PT ;  /* 0x0000005000037812 */ /* 0x000fe400078efcff */
[----:B------:R-:W-:-:S02]  /*4e30*/  ISETP.GE.AND P3, PT, R77, c[0x0][0x180], PT ;  /* 0x000060004d007a0c */ /* 0x000fc40003f66270 */
[C---:B------:R-:W-:Y:S02]  /*4e40*/  SEL R157, R4.reuse, RZ, !P5 ;  /* 0x000000ff049d7207 */ /* 0x040fe40006800000 */
[----:B------:R-:W-:Y:S02]  /*4e50*/  ISETP.NE.U32.AND P2, PT, R5, RZ, PT ;  /* 0x000000ff0500720c */ /* 0x000fe40003f45070 */
[----:B------:R-:W-:Y:S02]  /*4e60*/  ISETP.GE.AND P5, PT, R3, c[0x0][0x180], PT ;  /* 0x0000600003007a0c */ /* 0x000fe40003fa6270 */
[----:B------:R-:W-:Y:S01]  /*4e70*/  SEL R5, R4, RZ, !P3 ;  /* 0x000000ff04057207 */ /* 0x000fe20005800000 */
[----:B------:R1:W-:Y:S01]  /*4e80*/  LDGSTS.E [R2+0x4000], [R72.64], P4 ;  /* 0x0400000048027fae */ /* 0x0003e2000a121860 */
[----:B------:R-:W-:Y:S02]  /*4e90*/  LOP3.LUT R77, R0, 0x54, RZ, 0xfc, !PT ;  /* 0x00000054004d7812 */ /* 0x000fe400078efcff */
[----:B------:R-:W-:-:S02]  /*4ea0*/  ISETP.NE.U32.AND P3, PT, R157, RZ, PT ;  /* 0x000000ff9d00720c */ /* 0x000fc40003f65070 */
[----:B------:R-:W-:Y:S02]  /*4eb0*/  SEL R157, R4, RZ, !P5 ;  /* 0x000000ff049d7207 */ /* 0x000fe40006800000 */
[----:B------:R-:W-:Y:S01]  /*4ec0*/  ISETP.NE.U32.AND P0, PT, R5, RZ, PT ;  /* 0x000000ff0500720c */ /* 0x000fe20003f05070 */
[----:B------:R1:W-:Y:S01]  /*4ed0*/  LDGSTS.E [R2+0x4400], [R80.64], P2 ;  /* 0x0440000050027fae */ /* 0x0003e20009121860 */
[----:B------:R-:W-:Y:S02]  /*4ee0*/  ISETP.GE.AND P1, PT, R77, c[0x0][0x180], PT ;  /* 0x000060004d007a0c */ /* 0x000fe40003f26270 */
[C---:B------:R-:W-:Y:S02]  /*4ef0*/  LOP3.LUT R3, R0.reuse, 0x58, RZ, 0xfc, !PT ;  /* 0x0000005800037812 */ /* 0x040fe400078efcff */
[----:B---3--:R-:W-:Y:S02]  /*4f00*/  LOP3.LUT R75, R0, 0x5c, RZ, 0xfc, !PT ;  /* 0x0000005c004b7812 */ /* 0x008fe400078efcff */
[----:B------:R-:W-:Y:S01]  /*4f10*/  ISETP.NE.U32.AND P5, PT, R157, RZ, PT ;  /* 0x000000ff9d00720c */ /* 0x000fe20003fa5070 */
[----:B------:R3:W-:Y:S01]  /*4f20*/  LDGSTS.E [R2+0x4800], [R92.64], P3 ;  /* 0x048000005c027fae */ /* 0x0007e20009921860 */
[----:B------:R-:W-:-:S02]  /*4f30*/  SEL R157, R4, RZ, !P1 ;  /* 0x000000ff049d7207 */ /* 0x000fc40004800000 */
[----:B------:R-:W-:Y:S01]  /*4f40*/  ISETP.GE.AND P4, PT, R3, c[0x0][0x180], PT ;  /* 0x0000600003007a0c */ /* 0x000fe20003f86270 */
[----:B------:R1:W-:Y:S01]  /*4f50*/  LDGSTS.E [R2+0x4c00], [R86.64], P0 ;  /* 0x04c0000056027fae */ /* 0x0003e20008121860 */
[----:B------:R-:W-:Y:S02]  /*4f60*/  ISETP.GE.AND P1, PT, R75, c[0x0][0x180], PT ;  /* 0x000060004b007a0c */ /* 0x000fe40003f26270 */
[----:B------:R-:W-:Y:S02]  /*4f70*/  LOP3.LUT R3, R0, 0x60, RZ, 0xfc, !PT ;  /* 0x0000006000037812 */ /* 0x000fe400078efcff */
[----:B------:R-:W-:Y:S02]  /*4f80*/  ISETP.NE.U32.AND P2, PT, R157, RZ, PT ;  /* 0x000000ff9d00720c */ /* 0x000fe40003f45070 */
[C---:B------:R-:W-:Y:S01]  /*4f90*/  SEL R5, R4.reuse, RZ, !P4 ;  /* 0x000000ff04057207 */ /* 0x040fe20006000000 */
[----:B------:R2:W-:Y:S01]  /*4fa0*/  LDGSTS.E [R2+0x5000], [R8.64], P5 ;  /* 0x0500000008027fae */ /* 0x0005e2000a921860 */
[----:B------:R-:W-:-:S02]  /*4fb0*/  SEL R157, R4, RZ, !P1 ;  /* 0x000000ff049d7207 */ /* 0x000fc40004800000 */
[----:B------:R-:W-:Y:S01]  /*4fc0*/  LOP3.LUT R77, R0, 0x64, RZ, 0xfc, !PT ;  /* 0x00000064004d7812 */ /* 0x000fe200078efcff */
[----:B-1----:R-:W-:Y:S01]  /*4fd0*/  IMAD R87, R124, c[0x0][0x190], RZ ;  /* 0x000064007c577a24 */ /* 0x002fe200078e02ff */
[----:B------:R-:W-:Y:S02]  /*4fe0*/  ISETP.GE.AND P4, PT, R3, c[0x0][0x180], PT ;  /* 0x0000600003007a0c */ /* 0x000fe40003f86270 */
[----:B------:R-:W-:Y:S02]  /*4ff0*/  ISETP.NE.U32.AND P1, PT, R5, RZ, PT ;  /* 0x000000ff0500720c */ /* 0x000fe40003f25070 */
[----:B------:R-:W-:Y:S01]  /*5000*/  ISETP.NE.U32.AND P3, PT, R157, RZ, PT ;  /* 0x000000ff9d00720c */ /* 0x000fe20003f65070 */
[----:B------:R1:W-:Y:S01]  /*5010*/  LDGSTS.E [R2+0x5400], [R32.64], P2 ;  /* 0x0540000020027fae */ /* 0x0003e20009121860 */
[----:B------:R-:W-:Y:S02]  /*5020*/  ISETP.GE.AND P0, PT, R77, c[0x0][0x180], PT ;  /* 0x000060004d007a0c */ /* 0x000fe40003f06270 */
[----:B------:R-:W-:-:S02]  /*5030*/  SEL R5, R4, RZ, !P4 ;  /* 0x000000ff04057207 */ /* 0x000fc40006000000 */
[C---:B------:R-:W-:Y:S02]  /*5040*/  LOP3.LUT R3, R0.reuse, 0x68, RZ, 0xfc, !PT ;  /* 0x0000006800037812 */ /* 0x040fe400078efcff */
[----:B------:R-:W-:Y:S02]  /*5050*/  LOP3.LUT R75, R0, 0x6c, RZ, 0xfc, !PT ;  /* 0x0000006c004b7812 */ /* 0x000fe400078efcff */
[----:B------:R-:W-:Y:S01]  /*5060*/  SEL R157, R4, RZ, !P0 ;  /* 0x000000ff049d7207 */ /* 0x000fe20004000000 */
[----:B------:R1:W-:Y:S01]  /*5070*/  LDGSTS.E [R2+0x5800], [R46.64], P1 ;  /* 0x058000002e027fae */ /* 0x0003e20008921860 */
[----:B------:R-:W-:Y:S02]  /*5080*/  ISETP.NE.U32.AND P4, PT, R5, RZ, PT ;  /* 0x000000ff0500720c */ /* 0x000fe40003f85070 */
[----:B------:R-:W-:Y:S01]  /*5090*/  ISETP.GE.AND P5, PT, R3, c[0x0][0x180], PT ;  /* 0x0000600003007a0c */ /* 0x000fe20003fa6270 */
[----:B------:R1:W-:Y:S01]  /*50a0*/  LDGSTS.E [R2+0x5c00], [R10.64], P3 ;  /* 0x05c000000a027fae */ /* 0x0003e20009921860 */
[----:B------:R-:W-:-:S02]  /*50b0*/  ISETP.GE.AND P0, PT, R75, c[0x0][0x180], PT ;  /* 0x000060004b007a0c */ /* 0x000fc40003f06270 */
[----:B------:R-:W-:Y:S02]  /*50c0*/  LOP3.LUT R3, R0, 0x70, RZ, 0xfc, !PT ;  /* 0x0000007000037812 */ /* 0x000fe400078efcff */
[----:B------:R-:W-:Y:S02]  /*50d0*/  ISETP.NE.U32.AND P2, PT, R157, RZ, PT ;  /* 0x000000ff9d00720c */ /* 0x000fe40003f45070 */
[C---:B------:R-:W-:Y:S02]  /*50e0*/  SEL R5, R4.reuse, RZ, !P5 ;  /* 0x000000ff04057207 */ /* 0x040fe40006800000 */
[----:B------:R-:W-:Y:S01]  /*50f0*/  SEL R157, R4, RZ, !P0 ;  /* 0x000000ff049d7207 */ /* 0x000fe20004000000 */
[----:B------:R4:W-:Y:S01]  /*5100*/  LDGSTS.E [R2+0x6000], [R106.64], P4 ;  /* 0x060000006a027fae */ /* 0x0009e2000a121860 */
[----:B------:R-:W-:Y:S02]  /*5110*/  LOP3.LUT R77, R0, 0x74, RZ, 0xfc, !PT ;  /* 0x00000074004d7812 */ /* 0x000fe400078efcff */
[----:B------:R-:W-:-:S02]  /*5120*/  ISETP.GE.AND P5, PT, R3, c[0x0][0x180], PT ;  /* 0x0000600003007a0c */ /* 0x000fc40003fa6270 */
[----:B------:R-:W-:Y:S02]  /*5130*/  ISETP.NE.U32.AND P0, PT, R5, RZ, PT ;  /* 0x000000ff0500720c */ /* 0x000fe40003f05070 */
[----:B------:R-:W-:Y:S01]  /*5140*/  ISETP.NE.U32.AND P1, PT, R157, RZ, PT ;  /* 0x000000ff9d00720c */ /* 0x000fe20003f25070 */
[----:B------:R1:W-:Y:S01]  /*5150*/  LDGSTS.E [R2+0x6400], [R102.64], P2 ;  /* 0x0640000066027fae */ /* 0x0003e20009121860 */
[----:B------:R-:W-:Y:S02]  /*5160*/  ISETP.GE.AND P3, PT, R77, c[0x0][0x180], PT ;  /* 0x000060004d007a0c */ /* 0x000fe40003f66270 */
[----:B------:R-:W-:Y:S01]  /*5170*/  SEL R5, R4, RZ, !P5 ;  /* 0x000000ff04057207 */ /* 0x000fe20006800000 */
[----:B----4-:R-:W-:Y:S01]  /*5180*/  IMAD R107, R122, c[0x0][0x190], RZ ;  /* 0x000064007a6b7a24 */ /* 0x010fe200078e02ff */
[C---:B------:R-:W-:Y:S02]  /*5190*/  LOP3.LUT R3, R0.reuse, 0x78, RZ, 0xfc, !PT ;  /* 0x0000007800037812 */ /* 0x040fe400078efcff */
[----:B------:R-:W-:-:S02]  /*51a0*/  LOP3.LUT R75, R0, 0x7c, RZ, 0xfc, !PT ;  /* 0x0000007c004b7812 */ /* 0x000fc400078efcff */
[----:B------:R-:W-:Y:S01]  /*51b0*/  SEL R157, R4, RZ, !P3 ;  /* 0x000000ff049d7207 */ /* 0x000fe20005800000 */
[----:B------:R4:W-:Y:S01]  /*51c0*/  LDGSTS.E [R2+0x6800], [R98.64], P0 ;  /* 0x0680000062027fae */ /* 0x0009e20008121860 */
[----:B------:R-:W-:Y:S01]  /*51d0*/  ISETP.NE.U32.AND P5, PT, R5, RZ, PT ;  /* 0x000000ff0500720c */ /* 0x000fe20003fa5070 */
[----:B-1----:R-:W-:Y:S01]  /*51e0*/  IMAD R103, R129, c[0x0][0x190], RZ ;  /* 0x0000640081677a24 */ /* 0x002fe200078e02ff */
[----:B------:R-:W-:Y:S01]  /*51f0*/  ISETP.GE.AND P4, PT, R3, c[0x0][0x180], PT ;  /* 0x0000600003007a0c */ /* 0x000fe20003f86270 */
[----:B------:R1:W-:Y:S01]  /*5200*/  LDGSTS.E [R2+0x6c00], [R96.64], P1 ;  /* 0x06c0000060027fae */ /* 0x0003e20008921860 */
[----:B------:R-:W-:Y:S01]  /*5210*/  ISETP.GE.AND P3, PT, R75, c[0x0][0x180], PT ;  /* 0x000060004b007a0c */ /* 0x000fe20003f66270 */
[----:B------:R-:W-:Y:S01]  /*5220*/  IMAD R102, R140, c[0x0][0x190], RZ ;  /* 0x000064008c667a24 */ /* 0x000fe200078e02ff */
[----:B------:R-:W-:Y:S02]  /*5230*/  LOP3.LUT R47, R0, 0x2, RZ, 0xfc, !PT ;  /* 0x00000002002f7812 */ /* 0x000fe400078efcff */
[----:B------:R-:W-:-:S02]  /*5240*/  ISETP.NE.U32.AND P2, PT, R157, RZ, PT ;  /* 0x000000ff9d00720c */ /* 0x000fc40003f45070 */
[C---:B------:R-:W-:Y:S02]  /*5250*/  SEL R5, R4.reuse, RZ, !P4 ;  /* 0x000000ff04057207 */ /* 0x040fe40006000000 */
[----:B------:R-:W-:Y:S01]  /*5260*/  SEL R157, R4, RZ, !P3 ;  /* 0x000000ff049d7207 */ /* 0x000fe20005800000 */
[----:B------:R1:W-:Y:S01]  /*5270*/  LDGSTS.E [R2+0x7000], [R44.64], P5 ;  /* 0x070000002c027fae */ /* 0x0003e2000a921860 */
[----:B------:R-:W-:Y:S02]  /*5280*/  LOP3.LUT R77, R0, 0x6, RZ, 0xfc, !PT ;  /* 0x00000006004d7812 */ /* 0x000fe400078efcff */
[----:B------:R-:W-:Y:S02]  /*5290*/  ISETP.GE.AND P4, PT, R47, c[0x0][0x180], PT ;  /* 0x000060002f007a0c */ /* 0x000fe40003f86270 */
[----:B------:R-:W-:Y:S02]  /*52a0*/  ISETP.NE.U32.AND P3, PT, R5, RZ, PT ;  /* 0x000000ff0500720c */ /* 0x000fe40003f65070 */
[----:B------:R-:W-:Y:S01]  /*52b0*/  ISETP.NE.U32.AND P0, PT, R157, RZ, PT ;  /* 0x000000ff9d00720c */ /* 0x000fe20003f05070 */
[----:B------:R1:W-:Y:S01]  /*52c0*/  LDGSTS.E [R2+0x7400], [R16.64], P2 ;  /* 0x0740000010027fae */ /* 0x0003e20009121860 */
[----:B------:R-:W-:-:S02]  /*52d0*/  ISETP.GE.AND P1, PT, R77, c[0x0][0x180], PT ;  /* 0x000060004d007a0c */ /* 0x000fc40003f26270 */
[----:B------:R-:W-:Y:S02]  /*52e0*/  SEL R5, R4, RZ, !P4 ;  /* 0x000000ff04057207 */ /* 0x000fe40006000000 */
        /* <DEDUP_REMOVED lines=19> */
[----:B------:R-:W-:Y:S02]  /*5420*/  SEL R5, R4, RZ, !P5 ;  /* 0x000000ff04057207 */ /* 0x000fe40006800000 */
        /* <DEDUP_REMOVED lines=8> */
[----:B------:R-:W-:Y:S02]  /*54b0*/  LOP3.LUT R47, R0, 0x22, RZ, 0xfc, !PT ;  /* 0x00000022002f7812 */ /* 0x000fe400078efcff */
[----:B------:R-:W-:Y:S01]  /*54c0*/  ISETP.GE.AND P0, PT, R75, c[0x0][0x180], PT ;  /* 0x000060004b007a0c */ /* 0x000fe20003f06270 */
[----:B------:R-:W-:Y:S01]  /*54d0*/  STL [R1+0x180], R176 ;  /* 0x000180b001007387 */ /* 0x000fe20000100800 */
[----:B------:R-:W-:-:S02]  /*54e0*/  ISETP.NE.U32.AND P2, PT, R157, RZ, PT ;  /* 0x000000ff9d00720c */ /* 0x000fc40003f45070 */
[----:B------:R-:W-:Y:S01]  /*54f0*/  SEL R5, R4, RZ, !P4 ;  /* 0x000000ff04057207 */ /* 0x000fe20006000000 */
[----:B--2---:R-:W-:Y:S01]  /*5500*/  IMAD R173, R126, c[0x0][0x190], RZ ;  /* 0x000064007ead7a24 */ /* 0x004fe200078e02ff */
[----:B------:R-:W-:Y:S01]  /*5510*/  ISETP.GE.AND P4, PT, R47, c[0x0][0x180], PT ;  /* 0x000060002f007a0c */ /* 0x000fe20003f86270 */
[----:B------:R2:W-:Y:S01]  /*5520*/  LDGSTS.E [R250+0x1200], [R112.64], P5 ;  /* 0x0120000070fa7fae */ /* 0x0005e2000a921860 */
[----:B------:R-:W-:Y:S01]  /*5530*/  SEL R157, R4, RZ, !P0 ;  /* 0x000000ff049d7207 */ /* 0x000fe20004000000 */
[----:B------:R-:W-:Y:S01]  /*5540*/  IMAD R172, R128, c[0x0][0x190], RZ ;  /* 0x0000640080ac7a24 */ /* 0x000fe200078e02ff */
[----:B------:R-:W-:Y:S01]  /*5550*/  LOP3.LUT R77, R0, 0x26, RZ, 0xfc, !PT ;  /* 0x00000026004d7812 */ /* 0x000fe200078efcff */
[----:B------:R-:W-:Y:S01]  /*5560*/  STL [R1+0x17c], R173 ;  /* 0x00017cad01007387 */ /* 0x000fe20000100800 */
[----:B------:R-:W-:Y:S02]  /*5570*/  ISETP.NE.U32.AND P0, PT, R5, RZ, PT ;  /* 0x000000ff0500720c */ /* 0x000fe40003f05070 */
[----:B------:R-:W-:Y:S01]  /*5580*/  SEL R5, R4, RZ, !P4 ;  /* 0x000000ff04057207 */ /* 0x000fe20006000000 */
[----:B------:R1:W-:Y:S01]  /*5590*/  LDGSTS.E [R250+0x1600], [R116.64], P2 ;  /* 0x0160000074fa7fae */ /* 0x0003e20009121860 */
[----:B------:R-:W-:-:S02]  /*55a0*/  ISETP.NE.U32.AND P1, PT, R157, RZ, PT ;  /* 0x000000ff9d00720c */ /* 0x000fc40003f25070 */
[----:B------:R-:W-:Y:S01]  /*55b0*/  ISETP.GE.AND P3, PT, R77, c[0x0][0x180], PT ;  /* 0x000060004d007a0c */ /* 0x000fe20003f66270 */
[----:B------:R-:W-:Y:S01]  /*55c0*/  STL [R1+0x178], R172 ;  /* 0x000178ac01007387 */ /* 0x000fe20000100800 */
[C---:B------:R-:W-:Y:S02]  /*55d0*/  LOP3.LUT R47, R0.reuse, 0x2a, RZ, 0xfc, !PT ;  /* 0x0000002a002f7812 */ /* 0x040fe400078efcff */
[----:B------:R-:W-:Y:S01]  /*55e0*/  LOP3.LUT R75, R0, 0x2e, RZ, 0xfc, !PT ;  /* 0x0000002e004b7812 */ /* 0x000fe200078efcff */
[----:B------:R1:W-:Y:S01]  /*55f0*/  STL [R1+0x174], R103 ;  /* 0x0001746701007387 */ /* 0x0003e20000100800 */
[----:B------:R-:W-:Y:S02]  /*5600*/  ISETP.NE.U32.AND P4, PT, R5, RZ, PT ;  /* 0x000000ff0500720c */ /* 0x000fe40003f85070 */
[----:B------:R-:W-:Y:S01]  /*5610*/  SEL R157, R4, RZ, !P3 ;  /* 0x000000ff049d7207 */ /* 0x000fe20005800000 */
[----:B------:R1:W-:Y:S01]  /*5620*/  LDGSTS.E [R250+0x1a00], [R30.64], P0 ;  /* 0x01a000001efa7fae */ /* 0x0003e20008121860 */
[----:B------:R-:W-:-:S02]  /*5630*/  ISETP.GE.AND P5, PT, R47, c[0x0][0x180], PT ;  /* 0x000060002f007a0c */ /* 0x000fc40003fa6270 */
[----:B------:R-:W-:Y:S01]  /*5640*/  ISETP.GE.AND P3, PT, R75, c[0x0][0x180], PT ;  /* 0x000060004b007a0c */ /* 0x000fe20003f66270 */
[----:B------:R1:W-:Y:S01]  /*5650*/  LDGSTS.E [R250+0x1e00], [R38.64], P1 ;  /* 0x01e0000026fa7fae */ /* 0x0003e20008921860 */
[----:B------:R-:W-:Y:S02]  /*5660*/  LOP3.LUT R47, R0, 0x32, RZ, 0xfc, !PT ;  /* 0x00000032002f7812 */ /* 0x000fe400078efcff */
[----:B------:R-:W-:Y:S01]  /*5670*/  ISETP.NE.U32.AND P2, PT, R157, RZ, PT ;  /* 0x000000ff9d00720c */ /* 0x000fe20003f45070 */
[----:B------:R-:W-:Y:S01]  /*5680*/  STL [R1+0x170], R169 ;  /* 0x000170a901007387 */ /* 0x000fe20000100800 */
[C---:B------:R-:W-:Y:S02]  /*5690*/  SEL R5, R4.reuse, RZ, !P5 ;  /* 0x000000ff04057207 */ /* 0x040fe40006800000 */
[----:B------:R-:W-:Y:S01]  /*56a0*/  SEL R157, R4, RZ, !P3 ;  /* 0x000000ff049d7207 */ /* 0x000fe20005800000 */
[----:B------:R1:W-:Y:S01]  /*56b0*/  LDGSTS.E [R250+0x2200], [R18.64], P4 ;  /* 0x0220000012fa7fae */ /* 0x0003e2000a121860 */
[----:B------:R-:W-:-:S02]  /*56c0*/  LOP3.LUT R77, R0, 0x36, RZ, 0xfc, !PT ;  /* 0x00000036004d7812 */ /* 0x000fc400078efcff */
[----:B------:R-:W-:Y:S02]  /*56d0*/  ISETP.GE.AND P5, PT, R47, c[0x0][0x180], PT ;  /* 0x000060002f007a0c */ /* 0x000fe40003fa6270 */
[----:B------:R-:W-:Y:S02]  /*56e0*/  ISETP.NE.U32.AND P3, PT, R5, RZ, PT ;  /* 0x000000ff0500720c */ /* 0x000fe40003f65070 */
[----:B------:R-:W-:Y:S01]  /*56f0*/  ISETP.NE.U32.AND P0, PT, R157, RZ, PT ;  /* 0x000000ff9d00720c */ /* 0x000fe20003f05070 */
[----:B------:R1:W-:Y:S01]  /*5700*/  LDGSTS.E [R250+0x2600], [R42.64], P2 ;  /* 0x026000002afa7fae */ /* 0x0003e20009121860 */
[----:B------:R-:W-:Y:S02]  /*5710*/  LOP3.LUT R47, R0, 0x3a, RZ, 0xfc, !PT ;  /* 0x0000003a002f7812 */ /* 0x000fe400078efcff */
[----:B------:R-:W-:Y:S02]  /*5720*/  ISETP.GE.AND P1, PT, R77, c[0x0][0x180], PT ;  /* 0x000060004d007a0c */ /* 0x000fe40003f26270 */
        /* <DEDUP_REMOVED lines=21> */
[----:B------:R-:W-:Y:S02]  /*5880*/  LOP3.LUT R75, R0, 0x4e, RZ, 0xfc, !PT ;  /* 0x0000004e004b7812 */ /* 0x000fe400078efcff */
[----:B------:R-:W-:Y:S01]  /*5890*/  SEL R157, R4, RZ, !P0 ;  /* 0x000000ff049d7207 */ /* 0x000fe20004000000 */
[----:B------:R1:W-:Y:S01]  /*58a0*/  LDGSTS.E [R250+0x3a00], [R28.64], P1 ;  /* 0x03a000001cfa7fae */ /* 0x0003e20008921860 */
[----:B------:R-:W-:-:S02]  /*58b0*/  ISETP.NE.U32.AND P3, PT, R5, RZ, PT ;  /* 0x000000ff0500720c */ /* 0x000fc40003f65070 */
[----:B------:R-:W-:Y:S01]  /*58c0*/  ISETP.GE.AND P5, PT, R47, c[0x0][0x180], PT ;  /* 0x000060002f007a0c */ /* 0x000fe20003fa6270 */
[----:B------:R1:W-:Y:S01]  /*58d0*/  LDGSTS.E [R250+0x3e00], [R48.64], P4 ;  /* 0x03e0000030fa7fae */ /* 0x0003e2000a121860 */
[----:B------:R-:W-:Y:S02]  /*58e0*/  ISETP.GE.AND P0, PT, R75, c[0x0][0x180], PT ;  /* 0x000060004b007a0c */ /* 0x000fe40003f06270 */
[----:B------:R-:W-:Y:S02]  /*58f0*/  ISETP.NE.U32.AND P2, PT, R157, RZ, PT ;  /* 0x000000ff9d00720c */ /* 0x000fe40003f45070 */
[----:B------:R-:W-:Y:S02]  /*5900*/  LOP3.LUT R47, R0, 0x52, RZ, 0xfc, !PT ;  /* 0x00000052002f7812 */ /* 0x000fe400078efcff */
[C---:B------:R-:W-:Y:S02]  /*5910*/  SEL R5, R4.reuse, RZ, !P5 ;  /* 0x000000ff04057207 */ /* 0x040fe40006800000 */
[----:B------:R-:W-:Y:S01]  /*5920*/  SEL R157, R4, RZ, !P0 ;  /* 0x000000ff049d7207 */ /* 0x000fe20004000000 */
[----:B------:R1:W-:Y:S01]  /*5930*/  LDGSTS.E [R250+0x4200], [R34.64], P3 ;  /* 0x0420000022fa7fae */ /* 0x0003e20009921860 */
[----:B------:R-:W-:-:S02]  /*5940*/  LOP3.LUT R77, R0, 0x56, RZ, 0xfc, !PT ;  /* 0x00000056004d7812 */ /* 0x000fc400078efcff */
[----:B------:R-:W-:Y:S02]  /*5950*/  ISETP.GE.AND P5, PT, R47, c[0x0][0x180], PT ;  /* 0x000060002f007a0c */ /* 0x000fe40003fa6270 */
[----:B------:R-:W-:Y:S01]  /*5960*/  ISETP.NE.U32.AND P0, PT, R5, RZ, PT ;  /* 0x000000ff0500720c */ /* 0x000fe20003f05070 */
[----:B------:R1:W-:Y:S01]  /*5970*/  LDGSTS.E [R250+0x4600], [R64.64], P2 ;  /* 0x0460000040fa7fae */ /* 0x0003e20009121860 */
[----:B------:R-:W-:Y:S02]  /*5980*/  ISETP.NE.U32.AND P1, PT, R157, RZ, PT ;  /* 0x000000ff9d00720c */ /* 0x000fe40003f25070 */
[----:B------:R-:W-:Y:S02]  /*5990*/  ISETP.GE.AND P4, PT, R77, c[0x0][0x180], PT ;  /* 0x000060004d007a0c */ /* 0x000fe40003f86270 */
[----:B------:R-:W-:Y:S02]  /*59a0*/  LOP3.LUT R47, R0, 0x5a, RZ, 0xfc, !PT ;  /* 0x0000005a002f7812 */ /* 0x000fe400078efcff */
[----:B------:R-:W-:-:S02]  /*59b0*/  SEL R5, R4, RZ, !P5 ;  /* 0x000000ff04057207 */ /* 0x000fc40006800000 */
[----:B------:R-:W-:Y:S02]  /*59c0*/  LOP3.LUT R75, R0, 0x5e, RZ, 0xfc, !PT ;  /* 0x0000005e004b7812 */ /* 0x000fe400078efcff */
[----:B------:R-:W-:Y:S01]  /*59d0*/  SEL R157, R4, RZ, !P4 ;  /* 0x000000ff049d7207 */ /* 0x000fe20006000000 */
[----:B------:R1:W-:Y:S01]  /*59e0*/  LDGSTS.E [R250+0x4a00], [R62.64], P0 ;  /* 0x04a000003efa7fae */ /* 0x0003e20008121860 */
[----:B------:R-:W-:Y:S02]  /*59f0*/  ISETP.GE.AND P3, PT, R47, c[0x0][0x180], PT ;  /* 0x000060002f007a0c */ /* 0x000fe40003f66270 */
[----:B------:R-:W-:Y:S01]  /*5a00*/  LOP3.LUT R47, R0, 0x62, RZ, 0xfc, !PT ;  /* 0x00000062002f7812 */ /* 0x000fe200078efcff */
[----:B------:R1:W-:Y:S01]  /*5a10*/  LDGSTS.E [R250+0x4e00], [R24.64], P1 ;  /* 0x04e0000018fa7fae */ /* 0x0003e20008921860 */
[----:B------:R-:W-:Y:S02]  /*5a20*/  ISETP.NE.U32.AND P5, PT, R5, RZ, PT ;  /* 0x000000ff0500720c */ /* 0x000fe40003fa5070 */
[----:B------:R-:W-:-:S02]  /*5a30*/  ISETP.GE.AND P4, PT, R75, c[0x0][0x180], PT ;  /* 0x000060004b007a0c */ /* 0x000fc40003f86270 */
[----:B------:R-:W-:Y:S02]  /*5a40*/  ISETP.NE.U32.AND P2, PT, R157, RZ, PT ;  /* 0x000000ff9d00720c */ /* 0x000fe40003f45070 */
[----:B------:R-:W-:Y:S02]  /*5a50*/  SEL R5, R4, RZ, !P3 ;  /* 0x000000ff04057207 */ /* 0x000fe40005800000 */
[----:B------:R-:W-:Y:S02]  /*5a60*/  ISETP.GE.AND P3, PT, R47, c[0x0][0x180], PT ;  /* 0x000060002f007a0c */ /* 0x000fe40003f66270 */
[----:B------:R-:W-:Y:S02]  /*5a70*/  LOP3.LUT R77, R0, 0x66, RZ, 0xfc, !PT ;  /* 0x00000066004d7812 */ /* 0x000fe400078efcff */
[----:B------:R-:W-:Y:S01]  /*5a80*/  SEL R157, R4, RZ, !P4 ;  /* 0x000000ff049d7207 */ /* 0x000fe20006000000 */
[----:B------:R1:W-:Y:S01]  /*5a90*/  LDGSTS.E [R250+0x5200], [R20.64], P5 ;  /* 0x0520000014fa7fae */ /* 0x0003e2000a921860 */
[----:B------:R-:W-:-:S02]  /*5aa0*/  ISETP.NE.U32.AND P4, PT, R5, RZ, PT ;  /* 0x000000ff0500720c */ /* 0x000fc40003f85070 */
[----:B------:R-:W-:Y:S01]  /*5ab0*/  SEL R5, R4, RZ, !P3 ;  /* 0x000000ff04057207 */ /* 0x000fe20005800000 */
[----:B------:R1:W-:Y:S01]  /*5ac0*/  LDGSTS.E [R250+0x5600], [R60.64], P2 ;  /* 0x056000003cfa7fae */ /* 0x0003e20009121860 */
[----:B------:R-:W-:Y:S02]  /*5ad0*/  ISETP.GE.AND P1, PT, R77, c[0x0][0x180], PT ;  /* 0x000060004d007a0c */ /* 0x000fe40003f26270 */
[----:B------:R-:W-:Y:S02]  /*5ae0*/  ISETP.NE.U32.AND P3, PT, R157, RZ, PT ;  /* 0x000000ff9d00720c */ /* 0x000fe40003f65070 */
[----:B------:R-:W-:Y:S02]  /*5af0*/  ISETP.NE.U32.AND P0, PT, R5, RZ, PT ;  /* 0x000000ff0500720c */ /* 0x000fe40003f05070 */
[----:B------:R-:W-:Y:S02]  /*5b00*/  LOP3.LUT R47, R0, 0x6a, RZ, 0xfc, !PT ;  /* 0x0000006a002f7812 */ /* 0x000fe400078efcff */
[----:B------:R-:W-:Y:S01]  /*5b10*/  SEL R157, R4, RZ, !P1 ;  /* 0x000000ff049d7207 */ /* 0x000fe20004800000 */
[----:B------:R1:W-:Y:S01]  /*5b20*/  LDGSTS.E [R250+0x5a00], [R58.64], P4 ;  /* 0x05a000003afa7fae */ /* 0x0003e2000a121860 */
[----:B------:R-:W-:-:S02]  /*5b30*/  LOP3.LUT R75, R0, 0x6e, RZ, 0xfc, !PT ;  /* 0x0000006e004b7812 */ /* 0x000fc400078efcff */
[----:B------:R-:W-:Y:S02]  /*5b40*/  ISETP.GE.AND P5, PT, R47, c[0x0][0x180], PT ;  /* 0x000060002f007a0c */ /* 0x000fe40003fa6270 */
[----:B------:R-:W-:Y:S01]  /*5b50*/  ISETP.NE.U32.AND P2, PT, R157, RZ, PT ;  /* 0x000000ff9d00720c */ /* 0x000fe20003f45070 */
[----:B------:R1:W-:Y:S01]  /*5b60*/  LDGSTS.E [R250+0x5e00], [R40.64], P3 ;  /* 0x05e0000028fa7fae */ /* 0x0003e20009921860 */
[C---:B------:R-:W-:Y:S02]  /*5b70*/  LOP3.LUT R47, R0.reuse, 0x72, RZ, 0xfc, !PT ;  /* 0x00000072002f7812 */ /* 0x040fe400078efcff */
[----:B------:R-:W-:Y:S01]  /*5b80*/  ISETP.GE.AND P1, PT, R75, c[0x0][0x180], PT ;  /* 0x000060004b007a0c */ /* 0x000fe20003f26270 */
[----:B------:R1:W-:Y:S01]  /*5b90*/  LDGSTS.E [R250+0x6200], [R82.64], P0 ;  /* 0x0620000052fa7fae */ /* 0x0003e20008121860 */
[----:B------:R-:W-:Y:S02]  /*5ba0*/  LOP3.LUT R77, R0, 0x76, RZ, 0xfc, !PT ;  /* 0x00000076004d7812 */ /* 0x000fe400078efcff */
[----:B------:R-:W-:-:S02]  /*5bb0*/  SEL R5, R4, RZ, !P5 ;  /* 0x000000ff04057207 */ /* 0x000fc40006800000 */
[----:B------:R-:W-:Y:S02]  /*5bc0*/  ISETP.GE.AND P5, PT, R47, c[0x0][0x180], PT ;  /* 0x000060002f007a0c */ /* 0x000fe40003fa6270 */
[----:B------:R-:W-:Y:S01]  /*5bd0*/  SEL R157, R4, RZ, !P1 ;  /* 0x000000ff049d7207 */ /* 0x000fe20004800000 */
[----:B------:R1:W-:Y:S01]  /*5be0*/  LDGSTS.E [R250+0x6600], [R56.64], P2 ;  /* 0x0660000038fa7fae */ /* 0x0003e20009121860 */
[----:B------:R-:W-:Y:S02]  /*5bf0*/  LOP3.LUT R75, R0, 0x7a, RZ, 0xfc, !PT ;  /* 0x0000007a004b7812 */ /* 0x000fe400078efcff */
[----:B------:R-:W-:Y:S01]  /*5c00*/  ISETP.GE.AND P3, PT, R77, c[0x0][0x180], PT ;  /* 0x000060004d007a0c */ /* 0x000fe20003f66270 */
[----:B------:R-:W-:Y:S01]  /*5c10*/  IMAD R77, R134, c[0x0][0x190], RZ ;  /* 0x00006400864d7a24 */ /* 0x000fe200078e02ff */
[----:B------:R-:W-:Y:S02]  /*5c20*/  ISETP.NE.U32.AND P1, PT, R5, RZ, PT ;  /* 0x000000ff0500720c */ /* 0x000fe40003f25070 */
[----:B------:R-:W-:-:S02]  /*5c30*/  SEL R5, R4, RZ, !P5 ;  /* 0x000000ff04057207 */ /* 0x000fc40006800000 */
[----:B------:R-:W-:Y:S02]  /*5c40*/  ISETP.NE.U32.AND P5, PT, R157, RZ, PT ;  /* 0x000000ff9d00720c */ /* 0x000fe40003fa5070 */
[----:B------:R-:W-:Y:S02]  /*5c50*/  ISETP.GE.AND P0, PT, R75, c[0x0][0x180], PT ;  /* 0x000060004b007a0c */ /* 0x000fe40003f06270 */
[----:B------:R-:W-:Y:S02]  /*5c60*/  SEL R157, R4, RZ, !P3 ;  /* 0x000000ff049d7207 */ /* 0x000fe40005800000 */
[----:B------:R-:W-:Y:S02]  /*5c70*/  ISETP.NE.U32.AND P4, PT, R5, RZ, PT ;  /* 0x000000ff0500720c */ /* 0x000fe40003f85070 */
[----:B------:R-:W-:Y:S01]  /*5c80*/  ISETP.GE.AND P2, PT, R0, UR4, PT ;  /* 0x0000000400007c0c */ /* 0x000fe2000bf46270 */
[----:B------:R1:W-:Y:S01]  /*5c90*/  LDGSTS.E [R250+0x6a00], [R54.64], P1 ;  /* 0x06a0000036fa7fae */ /* 0x0003e20008921860 */
[----:B------:R-:W-:-:S02]  /*5ca0*/  SEL R5, R4, RZ, !P0 ;  /* 0x000000ff04057207 */ /* 0x000fc40004000000 */
[----:B------:R-:W-:Y:S01]  /*5cb0*/  ISETP.NE.U32.AND P0, PT, R157, RZ, PT ;  /* 0x000000ff9d00720c */ /* 0x000fe20003f05070 */
[----:B------:R1:W-:Y:S01]  /*5cc0*/  LDGSTS.E [R250+0x6e00], [R12.64], P5 ;  /* 0x06e000000cfa7fae */ /* 0x0003e2000a921860 */
[----:B------:R-:W-:Y:S02]  /*5cd0*/  SEL R157, RZ, 0x4, P2 ;  /* 0x00000004ff9d7807 */ /* 0x000fe40001000000 */
[----:B------:R-:W-:Y:S02]  /*5ce0*/  LOP3.LUT R47, R0, 0x7e, RZ, 0xfc, !PT ;  /* 0x0000007e002f7812 */ /* 0x000fe400078efcff */
[----:B------:R-:W-:Y:S01]  /*5cf0*/  ISETP.NE.U32.AND P2, PT, R5, RZ, PT ;  /* 0x000000ff0500720c */ /* 0x000fe20003f45070 */
[----:B------:R1:W-:Y:S01]  /*5d00*/  LDGSTS.E [R250+0x7200], [R50.64], P4 ;  /* 0x0720000032fa7fae */ /* 0x0003e2000a121860 */
[----:B------:R-:W-:Y:S02]  /*5d10*/  ISETP.GE.AND P3, PT, R47, c[0x0][0x180], PT ;  /* 0x000060002f007a0c */ /* 0x000fe40003f66270 */
[----:B------:R-:W-:Y:S01]  /*5d20*/  LOP3.LUT R249, R166, 0x7f, RZ, 0xc0, !PT ;  /* 0x0000007fa6f97812 */ /* 0x000fe200078ec0ff */
[----:B------:R-:W-:Y:S01]  /*5d30*/  IMAD R166, R152, c[0x0][0x190], RZ ;  /* 0x0000640098a67a24 */ /* 0x000fe200078e02ff */
[----:B------:R-:W-:Y:S01]  /*5d40*/  SEL R4, R4, RZ, !P3 ;  /* 0x000000ff04047207 */ /* 0x000fe20005800000 */
[----:B------:R1:W-:Y:S01]  /*5d50*/  LDGSTS.E [R250+0x7600], [R14.64], P0 ;  /* 0x076000000efa7fae */ /* 0x0003e20008121860 */
[----:B------:R-:W-:Y:S01]  /*5d60*/  ISETP.GE.AND P0, PT, R164, UR4, PT ;  /* 0x00000004a4007c0c */ /* 0x000fe2000bf06270 */
[----:B------:R-:W-:Y:S01]  /*5d70*/  IMAD R75, R249, c[0x0][0x18c], RZ ;  /* 0x00006300f94b7a24 */ /* 0x000fe200078e02ff */
[----:B------:R-:W-:Y:S01]  /*5d80*/  ISETP.NE.U32.AND P1, PT, R4, RZ, PT ;  /* 0x000000ff0400720c */ /* 0x000fe20003f25070 */
[----:B------:R-:W-:Y:S01]  /*5d90*/  IMAD R164, R136, c[0x0][0x190], RZ ;  /* 0x0000640088a47a24 */ /* 0x000fe200078e02ff */
[----:B------:R-:W-:Y:S01]  /*5da0*/  ISETP.GT.AND P3, PT, R168, 0xff, PT ;  /* 0x000000ffa800780c */ /* 0x000fe20003f64270 */
[----:B------:R1:W-:Y:S01]  /*5db0*/  LDGSTS.E [R250+0x7a00], [R52.64], P2 ;  /* 0x07a0000034fa7fae */ /* 0x0003e20009121860 */
[----:B------:R-:W-:Y:S01]  /*5dc0*/  IMAD.SHL.U32 R4, R75, 0x4, RZ ;  /* 0x000000044b047824 */ /* 0x000fe200078e00ff */
[----:B------:R-:W-:Y:S01]  /*5dd0*/  ISETP.GE.AND P2, PT, R162, UR4, PT ;  /* 0x00000004a2007c0c */ /* 0x000fe2000bf46270 */
[----:B------:R-:W-:Y:S01]  /*5de0*/  IMAD R168, R132, c[0x0][0x190], RZ ;  /* 0x0000640084a87a24 */ /* 0x000fe200078e02ff */
[----:B------:R-:W-:Y:S01]  /*5df0*/  SEL R5, RZ, 0x4, P0 ;  /* 0x00000004ff057807 */ /* 0x000fe20000000000 */
[----:B------:R-:W-:Y:S01]  /*5e00*/  IMAD R162, R149, c[0x0][0x190], RZ ;  /* 0x0000640095a27a24 */ /* 0x000fe200078e02ff */
[----:B------:R-:W-:Y:S01]  /*5e10*/  ISETP.GE.AND P0, PT, R160, UR4, PT ;  /* 0x00000004a0007c0c */ /* 0x000fe2000bf06270 */
[----:B------:R-:W-:Y:S01]  /*5e20*/  IMAD R160, R141, c[0x0][0x190], RZ ;  /* 0x000064008da07a24 */ /* 0x000fe200078e02ff */
[----:B------:R-:W-:Y:S01]  /*5e30*/  SEL R224, RZ, 0x4, P2 ;  /* 0x00000004ffe07807 */ /* 0x000fe20001000000 */
[----:B------:R-:W-:Y:S01]  /*5e40*/  STL [R1+0x16c], R168 ;  /* 0x00016ca801007387 */ /* 0x000fe20000100800 */
[----:B------:R-:W-:-:S02]  /*5e50*/  SEL R5, R5, RZ, P3 ;  /* 0x000000ff05057207 */ /* 0x000fc40001800000 */
[----:B------:R-:W-:Y:S01]  /*5e60*/  IADD3 R246, P2, R4, c[0x0][0x168], RZ ;  /* 0x00005a0004f67a10 */ /* 0x000fe20007f5e0ff */
[----:B------:R1:W-:Y:S01]  /*5e70*/  LDGSTS.E [R250+0x7e00], [R118.64], P1 ;  /* 0x07e0000076fa7fae */ /* 0x0003e20008921860 */
[----:B------:R-:W-:Y:S02]  /*5e80*/  SEL R47, RZ, 0x4, P0 ;  /* 0x00000004ff2f7807 */ /* 0x000fe40000000000 */
[----:B------:R-:W-:Y:S01]  /*5e90*/  ISETP.NE.U32.AND P0, PT, R5, RZ, PT ;  /* 0x000000ff0500720c */ /* 0x000fe20003f05070 */
[----:B------:R-:W0:Y:S01]  /*5ea0*/  LDGDEPBAR ;  /* 0x00000000000079af */ /* 0x000e220000000000 */
[----:B------:R-:W-:Y:S01]  /*5eb0*/  LEA.HI.X.SX32 R5, R75, c[0x0][0x16c], 0x2, P2 ;  /* 0x00005b004b057a11 */ /* 0x000fe200010f16ff */
[----:B------:R-:W-:Y:S01]  /*5ec0*/  IMAD R75, R145, c[0x0][0x190], RZ ;  /* 0x00006400914b7a24 */ /* 0x000fe200078e02ff */
[-C--:B------:R-:W-:Y:S02]  /*5ed0*/  LEA R120, P2, R91, R246.reuse, 0x2 ;  /* 0x000000f65b787211 */ /* 0x080fe400078410ff */
[----:B------:R-:W-:-:S02]  /*5ee0*/  LEA R122, P1, R176, R246, 0x2 ;  /* 0x000000f6b07a7211 */ /* 0x000fc400078210ff */
[-C--:B------:R-:W-:Y:S01]  /*5ef0*/  LEA.HI.X.SX32 R121, R91, R5.reuse, 0x2, P2 ;  /* 0x000000055b797211 */ /* 0x080fe200010f16ff */
[----:B------:R-:W-:Y:S01]  /*5f00*/  IMAD R91, R123, c[0x0][0x190], RZ ;  /* 0x000064007b5b7a24 */ /* 0x000fe200078e02ff */
[CC--:B------:R-:W-:Y:S02]  /*5f10*/  LEA R124, P2, R173.reuse, R246.reuse, 0x2 ;  /* 0x000000f6ad7c7211 */ /* 0x0c0fe400078410ff */
[-C--:B------:R-:W-:Y:S02]  /*5f20*/  LEA.HI.X.SX32 R123, R176, R5.reuse, 0x2, P1 ;  /* 0x00000005b07b7211 */ /* 0x080fe400008f16ff */
[-C--:B------:R-:W-:Y:S02]  /*5f30*/  LEA R126, P1, R172, R246.reuse, 0x2 ;  /* 0x000000f6ac7e7211 */ /* 0x080fe400078210ff */
[----:B------:R-:W-:Y:S02]  /*5f40*/  LEA.HI.X.SX32 R125, R173, R5, 0x2, P2 ;  /* 0x00000005ad7d7211 */ /* 0x000fe400010f16ff */
[----:B------:R-:W-:-:S02]  /*5f50*/  LEA R128, P2, R103, R246, 0x2 ;  /* 0x000000f667807211 */ /* 0x000fc400078410ff */
[----:B------:R-:W-:Y:S01]  /*5f60*/  ISETP.GE.AND P4, PT, R165, UR4, PT ;  /* 0x00000004a5007c0c */ /* 0x000fe2000bf86270 */
[----:B------:R-:W-:Y:S01]  /*5f70*/  IMAD R165, R133, c[0x0][0x190], RZ ;  /* 0x0000640085a57a24 */ /* 0x000fe200078e02ff */
[-C--:B------:R-:W-:Y:S02]  /*5f80*/  LEA.HI.X.SX32 R127, R172, R5.reuse, 0x2, P1 ;  /* 0x00000005ac7f7211 */ /* 0x080fe400008f16ff */
[-C--:B------:R-:W-:Y:S02]  /*5f90*/  LEA R130, P1, R169, R246.reuse, 0x2 ;  /* 0x000000f6a9827211 */ /* 0x080fe400078210ff */
[-C--:B------:R-:W-:Y:S01]  /*5fa0*/  LEA.HI.X.SX32 R129, R103, R5.reuse, 0x2, P2 ;  /* 0x0000000567817211 */ /* 0x080fe200010f16ff */
[----:B-1----:R-:W-:Y:S01]  /*5fb0*/  IMAD R103, R131, c[0x0][0x190], RZ ;  /* 0x0000640083677a24 */ /* 0x002fe200078e02ff */
[----:B------:R-:W-:Y:S01]  /*5fc0*/  LEA R132, P2, R168, R246, 0x2 ;  /* 0x000000f6a8847211 */ /* 0x000fe200078410ff */
[----:B------:R-:W-:Y:S01]  /*5fd0*/  STL [R1+0x168], R165 ;  /* 0x000168a501007387 */ /* 0x000fe20000100800 */
[----:B------:R-:W-:-:S02]  /*5fe0*/  LEA.HI.X.SX32 R131, R169, R5, 0x2, P1 ;  /* 0x00000005a9837211 */ /* 0x000fc400008f16ff */
[-C--:B------:R-:W-:Y:S01]  /*5ff0*/  LEA R134, P1, R165, R246.reuse, 0x2 ;  /* 0x000000f6a5867211 */ /* 0x080fe200078210ff */
[----:B------:R1:W-:Y:S01]  /*6000*/  STL [R1+0x160], R77 ;  /* 0x0001604d01007387 */ /* 0x0003e20000100800 */
[----:B------:R-:W-:Y:S02]  /*6010*/  SEL R0, R157, RZ, P3 ;  /* 0x000000ff9d007207 */ /* 0x000fe40001800000 */
[----:B------:R-:W-:Y:S01]  /*6020*/  SEL R157, RZ, 0x4, P4 ;  /* 0x00000004ff9d7807 */ /* 0x000fe20002000000 */
[----:B------:R-:W-:Y:S01]  /*6030*/  STL [R1+0x15c], R164 ;  /* 0x00015ca401007387 */ /* 0x000fe20000100800 */
[-C--:B------:R-:W-:Y:S02]  /*6040*/  LEA.HI.X.SX32 R133, R168, R5.reuse, 0x2, P2 ;  /* 0x00000005a8857211 */ /* 0x080fe400010f16ff */
[----:B------:R-:W-:Y:S01]  /*6050*/  ISETP.GE.AND P4, PT, R161, UR4, PT ;  /* 0x00000004a1007c0c */ /* 0x000fe2000bf86270 */
[----:B------:R-:W-:Y:S01]  /*6060*/  IMAD R161, R138, c[0x0][0x190], RZ ;  /* 0x000064008aa17a24 */ /* 0x000fe200078e02ff */
[----:B------:R-:W-:Y:S01]  /*6070*/  LEA R136, P2, R77, R246, 0x2 ;  /* 0x000000f64d887211 */ /* 0x000fe200078410ff */
[----:B------:R2:W-:Y:S01]  /*6080*/  STL [R1+0x158], R115 ;  /* 0x0001587301007387 */ /* 0x0005e20000100800 */
[----:B------:R-:W-:-:S02]  /*6090*/  LEA.HI.X.SX32 R135, R165, R5, 0x2, P1 ;  /* 0x00000005a5877211 */ /* 0x000fc400008f16ff */
[CC--:B------:R-:W-:Y:S01]  /*60a0*/  LEA R138, P1, R164.reuse, R246.reuse, 0x2 ;  /* 0x000000f6a48a7211 */ /* 0x0c0fe200078210ff */
[----:B------:R-:W-:Y:S01]  /*60b0*/  STL [R1+0x154], R161 ;  /* 0x000154a101007387 */ /* 0x000fe20000100800 */
[----:B------:R-:W-:Y:S02]  /*60c0*/  SEL R157, R157, RZ, P3 ;  /* 0x000000ff9d9d7207 */ /* 0x000fe40001800000 */
[-C--:B------:R-:W-:Y:S01]  /*60d0*/  LEA.HI.X.SX32 R137, R77, R5.reuse, 0x2, P2 ;  /* 0x000000054d897211 */ /* 0x080fe200010f16ff */
[----:B-1----:R-:W-:Y:S01]  /*60e0*/  IMAD R77, R139, c[0x0][0x190], RZ ;  /* 0x000064008b4d7a24 */ /* 0x002fe200078e02ff */
[-C--:B------:R-:W-:Y:S01]  /*60f0*/  LEA R140, P2, R115, R246.reuse, 0x2 ;  /* 0x000000f6738c7211 */ /* 0x080fe200078410ff */
[----:B------:R1:W-:Y:S01]  /*6100*/  STL [R1+0x150], R102 ;  /* 0x0001506601007387 */ /* 0x0003e20000100800 */
[-C--:B------:R-:W-:Y:S02]  /*6110*/  LEA.HI.X.SX32 R139, R164, R5.reuse, 0x2, P1 ;  /* 0x00000005a48b7211 */ /* 0x080fe400008f16ff */
[-C--:B------:R-:W-:Y:S01]  /*6120*/  LEA R142, P1, R161, R246.reuse, 0x2 ;  /* 0x000000f6a18e7211 */ /* 0x080fe200078210ff */
[----:B------:R-:W-:Y:S01]  /*6130*/  STL [R1+0x14c], R160 ;  /* 0x00014ca001007387 */ /* 0x000fe20000100800 */
[----:B------:R-:W-:Y:S01]  /*6140*/  ISETP.NE.U32.AND P5, PT, R157, RZ, PT ;  /* 0x000000ff9d00720c */ /* 0x000fe20003fa5070 */
[----:B------:R-:W-:Y:S01]  /*6150*/  IMAD R157, R144, c[0x0][0x190], RZ ;  /* 0x00006400909d7a24 */ /* 0x000fe200078e02ff */
[-C--:B------:R-:W-:Y:S01]  /*6160*/  LEA.HI.X.SX32 R141, R115, R5.reuse, 0x2, P2 ;  /* 0x00000005738d7211 */ /* 0x080fe200010f16ff */
[----:B--2---:R-:W-:Y:S01]  /*6170*/  IMAD R115, R143, c[0x0][0x190], RZ ;  /* 0x000064008f737a24 */ /* 0x004fe200078e02ff */
[----:B------:R-:W-:Y:S01]  /*6180*/  LEA R144, P2, R102, R246, 0x2 ;  /* 0x000000f666907211 */ /* 0x000fe200078410ff */
[----:B------:R2:W-:Y:S01]  /*6190*/  STL [R1+0x148], R114 ;  /* 0x0001487201007387 */ /* 0x0005e20000100800 */
[----:B------:R-:W-:-:S02]  /*61a0*/  LEA.HI.X.SX32 R143, R161, R5, 0x2, P1 ;  /* 0x00000005a18f7211 */ /* 0x000fc400008f16ff */
[-C--:B------:R-:W-:Y:S01]  /*61b0*/  LEA R146, P1, R160, R246.reuse, 0x2 ;  /* 0x000000f6a0927211 */ /* 0x080fe200078210ff */
[----:B------:R-:W-:Y:S01]  /*61c0*/  STL [R1+0x144], R157 ;  /* 0x0001449d01007387 */ /* 0x000fe20000100800 */
[-C--:B------:R-:W-:Y:S01]  /*61d0*/  LEA.HI.X.SX32 R145, R102, R5.reuse, 0x2, P2 ;  /* 0x0000000566917211 */ /* 0x080fe200010f16ff */
[----:B-1----:R-:W-:Y:S01]  /*61e0*/  IMAD R102, R147, c[0x0][0x190], RZ ;  /* 0x0000640093667a24 */ /* 0x002fe200078e02ff */
[-C--:B------:R-:W-:Y:S01]  /*61f0*/  LEA R148, P2, R114, R246.reuse, 0x2 ;  /* 0x000000f672947211 */ /* 0x080fe200078410ff */
[----:B------:R1:W-:Y:S01]  /*6200*/  STL [R1+0x140], R75 ;  /* 0x0001404b01007387 */ /* 0x0003e20000100800 */
[-C--:B------:R-:W-:Y:S02]  /*6210*/  LEA.HI.X.SX32 R147, R160, R5.reuse, 0x2, P1 ;  /* 0x00000005a0937211 */ /* 0x080fe400008f16ff */
[-C--:B------:R-:W-:Y:S01]  /*6220*/  LEA R150, P1, R157, R246.reuse, 0x2 ;  /* 0x000000f69d967211 */ /* 0x080fe200078210ff */
[----:B------:R1:W-:Y:S01]  /*6230*/  STL [R1+0x13c], R158 ;  /* 0x00013c9e01007387 */ /* 0x0003e20000100800 */
[-C--:B------:R-:W-:Y:S01]  /*6240*/  LEA.HI.X.SX32 R149, R114, R5.reuse, 0x2, P2 ;  /* 0x0000000572957211 */ /* 0x080fe200010f16ff */
[----:B--2---:R-:W-:Y:S01]  /*6250*/  IMAD R114, R151, c[0x0][0x190], RZ ;  /* 0x0000640097727a24 */ /* 0x004fe200078e02ff */
[----:B------:R-:W-:Y:S01]  /*6260*/  LEA R152, P2, R75, R246, 0x2 ;  /* 0x000000f64b987211 */ /* 0x000fe200078410ff */
[----:B------:R2:W-:Y:S01]  /*6270*/  STL [R1+0x138], R111 ;  /* 0x0001386f01007387 */ /* 0x0005e20000100800 */
[----:B------:R-:W-:-:S02]  /*6280*/  LEA.HI.X.SX32 R151, R157, R5, 0x2, P1 ;  /* 0x000000059d977211 */ /* 0x000fc400008f16ff */
[CC--:B------:R-:W-:Y:S01]  /*6290*/  LEA R154, P1, R158.reuse, R246.reuse, 0x2 ;  /* 0x000000f69e9a7211 */ /* 0x0c0fe200078210ff */
[----:B------:R2:W-:Y:S01]  /*62a0*/  STL [R1+0x134], R162 ;  /* 0x000134a201007387 */ /* 0x0005e20000100800 */
[-C--:B------:R-:W-:Y:S01]  /*62b0*/  LEA.HI.X.SX32 R153, R75, R5.reuse, 0x2, P2 ;  /* 0x000000054b997211 */ /* 0x080fe200010f16ff */
[----:B-1----:R-:W-:Y:S01]  /*62c0*/  IMAD R75, R155, c[0x0][0x190], RZ ;  /* 0x000064009b4b7a24 */ /* 0x002fe200078e02ff */
[CC--:B------:R-:W-:Y:S01]  /*62d0*/  LEA R156, P2, R111.reuse, R246.reuse, 0x2 ;  /* 0x000000f66f9c7211 */ /* 0x0c0fe200078410ff */
[----:B------:R1:W-:Y:S01]  /*62e0*/  STL [R1+0x130], R95 ;  /* 0x0001305f01007387 */ /* 0x0003e20000100800 */
[-C--:B------:R-:W-:Y:S02]  /*62f0*/  LEA.HI.X.SX32 R155, R158, R5.reuse, 0x2, P1 ;  /* 0x000000059e9b7211 */ /* 0x080fe400008f16ff */
[CC--:B------:R-:W-:Y:S01]  /*6300*/  LEA R158, P1, R162.reuse, R246.reuse, 0x2 ;  /* 0x000000f6a29e7211 */ /* 0x0c0fe200078210ff */
[----:B------:R1:W-:Y:S01]  /*6310*/  STL [R1+0x12c], R166 ;  /* 0x00012ca601007387 */ /* 0x0003e20000100800 */
[-C--:B------:R-:W-:Y:S01]  /*6320*/  LEA.HI.X.SX32 R157, R111, R5.reuse, 0x2, P2 ;  /* 0x000000056f9d7211 */ /* 0x080fe200010f16ff */
[----:B--2---:R-:W-:Y:S01]  /*6330*/  IMAD R111, R159, c[0x0][0x190], RZ ;  /* 0x000064009f6f7a24 */ /* 0x004fe200078e02ff */
[----:B------:R-:W-:Y:S01]  /*6340*/  LEA R160, P2, R95, R246, 0x2 ;  /* 0x000000f65fa07211 */ /* 0x000fe200078410ff */
[----:B------:R2:W-:Y:S01]  /*6350*/  STL [R1+0x128], R110 ;  /* 0x0001286e01007387 */ /* 0x0005e20000100800 */
[----:B------:R-:W-:-:S02]  /*6360*/  LEA.HI.X.SX32 R159, R162, R5, 0x2, P1 ;  /* 0x00000005a29f7211 */ /* 0x000fc400008f16ff */
[-C--:B------:R-:W-:Y:S01]  /*6370*/  LEA R162, P1, R166, R246.reuse, 0x2 ;  /* 0x000000f6a6a27211 */ /* 0x080fe200078210ff */
[----:B------:R2:W-:Y:S01]  /*6380*/  STL [R1+0x124], R170 ;  /* 0x000124aa01007387 */ /* 0x0005e20000100800 */
        /* <DEDUP_REMOVED lines=34> */
[----:B------:R-:W-:Y:S01]  /*65b0*/  STL [R1+0xfc], R115 ;  /* 0x0000fc7301007387 */ /* 0x000fe20000100800 */
        /* <DEDUP_REMOVED lines=47> */
[CC--:B------:R-:W-:Y:S01]  /*68b0*/  LEA R210, P1, R102.reuse, R246.reuse, 0x2 ;  /* 0x000000f666d27211 */ /* 0x0c0fe200078210ff */
        /* <DEDUP_REMOVED lines=17> */
[-C--:B------:R-:W-:Y:S02]  /*69d0*/  LEA R220, P2, R77, R246.reuse, 0x2 ;  /* 0x000000f64ddc7211 */ /* 0x080fe400078410ff */
[----:B------:R-:W-:Y:S02]  /*69e0*/  LEA.HI.X.SX32 R219, R91, R5, 0x2, P1 ;  /* 0x000000055bdb7211 */ /* 0x000fe400008f16ff */
[----:B------:R-:W-:Y:S01]  /*69f0*/  SEL R224, R224, RZ, P3 ;  /* 0x000000ffe0e07207 */ /* 0x000fe20001800000 */
[----:B------:R1:W-:Y:S01]  /*6a00*/  STL [R1+0xb0], R87 ;  /* 0x0000b05701007387 */ /* 0x0003e20000100800 */
[----:B------:R-:W-:-:S02]  /*6a10*/  LEA R222, P1, R75, R246, 0x2 ;  /* 0x000000f64bde7211 */ /* 0x000fc400078210ff */
[-C--:B------:R-:W-:Y:S01]  /*6a20*/  LEA.HI.X.SX32 R221, R77, R5.reuse, 0x2, P2 ;  /* 0x000000054ddd7211 */ /* 0x080fe200010f16ff */
[----:B--2---:R-:W-:Y:S01]  /*6a30*/  IMAD R77, R223, c[0x0][0x190], RZ ;  /* 0x00006400df4d7a24 */ /* 0x004fe200078e02ff */
[----:B------:R-:W-:Y:S02]  /*6a40*/  SEL R251, RZ, 0x4, P4 ;  /* 0x00000004fffb7807 */ /* 0x000fe40002000000 */
[----:B------:R-:W-:Y:S02]  /*6a50*/  ISETP.NE.U32.AND P4, PT, R224, RZ, PT ;  /* 0x000000ffe000720c */ /* 0x000fe40003f85070 */
[----:B------:R-:W-:Y:S01]  /*6a60*/  LEA.HI.X.SX32 R223, R75, R5, 0x2, P1 ;  /* 0x000000054bdf7211 */ /* 0x000fe200008f16ff */
[----:B------:R-:W-:Y:S01]  /*6a70*/  IMAD R75, R225, c[0x0][0x190], RZ ;  /* 0x00006400e14b7a24 */ /* 0x000fe200078e02ff */
[----:B------:R-:W-:Y:S01]  /*6a80*/  LEA R224, P1, R87, R246, 0x2 ;  /* 0x000000f657e07211 */ /* 0x000fe200078210ff */
[----:B------:R2:W-:Y:S01]  /*6a90*/  STL [R1+0xac], R77 ;  /* 0x0000ac4d01007387 */ /* 0x0005e20000100800 */
[----:B------:R-:W-:-:S02]  /*6aa0*/  SEL R251, R251, RZ, P3 ;  /* 0x000000fffbfb7207 */ /* 0x000fc40001800000 */
[-C--:B------:R-:W-:Y:S01]  /*6ab0*/  LEA.HI.X.SX32 R225, R87, R5.reuse, 0x2, P1 ;  /* 0x0000000557e17211 */ /* 0x080fe200008f16ff */
[----:B-1----:R-:W-:Y:S01]  /*6ac0*/  IMAD R87, R227, c[0x0][0x190], RZ ;  /* 0x00006400e3577a24 */ /* 0x002fe200078e02ff */
[CC--:B------:R-:W-:Y:S01]  /*6ad0*/  LEA R226, P1, R77.reuse, R246.reuse, 0x2 ;  /* 0x000000f64de27211 */ /* 0x0c0fe200078210ff */
[----:B------:R1:W-:Y:S03]  /*6ae0*/  STL [R1+0xa8], R75 ;  /* 0x0000a84b01007387 */ /* 0x0003e60000100800 */
[-C--:B------:R-:W-:Y:S01]  /*6af0*/  LEA.HI.X.SX32 R227, R77, R5.reuse, 0x2, P1 ;  /* 0x000000054de37211 */ /* 0x080fe200008f16ff */
[----:B--2---:R-:W-:Y:S01]  /*6b00*/  IMAD R77, R229, c[0x0][0x190], RZ ;  /* 0x00006400e54d7a24 */ /* 0x004fe200078e02ff */
[CC--:B------:R-:W-:Y:S01]  /*6b10*/  LEA R228, P1, R75.reuse, R246.reuse, 0x2 ;  /* 0x000000f64be47211 */ /* 0x0c0fe200078210ff */
[----:B------:R2:W-:Y:S03]  /*6b20*/  STL [R1+0xa4], R87 ;  /* 0x0000a45701007387 */ /* 0x0005e60000100800 */
        /* <DEDUP_REMOVED lines=23> */
[----:B------:R-:W-:Y:S03]  /*6ca0*/  STL [R1+0x8c], R87 ;  /* 0x00008c5701007387 */ /* 0x000fe60000100800 */
[-C--:B------:R-:W-:Y:S01]  /*6cb0*/  LEA.HI.X.SX32 R241, R75, R5.reuse, 0x2, P1 ;  /* 0x000000054bf17211 */ /* 0x080fe200008f16ff */
[----:B-1----:R-:W-:Y:S01]  /*6cc0*/  IMAD R75, R243, c[0x0][0x190], RZ ;  /* 0x00006400f34b7a24 */ /* 0x002fe200078e02ff */
[CC--:B------:R-:W-:Y:S01]  /*6cd0*/  LEA R242, P1, R87.reuse, R246.reuse, 0x2 ;  /* 0x000000f657f27211 */ /* 0x0c0fe200078210ff */
[----:B------:R-:W-:Y:S03]  /*6ce0*/  STL [R1+0x88], R77 ;  /* 0x0000884d01007387 */ /* 0x000fe60000100800 */
[----:B------:R-:W-:Y:S01]  /*6cf0*/  LEA.HI.X.SX32 R243, R87, R5, 0x2, P1 ;  /* 0x0000000557f37211 */ /* 0x000fe200008f16ff */
[----:B------:R1:W-:Y:S01]  /*6d00*/  STL [R1+0x84], R75 ;  /* 0x0000844b01007387 */ /* 0x0003e20000100800 */
[----:B------:R-:W-:-:S03]  /*6d10*/  LEA R244, P1, R77, R246, 0x2 ;  /* 0x000000f64df47211 */ /* 0x000fc600078210ff */
[----:B------:R-:W2:Y:S01]  /*6d20*/  LDL.LU.64 R114, [R1+0x28] ;  /* 0x0000280001727983 */ /* 0x000ea20000300a00 */
[-C--:B------:R-:W-:Y:S02]  /*6d30*/  LEA.HI.X.SX32 R245, R77, R5.reuse, 0x2, P1 ;  /* 0x000000054df57211 */ /* 0x080fe400008f16ff */
[C---:B------:R-:W-:Y:S01]  /*6d40*/  LEA R246, P1, R75.reuse, R246, 0x2 ;  /* 0x000000f64bf67211 */ /* 0x040fe200078210ff */
[----:B------:R-:W3:Y:S03]  /*6d50*/  LDL.LU.64 R110, [R1+0x18] ;  /* 0x00001800016e7983 */ /* 0x000ee60000300a00 */
[----:B------:R-:W-:Y:S02]  /*6d60*/  LEA.HI.X.SX32 R247, R75, R5, 0x2, P1 ;  /* 0x000000054bf77211 */ /* 0x000fe400008f16ff */
[----:B------:R-:W-:Y:S01]  /*6d70*/  ISETP.NE.U32.AND P1, PT, R251, RZ, PT ;  /* 0x000000fffb00720c */ /* 0x000fe20003f25070 */
[----:B------:R-:W-:Y:S01]  /*6d80*/  IMAD.SHL.U32 R251, R249, 0x4, RZ ;  /* 0x00000004f9fb7824 */ /* 0x000fe200078e00ff */
[----:B------:R-:W-:Y:S01]  /*6d90*/  SEL R5, R47, RZ, P3 ;  /* 0x000000ff2f057207 */ /* 0x000fe20001800000 */
[----:B------:R-:W4:Y:S03]  /*6da0*/  LDL.LU.64 R248, [R1+0x8] ;  /* 0x0000080001f87983 */ /* 0x000f260000300a00 */
[C---:B-1----:R-:W-:Y:S01]  /*6db0*/  LOP3.LUT R75, R251.reuse, 0x10, RZ, 0x3c, !PT ;  /* 0x00000010fb4b7812 */ /* 0x042fe200078e3cff */
[----:B------:R1:W-:Y:S01]  /*6dc0*/  LDGSTS.E [R251+0x10000], [R120.64], P6 ;  /* 0x1000000078fb7fae */ /* 0x0003e2000b121860 */
[----:B------:R-:W-:-:S03]  /*6dd0*/  LOP3.LUT R47, R251, 0x20, RZ, 0x3c, !PT ;  /* 0x00000020fb2f7812 */ /* 0x000fc600078e3cff */
[----:B------:R1:W-:Y:S04]  /*6de0*/  LDGSTS.E [R251+0x11000], [R136.64], P6 ;  /* 0x1100000088fb7fae */ /* 0x0003e8000b121860 */
        /* <DEDUP_REMOVED lines=16> */
[----:B------:R1:W-:Y:S02]  /*6ef0*/  LDGSTS.E [R47+0x12400], [R156.64], P6 ;  /* 0x124000009c2f7fae */ /* 0x0003e4000b121860 */
[----:B-1----:R-:W-:-:S02]  /*6f00*/  LOP3.LUT R75, R251, 0x30, RZ, 0x3c, !PT ;  /* 0x00000030fb4b7812 */ /* 0x002fc400078e3cff */
        /* <DEDUP_REMOVED lines=19> */
[----:B------:R-:W1:Y:S04]  /*7040*/  S2R R77, SR_TID.X ;  /* 0x00000000004d7919 */ /* 0x000e680000002100 */
[----:B------:R1:W-:Y:S04]  /*7050*/  LDGSTS.E [R47+0x14800], [R192.64], P6 ;  /* 0x14800000c02f7fae */ /* 0x0003e8000b121860 */
[----:B------:R1:W-:Y:S04]  /*7060*/  LDGSTS.E [R47+0x15800], [R208.64], P6 ;  /* 0x15800000d02f7fae */ /* 0x0003e8000b121860 */
[----:B------:R1:W-:Y:S04]  /*7070*/  LDGSTS.E [R47+0x16800], [R224.64], P6 ;  /* 0x16800000e02f7fae */ /* 0x0003e8000b121860 */
[----:B------:R1:W-:Y:S04]  /*7080*/  LDGSTS.E [R47+0x17800], [R240.64], P6 ;  /* 0x17800000f02f7fae */ /* 0x0003e8000b121860 */
[----:B------:R2:W-:Y:S04]  /*7090*/  LDGSTS.E [R75+0x10a00], [R130.64], P6 ;  /* 0x10a00000824b7fae */ /* 0x0005e8000b121860 */
[----:B------:R2:W-:Y:S04]  /*70a0*/  LDGSTS.E [R75+0x11a00], [R146.64], P6 ;  /* 0x11a00000924b7fae */ /* 0x0005e8000b121860 */
[----:B------:R2:W-:Y:S01]  /*70b0*/  LDGSTS.E [R75+0x12a00], [R162.64], P6 ;  /* 0x12a00000a24b7fae */ /* 0x0005e2000b121860 */
[----:B-1----:R-:W-:-:S03]  /*70c0*/  LOP3.LUT R47, R251, 0x60, RZ, 0x3c, !PT ;  /* 0x00000060fb2f7812 */ /* 0x002fc600078e3cff */
[----:B------:R1:W-:Y:S04]  /*70d0*/  LDGSTS.E [R75+0x13a00], [R178.64], P6 ;  /* 0x13a00000b24b7fae */ /* 0x0003e8000b121860 */
[----:B------:R1:W-:Y:S04]  /*70e0*/  LDGSTS.E [R75+0x14a00], [R194.64], P6 ;  /* 0x14a00000c24b7fae */ /* 0x0003e8000b121860 */
[----:B------:R1:W-:Y:S04]  /*70f0*/  LDGSTS.E [R75+0x15a00], [R210.64], P6 ;  /* 0x15a00000d24b7fae */ /* 0x0003e8000b121860 */
[----:B------:R1:W-:Y:S01]  /*7100*/  LDGSTS.E [R75+0x16a00], [R226.64], P6 ;  /* 0x16a00000e24b7fae */ /* 0x0003e2000b121860 */
[----:B------:R-:W-:-:S03]  /*7110*/  ISETP.NE.U32.AND P2, PT, R5, RZ, PT ;  /* 0x000000ff0500720c */ /* 0x000fc60003f45070 */
        /* <DEDUP_REMOVED lines=9> */
[----:B------:R1:W-:Y:S01]  /*71b0*/  LDGSTS.E [R47+0x17c00], [R244.64], P6 ;  /* 0x17c00000f42f7fae */ /* 0x0003e2000b121860 */
[----:B------:R-:W-:-:S03]  /*71c0*/  SHF.R.U32.HI R77, RZ, 0x6, R77 ;  /* 0x00000006ff4d7819 */ /* 0x000fc6000001164d */
[----:B------:R1:W-:Y:S04]  /*71d0*/  LDGSTS.E [R5+0x10e00], [R134.64], P6 ;  /* 0x10e0000086057fae */ /* 0x0003e8000b121860 */
[----:B------:R1:W-:Y:S04]  /*71e0*/  LDGSTS.E [R5+0x11e00], [R150.64], P6 ;  /* 0x11e0000096057fae */ /* 0x0003e8000b121860 */
[----:B------:R1:W-:Y:S04]  /*71f0*/  LDGSTS.E [R5+0x12e00], [R166.64], P6 ;  /* 0x12e00000a6057fae */ /* 0x0003e8000b121860 */
[----:B------:R1:W-:Y:S01]  /*7200*/  LDGSTS.E [R5+0x13e00], [R182.64], P6 ;  /* 0x13e00000b6057fae */ /* 0x0003e2000b121860 */
[----:B------:R-:W-:-:S03]  /*7210*/  SGXT.U32 R77, R77, 0x1 ;  /* 0x000000014d4d781a */ /* 0x000fc60000000000 */
[----:B------:R1:W-:Y:S04]  /*7220*/  LDGSTS.E [R5+0x14e00], [R198.64], P6 ;  /* 0x14e00000c6057fae */ /* 0x0003e8000b121860 */
[----:B------:R1:W-:Y:S04]  /*7230*/  LDGSTS.E [R5+0x15e00], [R214.64], P6 ;  /* 0x15e00000d6057fae */ /* 0x0003e8000b121860 */
[----:B------:R1:W-:Y:S04]  /*7240*/  LDGSTS.E [R5+0x16e00], [R230.64], P6 ;  /* 0x16e00000e6057fae */ /* 0x0003e8000b121860 */
[----:B------:R1:W-:Y:S01]  /*7250*/  LDGSTS.E [R5+0x17e00], [R246.64], P6 ;  /* 0x17e00000f6057fae */ /* 0x0003e2000b121860 */
[----:B------:R-:W-:-:S03]  /*7260*/  LOP3.LUT R77, R77, 0x18, RZ, 0xfc, !PT ;  /* 0x000000184d4d7812 */ /* 0x000fc600078efcff */
[----:B------:R-:W0:Y:S04]  /*7270*/  LDGDEPBAR ;  /* 0x00000000000079af */ /* 0x000e280000000000 */
[----:B------:R-:W-:Y:S01]  /*7280*/  BAR.SYNC.DEFER_BLOCKING 0x0 ;  /* 0x0000000000007b1d */ /* 0x000fe20000010000 */
[----:B------:R-:W-:-:S04]  /*7290*/  ISETP.GE.AND P6, PT, R77, UR4, PT ;  /* 0x000000044d007c0c */ /* 0x000fc8000bfc6270 */
[----:B-1----:R-:W-:Y:S02]  /*72a0*/  SEL R5, RZ, 0x4, P6 ;  /* 0x00000004ff057807 */ /* 0x002fe40003000000 */
[----:B------:R-:W-:Y:S01]  /*72b0*/  ISETP.NE.U32.AND P6, PT, R0, RZ, PT ;  /* 0x000000ff0000720c */ /* 0x000fe20003fc5070 */
[----:B------:R-:W-:-:S04]  /*72c0*/  IMAD.SHL.U32 R103, R252, 0x80, RZ ;  /* 0x00000080fc677824 */ /* 0x000fc800078e00ff */
[----:B--2---:R-:W-:-:S04]  /*72d0*/  IMAD.WIDE R114, R103, 0x4, R114 ;  /* 0x0000000467727825 */ /* 0x004fc800078e0272 */
[----:B---3--:R-:W-:-:S04]  /*72e0*/  IMAD.WIDE R110, R103, 0x4, R110 ;  /* 0x00000004676e7825 */ /* 0x008fc800078e026e */
[----:B------:R-:W-:Y:S01]  /*72f0*/  @!PT LDS RZ, [RZ] ;  /* 0x00000000fffff984 */ /* 0x000fe20000000800 */
[----:B------:R-:W-:Y:S01]  /*7300*/  @!PT LDS RZ, [RZ] ;  /* 0x00000000fffff984 */ /* 0x000fe20000000800 */
[----:B------:R-:W-:Y:S01]  /*7310*/  @!PT LDS RZ, [RZ] ;  /* 0x00000000fffff984 */ /* 0x000fe20000000800 */
[----:B------:R1:W-:Y:S04]  /*7320*/  LDGSTS.E [R2+0x8000], [R114.64], P6 ;  /* 0x0800000072027fae */ /* 0x0003e8000b121860 */
[----:B------:R2:W-:Y:S01]  /*7330*/  LDGSTS.E [R2+0x8400], [R110.64], P5 ;  /* 0x084000006e027fae */ /* 0x0005e2000a921860 */
[----:B----4-:R-:W-:-:S03]  /*7340*/  IMAD.WIDE R248, R103, 0x4, R248 ;  /* 0x0000000467f87825 */ /* 0x010fc600078e02f8 */
[----:B-1----:R-:W2:Y:S04]  /*7350*/  LDL.LU.64 R114, [R1+0x1c8] ;  /* 0x0001c80001727983 */ /* 0x002ea80000300a00 */
[----:B--2---:R-:W2:Y:S04]  /*7360*/  LDL.LU.64 R110, [R1+0x1c0] ;  /* 0x0001c000016e7983 */ /* 0x004ea80000300a00 */
[----:B------:R1:W-:Y:S04]  /*7370*/  LDGSTS.E [R2+0x8800], [R248.64], P0 ;  /* 0x08800000f8027fae */ /* 0x0003e80008121860 */
[----:B-1----:R-:W4:Y:S04]  /*7380*/  LDL.LU.64 R248, [R1+0x1b8] ;  /* 0x0001b80001f87983 */ /* 0x002f280000300a00 */
[----:B------:R-:W1:Y:S04]  /*7390*/  S2R R77, SR_TID.X ;  /* 0x00000000004d7919 */ /* 0x000e680000002100 */
[----:B------:R-:W1:Y:S02]  /*73a0*/  S2R R95, SR_TID.X ;  /* 0x00000000005f7919 */ /* 0x000e640000002100 */
[----:B-1----:R-:W-:-:S04]  /*73b0*/  SHF.R.U32.HI R77, RZ, 0x6, R77 ;  /* 0x00000006ff4d7819 */ /* 0x002fc8000001164d */
[----:B------:R-:W-:-:S04]  /*73c0*/  SGXT.U32 R77, R77, 0x1 ;  /* 0x000000014d4d781a */ /* 0x000fc80000000000 */
[----:B------:R-:W-:-:S04]  /*73d0*/  LOP3.LUT R77, R77, 0x1c, RZ, 0xfc, !PT ;  /* 0x0000001c4d4d7812 */ /* 0x000fc800078efcff */
[----:B------:R-:W-:Y:S02]  /*73e0*/  ISETP.GE.AND P6, PT, R77, UR4, PT ;  /* 0x000000044d007c0c */ /* 0x000fe4000bfc6270 */
[--C-:B------:R-:W-:Y:S02]  /*73f0*/  SHF.R.U32.HI R77, RZ, 0x6, R95.reuse ;  /* 0x00000006ff4d7819 */ /* 0x100fe4000001165f */
[----:B------:R-:W-:-:S04]  /*7400*/  SHF.R.U32.HI R95, RZ, 0x6, R95 ;  /* 0x00000006ff5f7819 */ /* 0x000fc8000001165f */
[----:B------:R-:W-:Y:S02]  /*7410*/  SGXT.U32 R95, R95, 0x1 ;  /* 0x000000015f5f781a */ /* 0x000fe40000000000 */
[----:B------:R-:W-:Y:S02]  /*7420*/  SGXT.U32 R77, R77, 0x1 ;  /* 0x000000014d4d781a */ /* 0x000fe40000000000 */
[----:B------:R-:W-:Y:S02]  /*7430*/  LOP3.LUT R95, R95, 0x20, RZ, 0xfc, !PT ;  /* 0x000000205f5f7812 */ /* 0x000fe400078efcff */
[----:B------:R-:W-:Y:S02]  /*7440*/  SEL R102, R5, RZ, P3 ;  /* 0x000000ff05667207 */ /* 0x000fe40001800000 */
[----:B------:R-:W-:Y:S02]  /*7450*/  SEL R5, RZ, 0x4, P6 ;  /* 0x00000004ff057807 */ /* 0x000fe40003000000 */
[----:B------:R-:W-:-:S02]  /*7460*/  LOP3.LUT R77, R77, 0x24, RZ, 0xfc, !PT ;  /* 0x000000244d4d7812 */ /* 0x000fc400078efcff */
[----:B------:R-:W-:-:S04]  /*7470*/  ISETP.GE.AND P6, PT, R95, UR4, PT ;  /* 0x000000045f007c0c */ /* 0x000fc8000bfc6270 */
[----:B------:R-:W-:Y:S02]  /*7480*/  SEL R0, RZ, 0x4, P6 ;  /* 0x00000004ff007807 */ /* 0x000fe40003000000 */
[----:B------:R-:W-:Y:S02]  /*7490*/  ISETP.GE.AND P6, PT, R77, UR4, PT ;  /* 0x000000044d007c0c */ /* 0x000fe4000bfc6270 */
[----:B------:R-:W1:Y:S02]  /*74a0*/  S2R R77, SR_TID.X ;  /* 0x00000000004d7919 */ /* 0x000e640000002100 */
[----:B------:R-:W-:Y:S02]  /*74b0*/  SEL R47, RZ, 0x4, P6 ;  /* 0x00000004ff2f7807 */ /* 0x000fe40003000000 */
[----:B------:R-:W-:Y:S02]  /*74c0*/  SEL R5, R5, RZ, P3 ;  /* 0x000000ff05057207 */ /* 0x000fe40001800000 */
[----:B-1----:R-:W-:-:S04]  /*74d0*/  SHF.R.U32.HI R95, RZ, 0x6, R77 ;  /* 0x00000006ff5f7819 */ /* 0x002fc8000001164d */
[----:B------:R-:W-:-:S04]  /*74e0*/  SGXT.U32 R95, R95, 0x1 ;  /* 0x000000015f5f781a */ /* 0x000fc80000000000 */
[----:B------:R-:W-:-:S04]  /*74f0*/  LOP3.LUT R95, R95, 0x28, RZ, 0xfc, !PT ;  /* 0x000000285f5f7812 */ /* 0x000fc800078efcff */
[----:B------:R-:W-:Y:S02]  /*7500*/  ISETP.GE.AND P6, PT, R95, UR4, PT ;  /* 0x000000045f007c0c */ /* 0x000fe4000bfc6270 */
[--C-:B------:R-:W-:Y:S02]  /*7510*/  SHF.R.U32.HI R95, RZ, 0x6, R77.reuse ;  /* 0x00000006ff5f7819 */ /* 0x100fe4000001164d */
[----:B------:R-:W-:Y:S02]  /*7520*/  SHF.R.U32.HI R77, RZ, 0x6, R77 ;  /* 0x00000006ff4d7819 */ /* 0x000fe4000001164d */
[----:B------:R-:W-:Y:S02]  /*7530*/  ISETP.NE.U32.AND P5, PT, R5, RZ, PT ;  /* 0x000000ff0500720c */ /* 0x000fe40003fa5070 */
[----:B------:R-:W-:Y:S02]  /*7540*/  SGXT.U32 R77, R77, 0x1 ;  /* 0x000000014d4d781a */ /* 0x000fe40000000000 */
[----:B------:R-:W-:-:S02]  /*7550*/  SEL R5, R0, RZ, P3 ;  /* 0x000000ff00057207 */ /* 0x000fc40001800000 */
[----:B------:R-:W-:Y:S02]  /*7560*/  LOP3.LUT R77, R77, 0x2c, RZ, 0xfc, !PT ;  /* 0x0000002c4d4d7812 */ /* 0x000fe400078efcff */
[----:B------:R-:W-:Y:S02]  /*7570*/  ISETP.NE.U32.AND P0, PT, R5, RZ, PT ;  /* 0x000000ff0500720c */ /* 0x000fe40003f05070 */
[----:B------:R-:W-:Y:S02]  /*7580*/  SEL R252, RZ, 0x4, P6 ;  /* 0x00000004fffc7807 */ /* 0x000fe40003000000 */
[----:B------:R-:W-:Y:S02]  /*7590*/  SEL R5, R47, RZ, P3 ;  /* 0x000000ff2f057207 */ /* 0x000fe40001800000 */
[----:B------:R-:W-:-:S04]  /*75a0*/  ISETP.GE.AND P6, PT, R77, UR4, PT ;  /* 0x000000044d007c0c */ /* 0x000fc8000bfc6270 */
[----:B------:R-:W-:Y:S02]  /*75b0*/  SEL R77, RZ, 0x4, P6 ;  /* 0x00000004ff4d7807 */ /* 0x000fe40003000000 */
[----:B------:R-:W-:-:S04]  /*75c0*/  SGXT.U32 R95, R95, 0x1 ;  /* 0x000000015f5f781a */ /* 0x000fc80000000000 */
[----:B------:R-:W-:-:S04]  /*75d0*/  LOP3.LUT R95, R95, 0x30, RZ, 0xfc, !PT ;  /* 0x000000305f5f7812 */ /* 0x000fc800078efcff */
[----:B------:R-:W-:Y:S02]  /*75e0*/  ISETP.GE.AND P6, PT, R95, UR4, PT ;  /* 0x000000045f007c0c */ /* 0x000fe4000bfc6270 */
[----:B------:R-:W1:Y:S04]  /*75f0*/  S2R R95, SR_TID.X ;  /* 0x00000000005f7919 */ /* 0x000e680000002100 */
[----:B------:R-:W1:Y:S01]  /*7600*/  S2R R75, SR_TID.X ;  /* 0x00000000004b7919 */ /* 0x000e620000002100 */
[----:B--2---:R-:W-:-:S04]  /*7610*/  IMAD.WIDE R110, R103, 0x4, R110 ;  /* 0x00000004676e7825 */ /* 0x004fc800078e026e */
[----:B----4-:R-:W-:-:S05]  /*7620*/  IMAD.WIDE R248, R103, 0x4, R248 ;  /* 0x0000000467f87825 */ /* 0x010fca00078e02f8 */
[----:B------:R2:W-:Y:S01]  /*7630*/  LDGSTS.E [R2+0x8c00], [R248.64], P4 ;  /* 0x08c00000f8027fae */ /* 0x0005e2000a121860 */
[----:B------:R-:W-:Y:S02]  /*7640*/  ISETP.NE.U32.AND P4, PT, R5, RZ, PT ;  /* 0x000000ff0500720c */ /* 0x000fe40003f85070 */
[----:B------:R-:W-:Y:S01]  /*7650*/  SEL R5, R252, RZ, P3 ;  /* 0x000000fffc057207 */ /* 0x000fe20001800000 */
[----:B------:R4:W-:Y:S03]  /*7660*/  LDGSTS.E [R2+0x9000], [R110.64], P1 ;  /* 0x090000006e027fae */ /* 0x0009e60008921860 */
[----:B------:R-:W-:Y:S02]  /*7670*/  ISETP.NE.U32.AND P1, PT, R5, RZ, PT ;  /* 0x000000ff0500720c */ /* 0x000fe40003f25070 */
[----:B------:R-:W-:Y:S02]  /*7680*/  SEL R5, R77, RZ, P3 ;  /* 0x000000ff4d057207 */ /* 0x000fe40001800000 */
[----:B------:R-:W3:Y:S01]  /*7690*/  LDL.LU R77, [R1+0x1b4] ;  /* 0x0001b400014d7983 */ /* 0x000ee20000300800 */
[----:B-1----:R-:W-:-:S04]  /*76a0*/  SHF.R.U32.HI R91, RZ, 0x6, R95 ;  /* 0x00000006ff5b7819 */ /* 0x002fc8000001165f */
[----:B------:R-:W-:-:S04]  /*76b0*/  SGXT.U32 R91, R91, 0x1 ;  /* 0x000000015b5b781a */ /* 0x000fc80000000000 */
[----:B------:R-:W-:Y:S02]  /*76c0*/  LOP3.LUT R91, R91, 0x34, RZ, 0xfc, !PT ;  /* 0x000000345b5b7812 */ /* 0x000fe400078efcff */
[----:B------:R-:W-:Y:S01]  /*76d0*/  SEL R251, RZ, 0x4, P6 ;  /* 0x00000004fffb7807 */ /* 0x000fe20003000000 */
[----:B------:R-:W1:Y:S01]  /*76e0*/  S2R R87, SR_TID.X ;  /* 0x0000000000577919 */ /* 0x000e620000002100 */
[----:B------:R-:W-:Y:S02]  /*76f0*/  ISETP.GE.AND P6, PT, R91, UR4, PT ;  /* 0x000000045b007c0c */ /* 0x000fe4000bfc6270 */
[--C-:B------:R-:W-:Y:S02]  /*7700*/  SHF.R.U32.HI R91, RZ, 0x6, R95.reuse ;  /* 0x00000006ff5b7819 */ /* 0x100fe4000001165f */
[----:B------:R-:W-:-:S04]  /*7710*/  SHF.R.U32.HI R95, RZ, 0x6, R95 ;  /* 0x00000006ff5f7819 */ /* 0x000fc8000001165f */
[----:B------:R-:W-:Y:S02]  /*7720*/  SGXT.U32 R95, R95, 0x1 ;  /* 0x000000015f5f781a */ /* 0x000fe40000000000 */
[----:B------:R-:W-:Y:S02]  /*7730*/  SGXT.U32 R91, R91, 0x1 ;  /* 0x000000015b5b781a */ /* 0x000fe40000000000 */
[----:B------:R-:W-:Y:S02]  /*7740*/  LOP3.LUT R95, R95, 0x38, RZ, 0xfc, !PT ;  /* 0x000000385f5f7812 */ /* 0x000fe400078efcff */
[----:B------:R-:W-:Y:S02]  /*7750*/  SHF.R.U32.HI R75, RZ, 0x6, R75 ;  /* 0x00000006ff4b7819 */ /* 0x000fe4000001164b */
[----:B------:R-:W-:Y:S02]  /*7760*/  SEL R0, RZ, 0x4, P6 ;  /* 0x00000004ff007807 */ /* 0x000fe40003000000 */
[----:B------:R-:W-:-:S02]  /*7770*/  ISETP.GE.AND P6, PT, R95, UR4, PT ;  /* 0x000000045f007c0c */ /* 0x000fc4000bfc6270 */
[----:B------:R-:W-:Y:S02]  /*7780*/  LOP3.LUT R91, R91, 0x3c, RZ, 0xfc, !PT ;  /* 0x0000003c5b5b7812 */ /* 0x000fe400078efcff */
[----:B------:R-:W-:Y:S02]  /*7790*/  SGXT.U32 R75, R75, 0x1 ;  /* 0x000000014b4b781a */ /* 0x000fe40000000000 */
[----:B------:R-:W-:Y:S02]  /*77a0*/  SEL R95, RZ, 0x4, P6 ;  /* 0x00000004ff5f7807 */ /* 0x000fe40003000000 */
[----:B------:R-:W-:Y:S02]  /*77b0*/  ISETP.GE.AND P6, PT, R91, UR4, PT ;  /* 0x000000045b007c0c */ /* 0x000fe4000bfc6270 */
[----:B------:R-:W-:Y:S02]  /*77c0*/  LOP3.LUT R75, R75, 0x40, RZ, 0xfc, !PT ;  /* 0x000000404b4b7812 */ /* 0x000fe400078efcff */
[----:B------:R-:W-:-:S02]  /*77d0*/  SEL R91, RZ, 0x4, P6 ;  /* 0x00000004ff5b7807 */ /* 0x000fc40003000000 */
[----:B------:R-:W-:Y:S02]  /*77e0*/  ISETP.GE.AND P6, PT, R75, UR4, PT ;  /* 0x000000044b007c0c */ /* 0x000fe4000bfc6270 */
[--C-:B-1----:R-:W-:Y:S02]  /*77f0*/  SHF.R.U32.HI R75, RZ, 0x6, R87.reuse ;  /* 0x00000006ff4b7819 */ /* 0x102fe40000011657 */
[----:B------:R-:W-:-:S04]  /*7800*/  SHF.R.U32.HI R87, RZ, 0x6, R87 ;  /* 0x00000006ff577819 */ /* 0x000fc80000011657 */
[----:B------:R-:W-:-:S04]  /*7810*/  SGXT.U32 R87, R87, 0x1 ;  /* 0x000000015757781a */ /* 0x000fc80000000000 */
[----:B------:R-:W-:Y:S02]  /*7820*/  LOP3.LUT R87, R87, 0x44, RZ, 0xfc, !PT ;  /* 0x0000004457577812 */ /* 0x000fe400078efcff */
[----:B--2---:R-:W-:Y:S02]  /*7830*/  SEL R248, RZ, 0x4, P6 ;  /* 0x00000004fff87807 */ /* 0x004fe40003000000 */
[----:B------:R-:W-:Y:S02]  /*7840*/  ISETP.GE.AND P6, PT, R87, UR4, PT ;  /* 0x0000000457007c0c */ /* 0x000fe4000bfc6270 */
[----:B------:R-:W1:Y:S04]  /*7850*/  S2R R87, SR_TID.X ;  /* 0x0000000000577919 */ /* 0x000e680000002100 */
[----:B------:R-:W2:Y:S01]  /*7860*/  S2R R47, SR_TID.X ;  /* 0x00000000002f7919 */ /* 0x000ea20000002100 */
[----:B------:R-:W-:-:S04]  /*7870*/  SGXT.U32 R75, R75, 0x1 ;  /* 0x000000014b4b781a */ /* 0x000fc80000000000 */
[----:B------:R-:W-:Y:S02]  /*7880*/  LOP3.LUT R75, R75, 0x48, RZ, 0xfc, !PT ;  /* 0x000000484b4b7812 */ /* 0x000fe400078efcff */
[----:B------:R-:W-:Y:S02]  /*7890*/  SEL R249, RZ, 0x4, P6 ;  /* 0x00000004fff97807 */ /* 0x000fe40003000000 */
[----:B------:R-:W-:Y:S02]  /*78a0*/  ISETP.GE.AND P6, PT, R75, UR4, PT ;  /* 0x000000044b007c0c */ /* 0x000fe4000bfc6270 */
[----:B-1----:R-:W-:-:S04]  /*78b0*/  SHF.R.U32.HI R87, RZ, 0x6, R87 ;  /* 0x00000006ff577819 */ /* 0x002fc80000011657 */
[----:B------:R-:W-:-:S04]  /*78c0*/  SGXT.U32 R87, R87, 0x1 ;  /* 0x000000015757781a */ /* 0x000fc80000000000 */
[----:B------:R-:W-:Y:S02]  /*78d0*/  LOP3.LUT R87, R87, 0x4c, RZ, 0xfc, !PT ;  /* 0x0000004c57577812 */ /* 0x000fe400078efcff */
[----:B------:R-:W-:Y:S02]  /*78e0*/  SEL R75, RZ, 0x4, P6 ;  /* 0x00000004ff4b7807 */ /* 0x000fe40003000000 */
[----:B------:R-:W-:Y:S02]  /*78f0*/  ISETP.GE.AND P6, PT, R87, UR4, PT ;  /* 0x0000000457007c0c */ /* 0x000fe4000bfc6270 */
[--C-:B--2---:R-:W-:Y:S02]  /*7900*/  SHF.R.U32.HI R87, RZ, 0x6, R47.reuse ;  /* 0x00000006ff577819 */ /* 0x104fe4000001162f */
[----:B------:R-:W-:-:S04]  /*7910*/  SHF.R.U32.HI R47, RZ, 0x6, R47 ;  /* 0x00000006ff2f7819 */ /* 0x000fc8000001162f */
[----:B------:R-:W-:-:S04]  /*7920*/  SGXT.U32 R47, R47, 0x1 ;  /* 0x000000012f2f781a */ /* 0x000fc80000000000 */
[----:B------:R-:W-:Y:S02]  /*7930*/  LOP3.LUT R47, R47, 0x50, RZ, 0xfc, !PT ;  /* 0x000000502f2f7812 */ /* 0x000fe400078efcff */
[----:B----4-:R-:W-:Y:S02]  /*7940*/  SEL R110, RZ, 0x4, P6 ;  /* 0x00000004ff6e7807 */ /* 0x010fe40003000000 */
        /* <DEDUP_REMOVED lines=14> */
[----:B------:R-:W-:Y:S01]  /*7a30*/  SGXT.U32 R107, R107, 0x1 ;  /* 0x000000016b6b781a */ /* 0x000fe20000000000 */
[----:B------:R-:W-:Y:S01]  /*7a40*/  IMAD.WIDE R114, R103, 0x4, R114 ;  /* 0x0000000467727825 */ /* 0x000fe200078e0272 */
[----:B------:R-:W-:Y:S02]  /*7a50*/  SGXT.U32 R47, R47, 0x1 ;  /* 0x000000012f2f781a */ /* 0x000fe40000000000 */
[----:B------:R-:W-:Y:S02]  /*7a60*/  LOP3.LUT R107, R107, 0x5c, RZ, 0xfc, !PT ;  /* 0x0000005c6b6b7812 */ /* 0x000fe400078efcff */
[----:B------:R-:W-:Y:S01]  /*7a70*/  SEL R111, RZ, 0x4, P6 ;  /* 0x00000004ff6f7807 */ /* 0x000fe20003000000 */
[----:B------:R1:W-:Y:S01]  /*7a80*/  LDGSTS.E [R2+0x9400], [R114.64], P2 ;  /* 0x0940000072027fae */ /* 0x0003e20009121860 */
[----:B------:R-:W-:Y:S02]  /*7a90*/  ISETP.GE.AND P6, PT, R107, UR4, PT ;  /* 0x000000046b007c0c */ /* 0x000fe4000bfc6270 */
[----:B------:R-:W-:-:S02]  /*7aa0*/  LOP3.LUT R47, R47, 0x60, RZ, 0xfc, !PT ;  /* 0x000000602f2f7812 */ /* 0x000fc400078efcff */
[----:B-1----:R-:W-:Y:S02]  /*7ab0*/  SEL R114, RZ, 0x4, P6 ;  /* 0x00000004ff727807 */ /* 0x002fe40003000000 */
[----:B------:R-:W-:-:S04]  /*7ac0*/  ISETP.GE.AND P6, PT, R47, UR4, PT ;  /* 0x000000042f007c0c */ /* 0x000fc8000bfc6270 */
[----:B------:R-:W-:Y:S02]  /*7ad0*/  SEL R47, RZ, 0x4, P6 ;  /* 0x00000004ff2f7807 */ /* 0x000fe40003000000 */
[----:B------:R-:W-:Y:S01]  /*7ae0*/  ISETP.NE.U32.AND P6, PT, R102, RZ, PT ;  /* 0x000000ff6600720c */ /* 0x000fe20003fc5070 */
[----:B------:R-:W-:Y:S01]  /*7af0*/  IMAD.WIDE R6, R103, 0x4, R6 ;  /* 0x0000000467067825 */ /* 0x000fe200078e0206 */
[----:B------:R-:W-:Y:S02]  /*7b00*/  ISETP.NE.U32.AND P2, PT, R5, RZ, PT ;  /* 0x000000ff0500720c */ /* 0x000fe40003f45070 */
[----:B------:R-:W-:Y:S02]  /*7b10*/  SEL R5, R95, RZ, P3 ;  /* 0x000000ff5f057207 */ /* 0x000fe40001800000 */
[----:B------:R-:W2:Y:S01]  /*7b20*/  LDL.LU R95, [R1+0x1b0] ;  /* 0x0001b000015f7983 */ /* 0x000ea20000300800 */
[----:B---3--:R-:W-:-:S06]  /*7b30*/  IMAD.WIDE R76, R103, 0x4, R76 ;  /* 0x00000004674c7825 */ /* 0x008fcc00078e024c */
[----:B------:R1:W-:Y:S04]  /*7b40*/  LDGSTS.E [R2+0x9800], [R76.64], P6 ;  /* 0x098000004c027fae */ /* 0x0003e8000b121860 */
[----:B------:R3:W-:Y:S02]  /*7b50*/  LDGSTS.E [R2+0x9c00], [R6.64], P5 ;  /* 0x09c0000006027fae */ /* 0x0007e4000a921860 */
[----:B---3--:R-:W-:-:S04]  /*7b60*/  IMAD.MOV.U32 R7, RZ, RZ, c[0x0][0x188] ;  /* 0x00006200ff077624 */ /* 0x008fc800078e00ff */
[----:B------:R-:W-:-:S04]  /*7b70*/  IMAD.SHL.U32 R7, R7, 0x80, RZ ;  /* 0x0000008007077824 */ /* 0x000fc800078e00ff */
[----:B------:R-:W-:-:S05]  /*7b80*/  IMAD.WIDE R104, R7, 0x4, R104 ;  /* 0x0000000407687825 */ /* 0x000fca00078e0268 */
[----:B------:R3:W-:Y:S01]  /*7b90*/  LDGSTS.E [R2+0xa000], [R104.64], P0 ;  /* 0x0a00000068027fae */ /* 0x0007e20008121860 */
[----:B------:R-:W-:Y:S02]  /*7ba0*/  ISETP.NE.U32.AND P0, PT, R5, RZ, PT ;  /* 0x000000ff0500720c */ /* 0x000fe40003f05070 */
[----:B------:R-:W-:Y:S02]  /*7bb0*/  SEL R5, R91, RZ, P3 ;  /* 0x000000ff5b057207 */ /* 0x000fe40001800000 */
[----:B------:R-:W4:Y:S04]  /*7bc0*/  LDL.LU R91, [R1+0x1ac] ;  /* 0x0001ac00015b7983 */ /* 0x000f280000300800 */
[----:B------:R-:W1:Y:S04]  /*7bd0*/  S2R R107, SR_TID.X ;  /* 0x00000000006b7919 */ /* 0x000e680000002100 */
[----:B------:R-:W3:Y:S01]  /*7be0*/  S2R R102, SR_TID.X ;  /* 0x0000000000667919 */ /* 0x000ee20000002100 */
[----:B-1----:R-:W-:-:S04]  /*7bf0*/  SHF.R.U32.HI R107, RZ, 0x6, R107 ;  /* 0x00000006ff6b7819 */ /* 0x002fc8000001166b */
[----:B------:R-:W-:-:S04]  /*7c00*/  SGXT.U32 R107, R107, 0x1 ;  /* 0x000000016b6b781a */ /* 0x000fc80000000000 */
[----:B------:R-:W-:-:S04]  /*7c10*/  LOP3.LUT R107, R107, 0x64, RZ, 0xfc, !PT ;  /* 0x000000646b6b7812 */ /* 0x000fc800078efcff */
[----:B------:R-:W-:Y:S02]  /*7c20*/  ISETP.GE.AND P6, PT, R107, UR4, PT ;  /* 0x000000046b007c0c */ /* 0x000fe4000bfc6270 */
[--C-:B---3--:R-:W-:Y:S02]  /*7c30*/  SHF.R.U32.HI R107, RZ, 0x6, R102.reuse ;  /* 0x00000006ff6b7819 */ /* 0x108fe40000011666 */
[----:B------:R-:W-:-:S04]  /*7c40*/  SHF.R.U32.HI R102, RZ, 0x6, R102 ;  /* 0x00000006ff667819 */ /* 0x000fc80000011666 */
[----:B------:R-:W-:Y:S02]  /*7c50*/  SGXT.U32 R102, R102, 0x1 ;  /* 0x000000016666781a */ /* 0x000fe40000000000 */
[----:B------:R-:W-:Y:S02]  /*7c60*/  SGXT.U32 R107, R107, 0x1 ;  /* 0x000000016b6b781a */ /* 0x000fe40000000000 */
[----:B------:R-:W-:Y:S02]  /*7c70*/  LOP3.LUT R102, R102, 0x68, RZ, 0xfc, !PT ;  /* 0x0000006866667812 */ /* 0x000fe400078efcff */
[----:B------:R-:W-:Y:S02]  /*7c80*/  SEL R77, RZ, 0x4, P6 ;  /* 0x00000004ff4d7807 */ /* 0x000fe40003000000 */
[----:B------:R-:W-:Y:S02]  /*7c90*/  ISETP.GE.AND P6, PT, R102, UR4, PT ;  /* 0x0000000466007c0c */ /* 0x000fe4000bfc6270 */
[----:B------:R-:W-:-:S02]  /*7ca0*/  LOP3.LUT R107, R107, 0x6c, RZ, 0xfc, !PT ;  /* 0x0000006c6b6b7812 */ /* 0x000fc400078efcff */
[----:B------:R-:W-:Y:S02]  /*7cb0*/  SEL R115, RZ, 0x4, P6 ;  /* 0x00000004ff737807 */ /* 0x000fe40003000000 */
[----:B------:R-:W-:Y:S02]  /*7cc0*/  ISETP.GE.AND P6, PT, R107, UR4, PT ;  /* 0x000000046b007c0c */ /* 0x000fe4000bfc6270 */
[----:B------:R-:W-:Y:S02]  /*7cd0*/  SEL R76, R251, RZ, P3 ;  /* 0x000000fffb4c7207 */ /* 0x000fe40001800000 */
[----:B------:R-:W-:Y:S02]  /*7ce0*/  SEL R107, RZ, 0x4, P6 ;  /* 0x00000004ff6b7807 */ /* 0x000fe40003000000 */
[----:B------:R-:W-:Y:S01]  /*7cf0*/  ISETP.NE.U32.AND P6, PT, R76, RZ, PT ;  /* 0x000000ff4c00720c */ /* 0x000fe20003fc5070 */
[----:B--2---:R-:W-:-:S05]  /*7d00*/  IMAD.WIDE R94, R7, 0x4, R94 ;  /* 0x00000004075e7825 */ /* 0x004fca00078e025e */
[----:B------:R1:W-:Y:S01]  /*7d10*/  LDGSTS.E [R2+0xa400], [R94.64], P4 ;  /* 0x0a4000005e027fae */ /* 0x0003e2000a121860 */
[----:B------:R-:W-:Y:S02]  /*7d20*/  ISETP.NE.U32.AND P4, PT, R5, RZ, PT ;  /* 0x000000ff0500720c */ /* 0x000fe40003f85070 */
[----:B------:R-:W-:Y:S01]  /*7d30*/  SEL R5, R248, RZ, P3 ;  /* 0x000000fff8057207 */ /* 0x000fe20001800000 */
[----:B----4-:R-:W-:-:S05]  /*7d40*/  IMAD.WIDE R90, R7, 0x4, R90 ;  /* 0x00000004075a7825 */ /* 0x010fca00078e025a */
[----:B------:R2:W-:Y:S04]  /*7d50*/  LDGSTS.E [R2+0xa800], [R90.64], P1 ;  /* 0x0a8000005a027fae */ /* 0x0005e80008921860 */
[----:B--2---:R-:W2:Y:S01]  /*7d60*/  S2R R91, SR_TID.X ;  /* 0x00000000005b7919 */ /* 0x004ea20000002100 */
[----:B------:R-:W-:Y:S02]  /*7d70*/  ISETP.NE.U32.AND P1, PT, R5, RZ, PT ;  /* 0x000000ff0500720c */ /* 0x000fe40003f25070 */
[----:B------:R-:W-:Y:S02]  /*7d80*/  SEL R5, R249, RZ, P3 ;  /* 0x000000fff9057207 */ /* 0x000fe40001800000 */
[----:B--2---:R-:W-:Y:S01]  /*7d90*/  SHF.R.U32.HI R248, RZ, 0x6, R91 ;  /* 0x00000006fff87819 */ /* 0x004fe2000001165b */
[----:B------:R-:W-:-:S04]  /*7da0*/  IMAD.MOV.U32 R91, RZ, RZ, c[0x0][0x188] ;  /* 0x00006200ff5b7624 */ /* 0x000fc800078e00ff */
[----:B------:R-:W-:-:S04]  /*7db0*/  IMAD.SHL.U32 R91, R91, 0x80, RZ ;  /* 0x000000805b5b7824 */ /* 0x000fc800078e00ff */
[----:B------:R-:W-:-:S05]  /*7dc0*/  IMAD.WIDE R84, R91, 0x4, R84 ;  /* 0x000000045b547825 */ /* 0x000fca00078e0254 */
[----:B------:R2:W-:Y:S01]  /*7dd0*/  LDGSTS.E [R2+0xac00], [R84.64], P2 ;  /* 0x0ac0000054027fae */ /* 0x0005e20009121860 */
[----:B------:R-:W-:-:S03]  /*7de0*/  ISETP.NE.U32.AND P2, PT, R5, RZ, PT ;  /* 0x000000ff0500720c */ /* 0x000fc60003f45070 */
[----:B------:R-:W3:Y:S01]  /*7df0*/  S2R R5, SR_TID.X ;  /* 0x0000000000057919 */ /* 0x000ee20000002100 */
[----:B------:R-:W-:-:S04]  /*7e00*/  IMAD.MOV.U32 R249, RZ, RZ, c[0x0][0x188] ;  /* 0x00006200fff97624 */ /* 0x000fc800078e00ff */
[----:B------:R-:W-:-:S04]  /*7e10*/  IMAD.SHL.U32 R249, R249, 0x80, RZ ;  /* 0x00000080f9f97824 */ /* 0x000fc800078e00ff */
[----:B------:R-:W-:-:S05]  /*7e20*/  IMAD.WIDE R78, R249, 0x4, R78 ;  /* 0x00000004f94e7825 */ /* 0x000fca00078e024e */
[----:B------:R3:W-:Y:S02]  /*7e30*/  LDGSTS.E [R2+0xb000], [R78.64], P6 ;  /* 0x0b0000004e027fae */ /* 0x0007e4000b121860 */
[----:B---3--:R-:W-:Y:S02]  /*7e40*/  SHF.R.U32.HI R79, RZ, 0x6, R5 ;  /* 0x00000006ff4f7819 */ /* 0x008fe40000011605 */
[----:B------:R-:W-:Y:S02]  /*7e50*/  SEL R5, R75, RZ, P3 ;  /* 0x000000ff4b057207 */ /* 0x000fe40001800000 */
[----:B------:R-:W3:Y:S04]  /*7e60*/  LDL.LU R75, [R1+0x1a8] ;  /* 0x0001a800014b7983 */ /* 0x000ee80000300800 */
[----:B------:R-:W4:Y:S01]  /*7e70*/  S2R R102, SR_TID.X ;  /* 0x0000000000667919 */ /* 0x000f220000002100 */
[----:B------:R-:W-:-:S03]  /*7e80*/  SEL R6, R0, RZ, P3 ;  /* 0x000000ff00067207 */ /* 0x000fc60001800000 */
[----:B------:R-:W1:Y:S04]  /*7e90*/  S2R R0, SR_TID.X ;  /* 0x0000000000007919 */ /* 0x000e680000002100 */
[----:B------:R-:W1:Y:S01]  /*7ea0*/  S2R R251, SR_TID.X ;  /* 0x0000000000fb7919 */ /* 0x000e620000002100 */
[--C-:B----4-:R-:W-:Y:S02]  /*7eb0*/  SHF.R.U32.HI R103, RZ, 0x6, R102.reuse ;  /* 0x00000006ff677819 */ /* 0x110fe40000011666 */
[----:B------:R-:W-:-:S04]  /*7ec0*/  SHF.R.U32.HI R102, RZ, 0x6, R102 ;  /* 0x00000006ff667819 */ /* 0x000fc80000011666 */
[----:B------:R-:W-:Y:S02]  /*7ed0*/  SGXT.U32 R102, R102, 0x1 ;  /* 0x000000016666781a */ /* 0x000fe40000000000 */
[----:B------:R-:W-:Y:S02]  /*7ee0*/  SGXT.U32 R103, R103, 0x1 ;  /* 0x000000016767781a */ /* 0x000fe40000000000 */
[----:B------:R-:W-:Y:S02]  /*7ef0*/  LOP3.LUT R102, R102, 0x70, RZ, 0xfc, !PT ;  /* 0x0000007066667812 */ /* 0x000fe400078efcff */
[----:B------:R-:W-:Y:S02]  /*7f00*/  LOP3.LUT R103, R103, 0x74, RZ, 0xfc, !PT ;  /* 0x0000007467677812 */ /* 0x000fe400078efcff */
[----:B------:R-:W-:Y:S02]  /*7f10*/  ISETP.GE.AND P5, PT, R102, UR4, PT ;  /* 0x0000000466007c0c */ /* 0x000fe4000bfa6270 */
[----:B-1----:R-:W-:-:S02]  /*7f20*/  SHF.R.U32.HI R0, RZ, 0x6, R0 ;  /* 0x00000006ff007819 */ /* 0x002fc40000011600 */
[----:B------:R-:W-:Y:S02]  /*7f30*/  SEL R102, RZ, 0x4, P5 ;  /* 0x00000004ff667807 */ /* 0x000fe40002800000 */
[----:B------:R-:W-:Y:S02]  /*7f40*/  ISETP.GE.AND P5, PT, R103, UR4, PT ;  /* 0x0000000467007c0c */ /* 0x000fe4000bfa6270 */
[----:B------:R-:W-:Y:S02]  /*7f50*/  SGXT.U32 R0, R0, 0x1 ;  /* 0x000000010000781a */ /* 0x000fe40000000000 */
[----:B------:R-:W-:Y:S02]  /*7f60*/  SEL R103, RZ, 0x4, P5 ;  /* 0x00000004ff677807 */ /* 0x000fe40002800000 */
[----:B------:R-:W-:Y:S02]  /*7f70*/  ISETP.GE.AND P5, PT, R3, UR4, PT ;  /* 0x0000000403007c0c */ /* 0x000fe4000bfa6270 */
[----:B------:R-:W-:-:S02]  /*7f80*/  LOP3.LUT R0, R0, 0x7c, RZ, 0xfc, !PT ;  /* 0x0000007c00007812 */ /* 0x000fc400078efcff */
[----:B------:R-:W-:Y:S02]  /*7f90*/  SEL R3, RZ, 0x4, P5 ;  /* 0x00000004ff037807 */ /* 0x000fe40002800000 */
[----:B------:R-:W-:Y:S02]  /*7fa0*/  ISETP.GE.AND P5, PT, R0, UR4, PT ;  /* 0x0000000400007c0c */ /* 0x000fe4000bfa6270 */
[--C-:B------:R-:W-:Y:S02]  /*7fb0*/  SHF.R.U32.HI R0, RZ, 0x6, R251.reuse ;  /* 0x00000006ff007819 */ /* 0x100fe400000116fb */
[----:B------:R-:W-:-:S04]  /*7fc0*/  SHF.R.U32.HI R251, RZ, 0x6, R251 ;  /* 0x00000006fffb7819 */ /* 0x000fc800000116fb */
[----:B------:R-:W-:Y:S02]  /*7fd0*/  SGXT.U32 R251, R251, 0x1 ;  /* 0x00000001fbfb781a */ /* 0x000fe40000000000 */
[----:B------:R-:W-:Y:S02]  /*7fe0*/  SGXT.U32 R0, R0, 0x1 ;  /* 0x000000010000781a */ /* 0x000fe40000000000 */
[----:B------:R-:W-:Y:S02]  /*7ff0*/  LOP3.LUT R251, R251, 0x2, RZ, 0xfc, !PT ;  /* 0x00000002fbfb7812 */ /* 0x000fe400078efcff */
[----:B------:R-:W-:Y:S02]  /*8000*/  SEL R104, RZ, 0x4, P5 ;  /* 0x00000004ff687807 */ /* 0x000fe40002800000 */
[----:B------:R-:W-:Y:S02]  /*8010*/  LOP3.LUT R0, R0, 0x6, RZ, 0xfc, !PT ;  /* 0x0000000600007812 */ /* 0x000fe400078efcff */
[----:B------:R-:W-:-:S04]  /*8020*/  ISETP.GE.AND P5, PT, R251, UR4, PT ;  /* 0x00000004fb007c0c */ /* 0x000fc8000bfa6270 */
[----:B------:R-:W-:Y:S02]  /*8030*/  SEL R105, RZ, 0x4, P5 ;  /* 0x00000004ff697807 */ /* 0x000fe40002800000 */
[----:B------:R-:W-:Y:S02]  /*8040*/  ISETP.GE.AND P5, PT, R0, UR4, PT ;  /* 0x0000000400007c0c */ /* 0x000fe4000bfa6270 */
[----:B------:R-:W1:Y:S04]  /*8050*/  S2R R0, SR_TID.X ;  /* 0x0000000000007919 */ /* 0x000e680000002100 */
[----:B------:R-:W4:Y:S04]  /*8060*/  S2R R95, SR_TID.X ;  /* 0x00000000005f7919 */ /* 0x000f280000002100 */
[----:B------:R-:W2:Y:S01]  /*8070*/  S2R R7, SR_TID.X ;  /* 0x0000000000077919 */ /* 0x000ea20000002100 */
[----:B------:R-:W-:-:S02]  /*8080*/  SEL R251, RZ, 0x4, P5 ;  /* 0x00000004fffb7807 */ /* 0x000fc40002800000 */
[----:B-1----:R-:W-:-:S04]  /*8090*/  SHF.R.U32.HI R0, RZ, 0x6, R0 ;  /* 0x00000006ff007819 */ /* 0x002fc80000011600 */
[----:B------:R-:W-:-:S04]  /*80a0*/  SGXT.U32 R0, R0, 0x1 ;  /* 0x000000010000781a */ /* 0x000fc80000000000 */
[----:B------:R-:W-:Y:S01]  /*80b0*/  LOP3.LUT R0, R0, 0xa, RZ, 0xfc, !PT ;  /* 0x0000000a00007812 */ /* 0x000fe200078efcff */
[----:B--2---:R-:W1:Y:S03]  /*80c0*/  S2R R85, SR_TID.X ;  /* 0x0000000000557919 */ /* 0x004e660000002100 */
[----:B------:R-:W-:Y:S02]  /*80d0*/  ISETP.GE.AND P5, PT, R0, UR4, PT ;  /* 0x0000000400007c0c */ /* 0x000fe4000bfa6270 */
[--C-:B----4-:R-:W-:Y:S02]  /*80e0*/  SHF.R.U32.HI R0, RZ, 0x6, R95.reuse ;  /* 0x00000006ff007819 */ /* 0x110fe4000001165f */
[----:B------:R-:W-:-:S04]  /*80f0*/  SHF.R.U32.HI R95, RZ, 0x6, R95 ;  /* 0x00000006ff5f7819 */ /* 0x000fc8000001165f */
[----:B------:R-:W-:Y:S02]  /*8100*/  SGXT.U32 R95, R95, 0x1 ;  /* 0x000000015f5f781a */ /* 0x000fe40000000000 */
[----:B------:R-:W-:Y:S02]  /*8110*/  SGXT.U32 R0, R0, 0x1 ;  /* 0x000000010000781a */ /* 0x000fe40000000000 */
[----:B------:R-:W-:Y:S02]  /*8120*/  LOP3.LUT R95, R95, 0xe, RZ, 0xfc, !PT ;  /* 0x0000000e5f5f7812 */ /* 0x000fe400078efcff */
[--C-:B------:R-:W-:Y:S02]  /*8130*/  SHF.R.U32.HI R90, RZ, 0x6, R7.reuse ;  /* 0x00000006ff5a7819 */ /* 0x100fe40000011607 */
[----:B------:R-:W-:Y:S02]  /*8140*/  SHF.R.U32.HI R7, RZ, 0x6, R7 ;  /* 0x00000006ff077819 */ /* 0x000fe40000011607 */
[----:B------:R-:W-:-:S02]  /*8150*/  SEL R94, RZ, 0x4, P5 ;  /* 0x00000004ff5e7807 */ /* 0x000fc40002800000 */
[----:B------:R-:W-:Y:S02]  /*8160*/  ISETP.GE.AND P5, PT, R95, UR4, PT ;  /* 0x000000045f007c0c */ /* 0x000fe4000bfa6270 */
[----:B------:R-:W-:Y:S02]  /*8170*/  LOP3.LUT R0, R0, 0x12, RZ, 0xfc, !PT ;  /* 0x0000001200007812 */ /* 0x000fe400078efcff */
[----:B------:R-:W-:Y:S02]  /*8180*/  SGXT.U32 R7, R7, 0x1 ;  /* 0x000000010707781a */ /* 0x000fe40000000000 */
[----:B------:R-:W-:Y:S02]  /*8190*/  SEL R95, RZ, 0x4, P5 ;  /* 0x00000004ff5f7807 */ /* 0x000fe40002800000 */
[----:B------:R-:W-:Y:S02]  /*81a0*/  ISETP.GE.AND P5, PT, R0, UR4, PT ;  /* 0x0000000400007c0c */ /* 0x000fe4000bfa6270 */
[----:B------:R-:W-:-:S02]  /*81b0*/  LOP3.LUT R7, R7, 0x16, RZ, 0xfc, !PT ;  /* 0x0000001607077812 */ /* 0x000fc400078efcff */
[----:B------:R-:W-:Y:S02]  /*81c0*/  SGXT.U32 R90, R90, 0x1 ;  /* 0x000000015a5a781a */ /* 0x000fe40000000000 */
[----:B------:R-:W-:Y:S02]  /*81d0*/  SEL R0, RZ, 0x4, P5 ;  /* 0x00000004ff007807 */ /* 0x000fe40002800000 */
[----:B------:R-:W-:Y:S01]  /*81e0*/  ISETP.GE.AND P5, PT, R7, UR4, PT ;  /* 0x0000000407007c0c */ /* 0x000fe2000bfa6270 */
[----:B------:R-:W2:Y:S01]  /*81f0*/  S2R R76, SR_TID.X ;  /* 0x00000000004c7919 */ /* 0x000ea20000002100 */
[----:B------:R-:W-:Y:S02]  /*8200*/  LOP3.LUT R90, R90, 0x1a, RZ, 0xfc, !PT ;  /* 0x0000001a5a5a7812 */ /* 0x000fe400078efcff */
[----:B------:R-:W-:Y:S02]  /*8210*/  SGXT.U32 R248, R248, 0x1 ;  /* 0x00000001f8f8781a */ /* 0x000fe40000000000 */
[----:B-1----:R-:W-:-:S02]  /*8220*/  SHF.R.U32.HI R91, RZ, 0x6, R85 ;  /* 0x00000006ff5b7819 */ /* 0x002fc40000011655 */
[----:B------:R-:W-:Y:S02]  /*8230*/  SEL R7, RZ, 0x4, P5 ;  /* 0x00000004ff077807 */ /* 0x000fe40002800000 */
[----:B------:R-:W-:Y:S02]  /*8240*/  ISETP.GE.AND P5, PT, R90, UR4, PT ;  /* 0x000000045a007c0c */ /* 0x000fe4000bfa6270 */
[----:B------:R-:W-:Y:S02]  /*8250*/  LOP3.LUT R248, R248, 0x1e, RZ, 0xfc, !PT ;  /* 0x0000001ef8f87812 */ /* 0x000fe400078efcff */
[----:B------:R-:W-:Y:S02]  /*8260*/  SGXT.U32 R91, R91, 0x1 ;  /* 0x000000015b5b781a */ /* 0x000fe40000000000 */
[----:B------:R-:W-:Y:S02]  /*8270*/  SEL R90, RZ, 0x4, P5 ;  /* 0x00000004ff5a7807 */ /* 0x000fe40002800000 */
[----:B------:R-:W-:-:S02]  /*8280*/  ISETP.GE.AND P5, PT, R248, UR4, PT ;  /* 0x00000004f8007c0c */ /* 0x000fc4000bfa6270 */
[----:B------:R-:W-:Y:S02]  /*8290*/  LOP3.LUT R91, R91, 0x22, RZ, 0xfc, !PT ;  /* 0x000000225b5b7812 */ /* 0x000fe400078efcff */
[----:B------:R-:W-:Y:S02]  /*82a0*/  SEL R248, RZ, 0x4, P5 ;  /* 0x00000004fff87807 */ /* 0x000fe40002800000 */
[----:B------:R-:W-:Y:S02]  /*82b0*/  ISETP.GE.AND P5, PT, R91, UR4, PT ;  /* 0x000000045b007c0c */ /* 0x000fe4000bfa6270 */
[----:B------:R-:W1:Y:S01]  /*82c0*/  S2R R91, SR_TID.X ;  /* 0x00000000005b7919 */ /* 0x000e620000002100 */
[----:B------:R-:W-:-:S04]  /*82d0*/  SGXT.U32 R79, R79, 0x1 ;  /* 0x000000014f4f781a */ /* 0x000fc80000000000 */
[----:B------:R-:W-:-:S04]  /*82e0*/  LOP3.LUT R79, R79, 0x2e, RZ, 0xfc, !PT ;  /* 0x0000002e4f4f7812 */ /* 0x000fc800078efcff */
[----:B------:R-:W-:Y:S02]  /*82f0*/  ISETP.GE.AND P6, PT, R79, UR4, PT ;  /* 0x000000044f007c0c */ /* 0x000fe4000bfc6270 */
[--C-:B--2---:R-:W-:Y:S02]  /*8300*/  SHF.R.U32.HI R79, RZ, 0x6, R76.reuse ;  /* 0x00000006ff4f7819 */ /* 0x104fe4000001164c */
[----:B------:R-:W-:Y:S02]  /*8310*/  SHF.R.U32.HI R78, RZ, 0x6, R76 ;  /* 0x00000006ff4e7819 */ /* 0x000fe4000001164c */
[----:B------:R-:W-:Y:S02]  /*8320*/  SGXT.U32 R79, R79, 0x1 ;  /* 0x000000014f4f781a */ /* 0x000fe40000000000 */
[----:B------:R-:W-:Y:S02]  /*8330*/  SHF.R.U32.HI R85, RZ, 0x6, R85 ;  /* 0x00000006ff557819 */ /* 0x000fe40000011655 */
[----:B------:R-:W-:-:S02]  /*8340*/  LOP3.LUT R79, R79, 0x32, RZ, 0xfc, !PT ;  /* 0x000000324f4f7812 */ /* 0x000fc400078efcff */
[----:B------:R-:W-:Y:S02]  /*8350*/  SGXT.U32 R78, R78, 0x1 ;  /* 0x000000014e4e781a */ /* 0x000fe40000000000 */
[----:B------:R-:W-:Y:S02]  /*8360*/  SEL R76, RZ, 0x4, P6 ;  /* 0x00000004ff4c7807 */ /* 0x000fe40003000000 */
[----:B------:R-:W-:Y:S02]  /*8370*/  ISETP.GE.AND P6, PT, R79, UR4, PT ;  /* 0x000000044f007c0c */ /* 0x000fe4000bfc6270 */
[----:B------:R-:W-:Y:S02]  /*8380*/  SGXT.U32 R85, R85, 0x1 ;  /* 0x000000015555781a */ /* 0x000fe40000000000 */
[----:B------:R-:W-:Y:S02]  /*8390*/  LOP3.LUT R78, R78, 0x36, RZ, 0xfc, !PT ;  /* 0x000000364e4e7812 */ /* 0x000fe400078efcff */
[----:B-1----:R-:W-:-:S02]  /*83a0*/  SHF.R.U32.HI R91, RZ, 0x6, R91 ;  /* 0x00000006ff5b7819 */ /* 0x002fc4000001165b */
[----:B------:R-:W-:Y:S02]  /*83b0*/  SEL R79, RZ, 0x4, P6 ;  /* 0x00000004ff4f7807 */ /* 0x000fe40003000000 */
[----:B------:R-:W-:Y:S02]  /*83c0*/  LOP3.LUT R85, R85, 0x26, RZ, 0xfc, !PT ;  /* 0x0000002655557812 */ /* 0x000fe400078efcff */
[----:B------:R-:W-:Y:S02]  /*83d0*/  ISETP.GE.AND P6, PT, R78, UR4, PT ;  /* 0x000000044e007c0c */ /* 0x000fe4000bfc6270 */
[----:B------:R-:W-:Y:S02]  /*83e0*/  SGXT.U32 R91, R91, 0x1 ;  /* 0x000000015b5b781a */ /* 0x000fe40000000000 */
[----:B------:R-:W-:Y:S02]  /*83f0*/  SEL R84, RZ, 0x4, P5 ;  /* 0x00000004ff547807 */ /* 0x000fe40002800000 */
[----:B------:R-:W-:-:S02]  /*8400*/  ISETP.GE.AND P5, PT, R85, UR4, PT ;  /* 0x0000000455007c0c */ /* 0x000fc4000bfa6270 */
[----:B------:R-:W-:Y:S02]  /*8410*/  SEL R78, RZ, 0x4, P6 ;  /* 0x00000004ff4e7807 */ /* 0x000fe40003000000 */
[----:B------:R-:W-:Y:S02]  /*8420*/  LOP3.LUT R91, R91, 0x2a, RZ, 0xfc, !PT ;  /* 0x0000002a5b5b7812 */ /* 0x000fe400078efcff */
[----:B------:R-:W-:Y:S02]  /*8430*/  ISETP.NE.U32.AND P6, PT, R6, RZ, PT ;  /* 0x000000ff0600720c */ /* 0x000fe40003fc5070 */
[----:B------:R-:W-:Y:S02]  /*8440*/  SEL R85, RZ, 0x4, P5 ;  /* 0x00000004ff557807 */ /* 0x000fe40002800000 */
[----:B------:R-:W-:-:S04]  /*8450*/  ISETP.GE.AND P5, PT, R91, UR4, PT ;  /* 0x000000045b007c0c */ /* 0x000fc8000bfa6270 */
[----:B------:R-:W-:Y:S02]  /*8460*/  SEL R91, RZ, 0x4, P5 ;  /* 0x00000004ff5b7807 */ /* 0x000fe40002800000 */
[----:B------:R-:W-:Y:S02]  /*8470*/  ISETP.NE.U32.AND P5, PT, R5, RZ, PT ;  /* 0x000000ff0500720c */ /* 0x000fe40003fa5070 */
[----:B------:R-:W-:Y:S01]  /*8480*/  SEL R5, R110, RZ, P3 ;  /* 0x000000ff6e057207 */ /* 0x000fe20001800000 */
[----:B------:R-:W-:-:S04]  /*8490*/  IMAD.WIDE R88, R249, 0x4, R88 ;  /* 0x00000004f9587825 */ /* 0x000fc800078e0258 */
[----:B------:R-:W-:-:S04]  /*84a0*/  IMAD.WIDE R100, R249, 0x4, R100 ;  /* 0x00000004f9647825 */ /* 0x000fc800078e0264 */
[----:B------:R-:W-:-:S04]  /*84b0*/  IMAD.WIDE R72, R249, 0x4, R72 ;  /* 0x00000004f9487825 */ /* 0x000fc800078e0248 */
[----:B------:R-:W-:-:S04]  /*84c0*/  IMAD.WIDE R80, R249, 0x4, R80 ;  /* 0x00000004f9507825 */ /* 0x000fc800078e0250 */
[----:B---3--:R-:W-:-:S05]  /*84d0*/  IMAD.WIDE R74, R249, 0x4, R74 ;  /* 0x00000004f94a7825 */ /* 0x008fca00078e024a */
[----:B------:R1:W-:Y:S01]  /*84e0*/  LDGSTS.E [R2+0xb400], [R74.64], P6 ;  /* 0x0b4000004a027fae */ /* 0x0003e2000b121860 */
[----:B------:R-:W-:Y:S02]  /*84f0*/  ISETP.NE.U32.AND P6, PT, R5, RZ, PT ;  /* 0x000000ff0500720c */ /* 0x000fe40003fc5070 */
[----:B------:R-:W-:Y:S01]  /*8500*/  SEL R5, R252, RZ, P3 ;  /* 0x000000fffc057207 */ /* 0x000fe20001800000 */
[----:B------:R2:W-:Y:S03]  /*8510*/  LDGSTS.E [R2+0xb800], [R88.64], P0 ;  /* 0x0b80000058027fae */ /* 0x0005e60008121860 */
[----:B------:R-:W-:Y:S01]  /*8520*/  ISETP.NE.U32.AND P0, PT, R5, RZ, PT ;  /* 0x000000ff0500720c */ /* 0x000fe20003f05070 */
[----:B------:R3:W-:Y:S01]  /*8530*/  LDGSTS.E [R2+0xbc00], [R100.64], P4 ;  /* 0x0bc0000064027fae */ /* 0x0007e2000a121860 */
[----:B------:R-:W-:-:S03]  /*8540*/  SEL R5, R87, RZ, P3 ;  /* 0x000000ff57057207 */ /* 0x000fc60001800000 */
[----:B------:R-:W4:Y:S01]  /*8550*/  LDL.LU R87, [R1+0x1a4] ;  /* 0x0001a40001577983 */ /* 0x000f220000300800 */
[----:B------:R-:W-:Y:S02]  /*8560*/  ISETP.NE.U32.AND P4, PT, R5, RZ, PT ;  /* 0x000000ff0500720c */ /* 0x000fe40003f85070 */
[----:B------:R-:W-:Y:S01]  /*8570*/  SEL R5, R111, RZ, P3 ;  /* 0x000000ff6f057207 */ /* 0x000fe20001800000 */
[----:B------:R1:W-:Y:S03]  /*8580*/  LDGSTS.E [R2+0xc000], [R72.64], P1 ;  /* 0x0c00000048027fae */ /* 0x0003e60008921860 */
[----:B------:R-:W-:Y:S01]  /*8590*/  ISETP.NE.U32.AND P1, PT, R5, RZ, PT ;  /* 0x000000ff0500720c */ /* 0x000fe20003f25070 */
[----:B------:R1:W-:Y:S01]  /*85a0*/  LDGSTS.E [R2+0xc400], [R80.64], P2 ;  /* 0x0c40000050027fae */ /* 0x0003e20009121860 */
[----:B------:R-:W-:-:S04]  /*85b0*/  SEL R5, R114, RZ, P3 ;  /* 0x000000ff72057207 */ /* 0x000fc80001800000 */
[----:B------:R-:W-:Y:S02]  /*85c0*/  ISETP.NE.U32.AND P2, PT, R5, RZ, PT ;  /* 0x000000ff0500720c */ /* 0x000fe40003f45070 */
[----:B------:R-:W-:Y:S02]  /*85d0*/  SEL R5, R47, RZ, P3 ;  /* 0x000000ff2f057207 */ /* 0x000fe40001800000 */
[----:B------:R-:W2:Y:S01]  /*85e0*/  LDL.LU R47, [R1+0x1a0] ;  /* 0x0001a000012f7983 */ /* 0x000ea20000300800 */
[----:B------:R-:W-:-:S04]  /*85f0*/  IMAD.WIDE R92, R249, 0x4, R92 ;  /* 0x00000004f95c7825 */ /* 0x000fc800078e025c */
[----:B------:R-:W-:Y:S01]  /*8600*/  IMAD.WIDE R8, R249, 0x4, R8 ;  /* 0x00000004f9087825 */ /* 0x000fe200078e0208 */
[----:B------:R1:W-:Y:S01]  /*8610*/  LDGSTS.E [R2+0xc800], [R92.64], P5 ;  /* 0x0c8000005c027fae */ /* 0x0003e2000a921860 */
[----:B------:R-:W-:Y:S02]  /*8620*/  ISETP.NE.U32.AND P5, PT, R5, RZ, PT ;  /* 0x000000ff0500720c */ /* 0x000fe40003fa5070 */
[----:B------:R-:W-:Y:S01]  /*8630*/  SEL R5, R115, RZ, P3 ;  /* 0x000000ff73057207 */ /* 0x000fe20001800000 */
[----:B------:R-:W-:-:S04]  /*8640*/  IMAD.WIDE R32, R249, 0x4, R32 ;  /* 0x00000004f9207825 */ /* 0x000fc800078e0220 */
[----:B------:R-:W-:-:S04]  /*8650*/  IMAD.WIDE R10, R249, 0x4, R10 ;  /* 0x00000004f90a7825 */ /* 0x000fc800078e020a */
[----:B----4-:R-:W-:-:S05]  /*8660*/  IMAD.WIDE R86, R249, 0x4, R86 ;  /* 0x00000004f9567825 */ /* 0x010fca00078e0256 */
[----:B------:R4:W-:Y:S04]  /*8670*/  LDGSTS.E [R2+0xcc00], [R86.64], P6 ;  /* 0x0cc0000056027fae */ /* 0x0009e8000b121860 */
[----:B------:R1:W-:Y:S01]  /*8680*/  LDGSTS.E [R2+0xd000], [R8.64], P0 ;  /* 0x0d00000008027fae */ /* 0x0003e20008121860 */
[----:B------:R-:W-:Y:S02]  /*8690*/  ISETP.NE.U32.AND P0, PT, R5, RZ, PT ;  /* 0x000000ff0500720c */ /* 0x000fe40003f05070 */
[----:B------:R-:W-:Y:S01]  /*86a0*/  SEL R5, R107, RZ, P3 ;  /* 0x000000ff6b057207 */ /* 0x000fe20001800000 */
[----:B------:R1:W-:Y:S03]  /*86b0*/  LDGSTS.E [R2+0xd400], [R32.64], P4 ;  /* 0x0d40000020027fae */ /* 0x0003e6000a121860 */
[----:B------:R-:W-:Y:S01]  /*86c0*/  ISETP.NE.U32.AND P4, PT, R5, RZ, PT ;  /* 0x000000ff0500720c */ /* 0x000fe20003f85070 */
[----:B--2---:R-:W-:Y:S01]  /*86d0*/  IMAD.WIDE R46, R249, 0x4, R46 ;  /* 0x00000004f92e7825 */ /* 0x004fe200078e022e */
[----:B------:R-:W-:Y:S01]  /*86e0*/  SEL R5, R102, RZ, P3 ;  /* 0x000000ff66057207 */ /* 0x000fe20001800000 */
[----:B------:R-:W2:Y:S04]  /*86f0*/  LDL.LU R107, [R1+0x19c] ;  /* 0x00019c00016b7983 */ /* 0x000ea80000300800 */
[----:B------:R1:W-:Y:S01]  /*8700*/  LDGSTS.E [R2+0xd800], [R46.64], P1 ;  /* 0x0d8000002e027fae */ /* 0x0003e20008921860 */
[----:B------:R-:W-:-:S02]  /*8710*/  ISETP.NE.U32.AND P1, PT, R5, RZ, PT ;  /* 0x000000ff0500720c */ /* 0x000fc40003f25070 */
[----:B------:R-:W-:Y:S01]  /*8720*/  SEL R5, R103, RZ, P3 ;  /* 0x000000ff67057207 */ /* 0x000fe20001800000 */
[----:B------:R-:W4:Y:S04]  /*8730*/  LDL.LU R102, [R1+0x198] ;  /* 0x0001980001667983 */ /* 0x000f280000300800 */
[----:B------:R-:W4:Y:S04]  /*8740*/  LDL.LU R103, [R1+0x194] ;  /* 0x0001940001677983 */ /* 0x000f280000300800 */
[----:B------:R1:W-:Y:S01]  /*8750*/  LDGSTS.E [R2+0xdc00], [R10.64], P2 ;  /* 0x0dc000000a027fae */ /* 0x0003e20009121860 */
[----:B------:R-:W-:-:S02]  /*8760*/  ISETP.NE.U32.AND P2, PT, R5, RZ, PT ;  /* 0x000000ff0500720c */ /* 0x000fc40003f45070 */
[----:B------:R-:W-:Y:S02]  /*8770*/  SEL R5, R3, RZ, P3 ;  /* 0x000000ff03057207 */ /* 0x000fe40001800000 */
[----:B------:R1:W5:Y:S04]  /*8780*/  LDL.LU R3, [R1+0x190] ;  /* 0x0001900001037983 */ /* 0x0003680000300800 */
[----:B---3--:R-:W3:Y:S04]  /*8790*/  LDL.LU.64 R100, [R1+0x20] ;  /* 0x0000200001647983 */ /* 0x008ee80000300a00 */
[----:B------:R-:W3:Y:S04]  /*87a0*/  LDL.LU.64 R88, [R1+0x10] ;  /* 0x0000100001587983 */ /* 0x000ee80000300a00 */
[----:B-1----:R-:W3:Y:S01]  /*87b0*/  LDL.LU.64 R74, [R1] ;  /* 0x00000000014a7983 */ /* 0x002ee20000300a00 */
[----:B------:R-:W-:-:S04]  /*87c0*/  SEL R77, R77, RZ, P3 ;  /* 0x000000ff4d4d7207 */ /* 0x000fc80001800000 */
[----:B------:R-:W-:Y:S02]  /*87d0*/  ISETP.NE.U32.AND P6, PT, R77, RZ, PT ;  /* 0x000000ff4d00720c */ /* 0x000fe40003fc5070 */
[----:B------:R-:W-:Y:S01]  /*87e0*/  SEL R104, R104, RZ, P3 ;  /* 0x000000ff68687207 */ /* 0x000fe20001800000 */
[----:B------:R-:W-:Y:S01]  /*87f0*/  IMAD.WIDE R98, R249, 0x4, R98 ;  /* 0x00000004f9627825 */ /* 0x000fe200078e0262 */
[----:B------:R-:W-:-:S03]  /*8800*/  SEL R105, R105, RZ, P3 ;  /* 0x000000ff69697207 */ /* 0x000fc60001800000 */
[----:B------:R-:W-:-:S04]  /*8810*/  IMAD.WIDE R96, R249, 0x4, R96 ;  /* 0x00000004f9607825 */ /* 0x000fc800078e0260 */
[----:B------:R-:W-:-:S04]  /*8820*/  IMAD.WIDE R44, R249, 0x4, R44 ;  /* 0x00000004f92c7825 */ /* 0x000fc800078e022c */
[----:B------:R-:W-:Y:S01]  /*8830*/  IMAD.WIDE R16, R249, 0x4, R16 ;  /* 0x00000004f9107825 */ /* 0x000fe200078e0210 */
[----:B------:R-:W-:-:S03]  /*8840*/  SEL R7, R7, RZ, P3 ;  /* 0x000000ff07077207 */ /* 0x000fc60001800000 */
[----:B------:R-:W-:-:S04]  /*8850*/  IMAD.WIDE R26, R249, 0x4, R26 ;  /* 0x00000004f91a7825 */ /* 0x000fc800078e021a */
[----:B------:R-:W-:Y:S01]  /*8860*/  IMAD.WIDE R36, R249, 0x4, R36 ;  /* 0x00000004f9247825 */ /* 0x000fe200078e0224 */
[----:B------:R-:W-:Y:S02]  /*8870*/  SEL R94, R94, RZ, P3 ;  /* 0x000000ff5e5e7207 */ /* 0x000fe40001800000 */
[----:B------:R-:W-:Y:S02]  /*8880*/  SEL R95, R95, RZ, P3 ;  /* 0x000000ff5f5f7207 */ /* 0x000fe40001800000 */
[----:B------:R-:W-:Y:S02]  /*8890*/  SEL R90, R90, RZ, P3 ;  /* 0x000000ff5a5a7207 */ /* 0x000fe40001800000 */
[----:B------:R-:W-:Y:S02]  /*88a0*/  SEL R248, R248, RZ, P3 ;  /* 0x000000fff8f87207 */ /* 0x000fe40001800000 */
[----:B------:R-:W-:Y:S01]  /*88b0*/  SEL R84, R84, RZ, P3 ;  /* 0x000000ff54547207 */ /* 0x000fe20001800000 */
[----:B------:R-:W-:Y:S01]  /*88c0*/  IMAD.WIDE R108, R249, 0x4, R108 ;  /* 0x00000004f96c7825 */ /* 0x000fe200078e026c */
[----:B------:R-:W-:-:S03]  /*88d0*/  SEL R85, R85, RZ, P3 ;  /* 0x000000ff55557207 */ /* 0x000fc60001800000 */
[----:B------:R-:W-:-:S04]  /*88e0*/  IMAD.WIDE R112, R249, 0x4, R112 ;  /* 0x00000004f9707825 */ /* 0x000fc800078e0270 */
[----:B------:R-:W-:-:S04]  /*88f0*/  IMAD.WIDE R116, R249, 0x4, R116 ;  /* 0x00000004f9747825 */ /* 0x000fc800078e0274 */
[----:B------:R-:W-:-:S04]  /*8900*/  IMAD.WIDE R30, R249, 0x4, R30 ;  /* 0x00000004f91e7825 */ /* 0x000fc800078e021e */
[----:B------:R-:W-:-:S04]  /*8910*/  IMAD.WIDE R38, R249, 0x4, R38 ;  /* 0x00000004f9267825 */ /* 0x000fc800078e0226 */
[----:B------:R-:W-:Y:S01]  /*8920*/  IMAD.WIDE R18, R249, 0x4, R18 ;  /* 0x00000004f9127825 */ /* 0x000fe200078e0212 */
[----:B------:R-:W-:Y:S02]  /*8930*/  SEL R91, R91, RZ, P3 ;  /* 0x000000ff5b5b7207 */ /* 0x000fe40001800000 */
[----:B------:R-:W-:Y:S01]  /*8940*/  SEL R76, R76, RZ, P3 ;  /* 0x000000ff4c4c7207 */ /* 0x000fe20001800000 */
[----:B------:R-:W-:Y:S01]  /*8950*/  IMAD.WIDE R42, R249, 0x4, R42 ;  /* 0x00000004f92a7825 */ /* 0x000fe200078e022a */
[----:B------:R-:W-:-:S03]  /*8960*/  SEL R79, R79, RZ, P3 ;  /* 0x000000ff4f4f7207 */ /* 0x000fc60001800000 */
[----:B------:R-:W-:Y:S01]  /*8970*/  IMAD.WIDE R22, R249, 0x4, R22 ;  /* 0x00000004f9167825 */ /* 0x000fe200078e0216 */
[----:B------:R-:W-:-:S03]  /*8980*/  SEL R78, R78, RZ, P3 ;  /* 0x000000ff4e4e7207 */ /* 0x000fc60001800000 */
[----:B------:R-:W-:-:S04]  /*8990*/  IMAD.WIDE R70, R249, 0x4, R70 ;  /* 0x00000004f9467825 */ /* 0x000fc800078e0246 */
        /* <DEDUP_REMOVED lines=12> */
[----:B--2---:R-:W-:-:S05]  /*8a60*/  IMAD.WIDE R106, R249, 0x4, R106 ;  /* 0x00000004f96a7825 */ /* 0x004fca00078e026a */
[----:B------:R1:W-:Y:S01]  /*8a70*/  LDGSTS.E [R2+0xe000], [R106.64], P5 ;  /* 0x0e0000006a027fae */ /* 0x0003e2000a921860 */
[----:B------:R-:W-:Y:S01]  /*8a80*/  ISETP.NE.U32.AND P5, PT, R5, RZ, PT ;  /* 0x000000ff0500720c */ /* 0x000fe20003fa5070 */
[----:B----4-:R-:W-:-:S05]  /*8a90*/  IMAD.WIDE R102, R249, 0x4, R102 ;  /* 0x00000004f9667825 */ /* 0x010fca00078e0266 */
[----:B------:R2:W-:Y:S01]  /*8aa0*/  LDGSTS.E [R2+0xe400], [R102.64], P6 ;  /* 0x0e40000066027fae */ /* 0x0005e2000b121860 */
[----:B------:R-:W-:-:S03]  /*8ab0*/  ISETP.NE.U32.AND P6, PT, R104, RZ, PT ;  /* 0x000000ff6800720c */ /* 0x000fc60003fc5070 */
[----:B------:R4:W-:Y:S01]  /*8ac0*/  LDGSTS.E [R2+0xe800], [R98.64], P0 ;  /* 0x0e80000062027fae */ /* 0x0009e20008121860 */
[----:B------:R-:W-:Y:S02]  /*8ad0*/  ISETP.NE.U32.AND P0, PT, R105, RZ, PT ;  /* 0x000000ff6900720c */ /* 0x000fe40003f05070 */
[----:B------:R-:W-:Y:S01]  /*8ae0*/  SEL R5, R251, RZ, P3 ;  /* 0x000000fffb057207 */ /* 0x000fe20001800000 */
[----:B------:R1:W-:Y:S04]  /*8af0*/  LDGSTS.E [R2+0xec00], [R96.64], P4 ;  /* 0x0ec0000060027fae */ /* 0x0003e8000a121860 */
[----:B------:R1:W-:Y:S01]  /*8b00*/  LDGSTS.E [R2+0xf000], [R44.64], P1 ;  /* 0x0f0000002c027fae */ /* 0x0003e20008921860 */
[----:B------:R-:W-:-:S03]  /*8b10*/  ISETP.NE.U32.AND P4, PT, R5, RZ, PT ;  /* 0x000000ff0500720c */ /* 0x000fc60003f85070 */
[----:B------:R1:W-:Y:S04]  /*8b20*/  LDGSTS.E [R2+0xf400], [R16.64], P2 ;  /* 0x0f40000010027fae */ /* 0x0003e80009121860 */
[----:B------:R1:W-:Y:S04]  /*8b30*/  LDGSTS.E [R2+0xf800], [R26.64], P5 ;  /* 0x0f8000001a027fae */ /* 0x0003e8000a921860 */
[----:B------:R1:W-:Y:S01]  /*8b40*/  LDGSTS.E [R2+0xfc00], [R36.64], P6 ;  /* 0x0fc0000024027fae */ /* 0x0003e2000b121860 */
[----:B------:R-:W-:Y:S01]  /*8b50*/  ISETP.NE.U32.AND P6, PT, R7, RZ, PT ;  /* 0x000000ff0700720c */ /* 0x000fe20003fc5070 */
[----:B---3--:R-:W-:-:S05]  /*8b60*/  IMAD.WIDE R6, R249, 0x4, R100 ;  /* 0x00000004f9067825 */ /* 0x008fca00078e0264 */
[----:B------:R3:W-:Y:S01]  /*8b70*/  LDGSTS.E [R250+0x8200], [R6.64], P0 ;  /* 0x0820000006fa7fae */ /* 0x0007e20008121860 */
[----:B------:R-:W-:Y:S01]  /*8b80*/  SEL R5, R0, RZ, P3 ;  /* 0x000000ff00057207 */ /* 0x000fe20001800000 */
[----:B---3--:R-:W-:-:S05]  /*8b90*/  IMAD.WIDE R6, R249, 0x4, R88 ;  /* 0x00000004f9067825 */ /* 0x008fca00078e0258 */
[----:B------:R3:W-:Y:S01]  /*8ba0*/  LDGSTS.E [R250+0x8600], [R6.64], P4 ;  /* 0x0860000006fa7fae */ /* 0x0007e2000a121860 */
[----:B------:R-:W-:-:S03]  /*8bb0*/  ISETP.NE.U32.AND P1, PT, R94, RZ, PT ;  /* 0x000000ff5e00720c */ /* 0x000fc60003f25070 */
[----:B------:R-:W1:Y:S01]  /*8bc0*/  S2R R0, SR_TID.X ;  /* 0x0000000000007919 */ /* 0x000e620000002100 */
[----:B---3--:R-:W-:-:S03]  /*8bd0*/  IMAD.WIDE R6, R249, 0x4, R74 ;  /* 0x00000004f9067825 */ /* 0x008fc600078e024a */
[----:B------:R-:W3:Y:S01]  /*8be0*/  S2R R75, SR_TID.X ;  /* 0x00000000004b7919 */ /* 0x000ee20000002100 */
[----:B------:R-:W-:Y:S02]  /*8bf0*/  ISETP.NE.U32.AND P2, PT, R95, RZ, PT ;  /* 0x000000ff5f00720c */ /* 0x000fe40003f45070 */
[----:B------:R-:W-:-:S03]  /*8c00*/  ISETP.NE.U32.AND P5, PT, R5, RZ, PT ;  /* 0x000000ff0500720c */ /* 0x000fc60003fa5070 */
[----:B------:R2:W-:Y:S01]  /*8c10*/  LDGSTS.E [R250+0x8a00], [R6.64], P1 ;  /* 0x08a0000006fa7fae */ /* 0x0005e20008921860 */
[----:B------:R-:W-:Y:S02]  /*8c20*/  ISETP.NE.U32.AND P0, PT, R90, RZ, PT ;  /* 0x000000ff5a00720c */ /* 0x000fe40003f05070 */
[----:B------:R-:W-:Y:S02]  /*8c30*/  ISETP.NE.U32.AND P4, PT, R248, RZ, PT ;  /* 0x000000fff800720c */ /* 0x000fe40003f85070 */
[----:B------:R-:W-:Y:S02]  /*8c40*/  ISETP.NE.U32.AND P1, PT, R84, RZ, PT ;  /* 0x000000ff5400720c */ /* 0x000fe40003f25070 */
[----:B-1----:R-:W-:Y:S01]  /*8c50*/  SHF.R.U32.HI R0, RZ, 0x6, R0 ;  /* 0x00000006ff007819 */ /* 0x002fe20000011600 */
[----:B------:R1:W-:Y:S01]  /*8c60*/  LDGSTS.E [R250+0x8e00], [R108.64], P2 ;  /* 0x08e000006cfa7fae */ /* 0x0003e20009121860 */
[----:B------:R-:W-:-:S03]  /*8c70*/  ISETP.NE.U32.AND P2, PT, R85, RZ, PT ;  /* 0x000000ff5500720c */ /* 0x000fc60003f45070 */
[----:B------:R1:W-:Y:S01]  /*8c80*/  LDGSTS.E [R250+0x9200], [R112.64], P5 ;  /* 0x0920000070fa7fae */ /* 0x0003e2000a921860 */
[----:B---3--:R-:W-:-:S03]  /*8c90*/  IMAD.SHL.U32 R248, R75, 0x200, RZ ;  /* 0x000002004bf87824 */ /* 0x008fc600078e00ff */
[----:B------:R1:W-:Y:S01]  /*8ca0*/  LDGSTS.E [R250+0x9600], [R116.64], P6 ;  /* 0x0960000074fa7fae */ /* 0x0003e2000b121860 */
[C---:B------:R-:W-:Y:S01]  /*8cb0*/  IMAD.SHL.U32 R5, R75.reuse, 0x20, RZ ;  /* 0x000000204b057824 */ /* 0x040fe200078e00ff */
[----:B------:R-:W-:Y:S02]  /*8cc0*/  LOP3.LUT R248, R248, 0x3000, RZ, 0xc0, !PT ;  /* 0x00003000f8f87812 */ /* 0x000fe400078ec0ff */
[----:B------:R1:W-:Y:S01]  /*8cd0*/  LDGSTS.E [R250+0x9a00], [R30.64], P0 ;  /* 0x09a000001efa7fae */ /* 0x0003e20008121860 */
[C---:B------:R-:W-:Y:S02]  /*8ce0*/  LOP3.LUT R47, R75.reuse, 0x7f, RZ, 0xc0, !PT ;  /* 0x0000007f4b2f7812 */ /* 0x040fe400078ec0ff */
[----:B------:R-:W-:Y:S01]  /*8cf0*/  SGXT.U32 R0, R0, 0x1 ;  /* 0x000000010000781a */ /* 0x000fe20000000000 */
[----:B------:R1:W-:Y:S01]  /*8d00*/  LDGSTS.E [R250+0x9e00], [R38.64], P4 ;  /* 0x09e0000026fa7fae */ /* 0x0003e2000a121860 */
[----:B------:R-:W-:Y:S01]  /*8d10*/  LOP3.LUT R248, R248, 0x60, R5, 0xf8, !PT ;  /* 0x00000060f8f87812 */ /* 0x000fe200078ef805 */
[----:B------:R-:W-:-:S02]  /*8d20*/  IMAD.SHL.U32 R5, R75, 0x4, RZ ;  /* 0x000000044b057824 */ /* 0x000fc400078e00ff */
[----:B------:R1:W-:Y:S01]  /*8d30*/  LDGSTS.E [R250+0xa200], [R18.64], P1 ;  /* 0x0a20000012fa7fae */ /* 0x0003e20008921860 */
[----:B------:R-:W-:Y:S02]  /*8d40*/  ISETP.GE.AND P1, PT, R47, UR4, PT ;  /* 0x000000042f007c0c */ /* 0x000fe4000bf26270 */
[----:B------:R-:W-:Y:S01]  /*8d50*/  LOP3.LUT R100, R0, 0x3a, RZ, 0xfc, !PT ;  /* 0x0000003a00647812 */ /* 0x000fe200078efcff */
[----:B------:R1:W-:Y:S01]  /*8d60*/  LDGSTS.E [R250+0xa600], [R42.64], P2 ;  /* 0x0a6000002afa7fae */ /* 0x0003e20009121860 */
[----:B------:R-:W-:Y:S02]  /*8d70*/  ISETP.NE.U32.AND P5, PT, R91, RZ, PT ;  /* 0x000000ff5b00720c */ /* 0x000fe40003fa5070 */
[----:B------:R-:W-:Y:S02]  /*8d80*/  LOP3.LUT R248, R248, 0x170, R5, 0x78, !PT ;  /* 0x00000170f8f87812 */ /* 0x000fe400078e7805 */
[----:B------:R-:W-:Y:S02]  /*8d90*/  SEL R5, RZ, 0x4, P1 ;  /* 0x00000004ff057807 */ /* 0x000fe40000800000 */
[----:B------:R-:W-:-:S02]  /*8da0*/  ISETP.GE.AND P1, PT, R100, UR4, PT ;  /* 0x0000000464007c0c */ /* 0x000fc4000bf26270 */
[----:B------:R-:W-:Y:S02]  /*8db0*/  LOP3.LUT R106, R0, 0x3e, RZ, 0xfc, !PT ;  /* 0x0000003e006a7812 */ /* 0x000fe400078efcff */
[----:B------:R-:W-:Y:S02]  /*8dc0*/  ISETP.NE.U32.AND P6, PT, R76, RZ, PT ;  /* 0x000000ff4c00720c */ /* 0x000fe40003fc5070 */
[----:B------:R-:W-:Y:S01]  /*8dd0*/  SEL R5, R5, RZ, P3 ;  /* 0x000000ff05057207 */ /* 0x000fe20001800000 */
[----:B------:R1:W-:Y:S01]  /*8de0*/  LDGSTS.E [R250+0xaa00], [R22.64], P5 ;  /* 0x0aa0000016fa7fae */ /* 0x0003e2000a921860 */
[----:B--2---:R-:W-:Y:S02]  /*8df0*/  SEL R6, RZ, 0x4, P1 ;  /* 0x00000004ff067807 */ /* 0x004fe40000800000 */
[----:B------:R-:W-:Y:S02]  /*8e00*/  ISETP.GE.AND P2, PT, R106, UR4, PT ;  /* 0x000000046a007c0c */ /* 0x000fe4000bf46270 */
[----:B------:R-:W-:-:S02]  /*8e10*/  ISETP.NE.U32.AND P1, PT, R5, RZ, PT ;  /* 0x000000ff0500720c */ /* 0x000fc40003f25070 */
[----:B------:R-:W-:Y:S02]  /*8e20*/  LOP3.LUT R107, R0, 0x42, RZ, 0xfc, !PT ;  /* 0x00000042006b7812 */ /* 0x000fe400078efcff */
[----:B------:R-:W-:Y:S01]  /*8e30*/  SEL R6, R6, RZ, P3 ;  /* 0x000000ff06067207 */ /* 0x000fe20001800000 */
[----:B------:R1:W-:Y:S01]  /*8e40*/  LDGSTS.E [R250+0xae00], [R70.64], P6 ;  /* 0x0ae0000046fa7fae */ /* 0x0003e2000b121860 */
[----:B------:R-:W-:Y:S02]  /*8e50*/  SEL R5, RZ, 0x4, P2 ;  /* 0x00000004ff057807 */ /* 0x000fe40001000000 */
[----:B------:R-:W-:Y:S02]  /*8e60*/  ISETP.NE.U32.AND P0, PT, R79, RZ, PT ;  /* 0x000000ff4f00720c */ /* 0x000fe40003f05070 */
[----:B------:R-:W-:Y:S02]  /*8e70*/  ISETP.GE.AND P2, PT, R107, UR4, PT ;  /* 0x000000046b007c0c */ /* 0x000fe4000bf46270 */
[----:B------:R-:W-:-:S02]  /*8e80*/  ISETP.NE.U32.AND P5, PT, R6, RZ, PT ;  /* 0x000000ff0600720c */ /* 0x000fc40003fa5070 */
[----:B------:R-:W-:Y:S02]  /*8e90*/  LOP3.LUT R252, R0, 0x46, RZ, 0xfc, !PT ;  /* 0x0000004600fc7812 */ /* 0x000fe400078efcff */
[----:B------:R-:W-:Y:S02]  /*8ea0*/  SEL R6, R5, RZ, P3 ;  /* 0x000000ff05067207 */ /* 0x000fe40001800000 */
[----:B------:R-:W-:Y:S02]  /*8eb0*/  ISETP.NE.U32.AND P4, PT, R78, RZ, PT ;  /* 0x000000ff4e00720c */ /* 0x000fe40003f85070 */
[----:B------:R-:W-:Y:S01]  /*8ec0*/  SEL R5, RZ, 0x4, P2 ;  /* 0x00000004ff057807 */ /* 0x000fe20001000000 */
[----:B------:R1:W-:Y:S01]  /*8ed0*/  LDGSTS.E [R250+0xb200], [R68.64], P0 ;  /* 0x0b20000044fa7fae */ /* 0x0003e20008121860 */
[----:B------:R-:W-:Y:S02]  /*8ee0*/  ISETP.GE.AND P6, PT, R252, UR4, PT ;  /* 0x00000004fc007c0c */ /* 0x000fe4000bfc6270 */
[----:B------:R-:W-:-:S02]  /*8ef0*/  ISETP.NE.U32.AND P2, PT, R6, RZ, PT ;  /* 0x000000ff0600720c */ /* 0x000fc40003f45070 */
[----:B------:R-:W-:Y:S02]  /*8f00*/  LOP3.LUT R102, R0, 0x4a, RZ, 0xfc, !PT ;  /* 0x0000004a00667812 */ /* 0x000fe400078efcff */
[----:B------:R-:W-:Y:S02]  /*8f10*/  SEL R6, RZ, 0x4, P6 ;  /* 0x00000004ff067807 */ /* 0x000fe40003000000 */
[----:B------:R-:W-:Y:S01]  /*8f20*/  SEL R5, R5, RZ, P3 ;  /* 0x000000ff05057207 */ /* 0x000fe20001800000 */
[----:B------:R2:W-:Y:S01]  /*8f30*/  LDGSTS.E [R250+0xb600], [R66.64], P4 ;  /* 0x0b60000042fa7fae */ /* 0x0005e2000a121860 */
[----:B------:R-:W-:Y:S02]  /*8f40*/  ISETP.GE.AND P6, PT, R102, UR4, PT ;  /* 0x0000000466007c0c */ /* 0x000fe4000bfc6270 */
[----:B------:R-:W-:Y:S01]  /*8f50*/  ISETP.NE.U32.AND P0, PT, R5, RZ, PT ;  /* 0x000000ff0500720c */ /* 0x000fe20003f05070 */
[----:B------:R1:W-:Y:S01]  /*8f60*/  LDGSTS.E [R250+0xba00], [R28.64], P5 ;  /* 0x0ba000001cfa7fae */ /* 0x0003e2000a921860 */
[----:B------:R-:W-:-:S02]  /*8f70*/  SEL R6, R6, RZ, P3 ;  /* 0x000000ff06067207 */ /* 0x000fc40001800000 */
[C---:B------:R-:W-:Y:S01]  /*8f80*/  LOP3.LUT R104, R0.reuse, 0x4e, RZ, 0xfc, !PT ;  /* 0x0000004e00687812 */ /* 0x040fe200078efcff */
[----:B------:R3:W-:Y:S01]  /*8f90*/  LDGSTS.E [R250+0xbe00], [R48.64], P2 ;  /* 0x0be0000030fa7fae */ /* 0x0007e20009121860 */
[----:B------:R-:W-:Y:S02]  /*8fa0*/  SEL R5, RZ, 0x4, P6 ;  /* 0x00000004ff057807 */ /* 0x000fe40003000000 */
[----:B----4-:R-:W-:Y:S02]  /*8fb0*/  LOP3.LUT R98, R0, 0x52, RZ, 0xfc, !PT ;  /* 0x0000005200627812 */ /* 0x010fe400078efcff */
[----:B------:R-:W-:Y:S02]  /*8fc0*/  ISETP.NE.U32.AND P4, PT, R6, RZ, PT ;  /* 0x000000ff0600720c */ /* 0x000fe40003f85070 */
[----:B------:R-:W-:Y:S01]  /*8fd0*/  ISETP.GE.AND P6, PT, R104, UR4, PT ;  /* 0x0000000468007c0c */ /* 0x000fe2000bfc6270 */
[----:B------:R1:W-:Y:S01]  /*8fe0*/  LDGSTS.E [R250+0xc200], [R34.64], P0 ;  /* 0x0c20000022fa7fae */ /* 0x0003e20008121860 */
[----:B------:R-:W-:-:S02]  /*8ff0*/  SEL R5, R5, RZ, P3 ;  /* 0x000000ff05057207 */ /* 0x000fc40001800000 */
[----:B------:R-:W-:Y:S02]  /*9000*/  ISETP.GE.AND P2, PT, R98, UR4, PT ;  /* 0x0000000462007c0c */ /* 0x000fe4000bf46270 */
[----:B------:R-:W-:Y:S02]  /*9010*/  SEL R6, RZ, 0x4, P6 ;  /* 0x00000004ff067807 */ /* 0x000fe40003000000 */
[----:B------:R-:W-:Y:S02]  /*9020*/  ISETP.NE.U32.AND P5, PT, R5, RZ, PT ;  /* 0x000000ff0500720c */ /* 0x000fe40003fa5070 */
[----:B------:R-:W-:Y:S01]  /*9030*/  SEL R5, RZ, 0x4, P2 ;  /* 0x00000004ff057807 */ /* 0x000fe20001000000 */
[----:B------:R4:W-:Y:S01]  /*9040*/  LDGSTS.E [R250+0xc600], [R64.64], P4 ;  /* 0x0c60000040fa7fae */ /* 0x0009e2000a121860 */
[----:B------:R-:W-:Y:S02]  /*9050*/  LOP3.LUT R105, R0, 0x56, RZ, 0xfc, !PT ;  /* 0x0000005600697812 */ /* 0x000fe400078efcff */
[----:B------:R-:W-:-:S02]  /*9060*/  SEL R6, R6, RZ, P3 ;  /* 0x000000ff06067207 */ /* 0x000fc40001800000 */
[----:B------:R-:W-:Y:S02]  /*9070*/  SEL R5, R5, RZ, P3 ;  /* 0x000000ff05057207 */ /* 0x000fe40001800000 */
[----:B------:R-:W-:Y:S02]  /*9080*/  ISETP.GE.AND P6, PT, R105, UR4, PT ;  /* 0x0000000469007c0c */ /* 0x000fe4000bfc6270 */
[----:B------:R-:W-:Y:S01]  /*9090*/  ISETP.NE.U32.AND P0, PT, R6, RZ, PT ;  /* 0x000000ff0600720c */ /* 0x000fe20003f05070 */
[----:B------:R1:W-:Y:S01]  /*90a0*/  LDGSTS.E [R250+0xca00], [R62.64], P5 ;  /* 0x0ca000003efa7fae */ /* 0x0003e2000a921860 */
[C---:B------:R-:W-:Y:S02]  /*90b0*/  LOP3.LUT R74, R0.reuse, 0x5e, RZ, 0xfc, !PT ;  /* 0x0000005e004a7812 */ /* 0x040fe400078efcff */
[----:B------:R-:W-:Y:S02]  /*90c0*/  LOP3.LUT R96, R0, 0x5a, RZ, 0xfc, !PT ;  /* 0x0000005a00607812 */ /* 0x000fe400078efcff */
[----:B------:R-:W-:-:S02]  /*90d0*/  ISETP.NE.U32.AND P4, PT, R5, RZ, PT ;  /* 0x000000ff0500720c */ /* 0x000fc40003f85070 */
[----:B------:R-:W-:Y:S02]  /*90e0*/  SEL R6, RZ, 0x4, P6 ;  /* 0x00000004ff067807 */ /* 0x000fe40003000000 */
[----:B------:R-:W-:Y:S02]  /*90f0*/  ISETP.GE.AND P6, PT, R74, UR4, PT ;  /* 0x000000044a007c0c */ /* 0x000fe4000bfc6270 */
[----:B------:R-:W-:Y:S01]  /*9100*/  ISETP.GE.AND P2, PT, R96, UR4, PT ;  /* 0x0000000460007c0c */ /* 0x000fe2000bf46270 */
[----:B------:R1:W-:Y:S01]  /*9110*/  LDGSTS.E [R250+0xce00], [R24.64], P0 ;  /* 0x0ce0000018fa7fae */ /* 0x0003e20008121860 */
[----:B------:R-:W-:Y:S02]  /*9120*/  LOP3.LUT R74, R0, 0x62, RZ, 0xfc, !PT ;  /* 0x00000062004a7812 */ /* 0x000fe400078efcff */
[----:B------:R-:W-:Y:S02]  /*9130*/  SEL R6, R6, RZ, P3 ;  /* 0x000000ff06067207 */ /* 0x000fe40001800000 */
[----:B------:R-:W-:Y:S01]  /*9140*/  SEL R5, RZ, 0x4, P6 ;  /* 0x00000004ff057807 */ /* 0x000fe20003000000 */
[----:B------:R1:W-:Y:S01]  /*9150*/  LDGSTS.E [R250+0xd200], [R20.64], P4 ;  /* 0x0d20000014fa7fae */ /* 0x0003e2000a121860 */
[----:B------:R-:W-:-:S02]  /*9160*/  SEL R7, RZ, 0x4, P2 ;  /* 0x00000004ff077807 */ /* 0x000fc40001000000 */
[----:B------:R-:W-:Y:S02]  /*9170*/  ISETP.GE.AND P6, PT, R74, UR4, PT ;  /* 0x000000044a007c0c */ /* 0x000fe4000bfc6270 */
[----:B------:R-:W-:Y:S02]  /*9180*/  ISETP.NE.U32.AND P2, PT, R6, RZ, PT ;  /* 0x000000ff0600720c */ /* 0x000fe40003f45070 */
[----:B------:R-:W-:Y:S02]  /*9190*/  LOP3.LUT R74, R0, 0x66, RZ, 0xfc, !PT ;  /* 0x00000066004a7812 */ /* 0x000fe400078efcff */
[----:B------:R-:W-:Y:S02]  /*91a0*/  SEL R5, R5, RZ, P3 ;  /* 0x000000ff05057207 */ /* 0x000fe40001800000 */
[----:B------:R-:W-:Y:S02]  /*91b0*/  SEL R7, R7, RZ, P3 ;  /* 0x000000ff07077207 */ /* 0x000fe40001800000 */
[----:B------:R-:W-:-:S02]  /*91c0*/  ISETP.GE.AND P4, PT, R74, UR4, PT ;  /* 0x000000044a007c0c */ /* 0x000fc4000bf86270 */
[----:B------:R-:W-:Y:S02]  /*91d0*/  ISETP.NE.U32.AND P0, PT, R5, RZ, PT ;  /* 0x000000ff0500720c */ /* 0x000fe40003f05070 */
[----:B------:R-:W-:Y:S01]  /*91e0*/  ISETP.NE.U32.AND P5, PT, R7, RZ, PT ;  /* 0x000000ff0700720c */ /* 0x000fe20003fa5070 */
[----:B------:R1:W-:Y:S01]  /*91f0*/  LDGSTS.E [R250+0xd600], [R60.64], P2 ;  /* 0x0d6000003cfa7fae */ /* 0x0003e20009121860 */
[----:B------:R-:W-:Y:S02]  /*9200*/  SEL R5, RZ, 0x4, P6 ;  /* 0x00000004ff057807 */ /* 0x000fe40003000000 */
[----:B------:R-:W-:Y:S02]  /*9210*/  LOP3.LUT R74, R0, 0x6a, RZ, 0xfc, !PT ;  /* 0x0000006a004a7812 */ /* 0x000fe400078efcff */
[----:B------:R-:W-:Y:S02]  /*9220*/  SEL R6, RZ, 0x4, P4 ;  /* 0x00000004ff067807 */ /* 0x000fe40002000000 */
[----:B------:R-:W-:-:S02]  /*9230*/  SEL R5, R5, RZ, P3 ;  /* 0x000000ff05057207 */ /* 0x000fc40001800000 */
[----:B------:R-:W-:Y:S02]  /*9240*/  ISETP.GE.AND P4, PT, R74, UR4, PT ;  /* 0x000000044a007c0c */ /* 0x000fe4000bf86270 */
[----:B------:R-:W-:Y:S01]  /*9250*/  LOP3.LUT R74, R0, 0x6e, RZ, 0xfc, !PT ;  /* 0x0000006e004a7812 */ /* 0x000fe200078efcff */
[----:B------:R1:W-:Y:S01]  /*9260*/  LDGSTS.E [R250+0xda00], [R58.64], P5 ;  /* 0x0da000003afa7fae */ /* 0x0003e2000a921860 */
[----:B------:R-:W-:Y:S02]  /*9270*/  SEL R6, R6, RZ, P3 ;  /* 0x000000ff06067207 */ /* 0x000fe40001800000 */
[----:B------:R-:W-:Y:S01]  /*9280*/  ISETP.NE.U32.AND P2, PT, R5, RZ, PT ;  /* 0x000000ff0500720c */ /* 0x000fe20003f45070 */
[----:B------:R-:W-:Y:S01]  /*9290*/  IMAD.WIDE R82, R249, 0x4, R82 ;  /* 0x00000004f9527825 */ /* 0x000fe200078e0252 */
[----:B------:R-:W-:Y:S01]  /*92a0*/  SEL R5, RZ, 0x4, P4 ;  /* 0x00000004ff057807 */ /* 0x000fe20002000000 */
[----:B------:R-:W1:Y:S01]  /*92b0*/  S2R R251, SR_TID.X ;  /* 0x0000000000fb7919 */ /* 0x000e620000002100 */
[----:B------:R-:W-:-:S02]  /*92c0*/  ISETP.GE.AND P6, PT, R74, UR4, PT ;  /* 0x000000044a007c0c */ /* 0x000fc4000bfc6270 */
[----:B------:R-:W-:Y:S01]  /*92d0*/  LOP3.LUT R74, R0, 0x72, RZ, 0xfc, !PT ;  /* 0x00000072004a7812 */ /* 0x000fe200078efcff */
[----:B------:R1:W-:Y:S01]  /*92e0*/  LDGSTS.E [R250+0xde00], [R40.64], P0 ;  /* 0x0de0000028fa7fae */ /* 0x0003e20008121860 */
[----:B------:R-:W-:Y:S02]  /*92f0*/  ISETP.NE.U32.AND P4, PT, R6, RZ, PT ;  /* 0x000000ff0600720c */ /* 0x000fe40003f85070 */
[----:B------:R-:W-:Y:S02]  /*9300*/  SEL R6, R5, RZ, P3 ;  /* 0x000000ff05067207 */ /* 0x000fe40001800000 */
[----:B------:R-:W-:Y:S01]  /*9310*/  ISETP.GE.AND P5, PT, R74, UR4, PT ;  /* 0x000000044a007c0c */ /* 0x000fe2000bfa6270 */
[----:B------:R-:W-:Y:S01]  /*9320*/  IMAD.WIDE R56, R249, 0x4, R56 ;  /* 0x00000004f9387825 */ /* 0x000fe200078e0238 */
[----:B------:R-:W-:Y:S01]  /*9330*/  SEL R5, RZ, 0x4, P6 ;  /* 0x00000004ff057807 */ /* 0x000fe20003000000 */
[----:B------:R1:W-:Y:S01]  /*9340*/  LDGSTS.E [R250+0xe200], [R82.64], P2 ;  /* 0x0e20000052fa7fae */ /* 0x0003e20009121860 */
[----:B------:R-:W-:-:S02]  /*9350*/  LOP3.LUT R74, R0, 0x76, RZ, 0xfc, !PT ;  /* 0x00000076004a7812 */ /* 0x000fc400078efcff */
[----:B------:R-:W-:Y:S02]  /*9360*/  SEL R5, R5, RZ, P3 ;  /* 0x000000ff05057207 */ /* 0x000fe40001800000 */
[----:B------:R-:W-:Y:S01]  /*9370*/  ISETP.NE.U32.AND P0, PT, R6, RZ, PT ;  /* 0x000000ff0600720c */ /* 0x000fe20003f05070 */
[----:B------:R1:W-:Y:S01]  /*9380*/  LDGSTS.E [R250+0xe600], [R56.64], P4 ;  /* 0x0e60000038fa7fae */ /* 0x0003e2000a121860 */
[----:B------:R-:W-:Y:S02]  /*9390*/  ISETP.GE.AND P6, PT, R74, UR4, PT ;  /* 0x000000044a007c0c */ /* 0x000fe4000bfc6270 */
[----:B------:R-:W-:Y:S02]  /*93a0*/  SEL R6, RZ, 0x4, P5 ;  /* 0x00000004ff067807 */ /* 0x000fe40002800000 */
[C---:B------:R-:W-:Y:S02]  /*93b0*/  LOP3.LUT R110, R0.reuse, 0x7a, RZ, 0xfc, !PT ;  /* 0x0000007a006e7812 */ /* 0x040fe400078efcff */
[----:B------:R-:W-:-:S02]  /*93c0*/  LOP3.LUT R74, R0, 0x7e, RZ, 0xfc, !PT ;  /* 0x0000007e004a7812 */ /* 0x000fc400078efcff */
[----:B------:R-:W-:Y:S02]  /*93d0*/  ISETP.NE.U32.AND P5, PT, R5, RZ, PT ;  /* 0x000000ff0500720c */ /* 0x000fe40003fa5070 */
[----:B------:R-:W-:Y:S02]  /*93e0*/  SEL R5, RZ, 0x4, P6 ;  /* 0x00000004ff057807 */ /* 0x000fe40003000000 */
[----:B------:R-:W-:Y:S02]  /*93f0*/  SEL R6, R6, RZ, P3 ;  /* 0x000000ff06067207 */ /* 0x000fe40001800000 */
[----:B------:R-:W-:Y:S02]  /*9400*/  ISETP.GE.AND P4, PT, R110, UR4, PT ;  /* 0x000000046e007c0c */ /* 0x000fe4000bf86270 */
[----:B------:R-:W-:Y:S02]  /*9410*/  ISETP.GE.AND P6, PT, R74, UR4, PT ;  /* 0x000000044a007c0c */ /* 0x000fe4000bfc6270 */
[----:B------:R-:W-:-:S02]  /*9420*/  SEL R5, R5, RZ, P3 ;  /* 0x000000ff05057207 */ /* 0x000fc40001800000 */
[----:B------:R-:W-:Y:S02]  /*9430*/  ISETP.NE.U32.AND P2, PT, R6, RZ, PT ;  /* 0x000000ff0600720c */ /* 0x000fe40003f45070 */
[----:B------:R-:W-:Y:S02]  /*9440*/  SEL R7, RZ, 0x4, P4 ;  /* 0x00000004ff077807 */ /* 0x000fe40002000000 */
[----:B------:R-:W-:Y:S02]  /*9450*/  SEL R6, RZ, 0x4, P6 ;  /* 0x00000004ff067807 */ /* 0x000fe40003000000 */
[----:B------:R-:W-:Y:S02]  /*9460*/  ISETP.NE.U32.AND P4, PT, R5, RZ, PT ;  /* 0x000000ff0500720c */ /* 0x000fe40003f85070 */
[----:B------:R-:W-:Y:S02]  /*9470*/  SEL R5, R7, RZ, P3 ;  /* 0x000000ff07057207 */ /* 0x000fe40001800000 */
[----:B------:R-:W-:-:S02]  /*9480*/  SEL R6, R6, RZ, P3 ;  /* 0x000000ff06067207 */ /* 0x000fc40001800000 */
[----:B------:R-:W-:Y:S02]  /*9490*/  ISETP.NE.U32.AND P3, PT, R5, RZ, PT ;  /* 0x000000ff0500720c */ /* 0x000fe40003f65070 */
[----:B------:R-:W-:Y:S01]  /*94a0*/  ISETP.NE.U32.AND P6, PT, R6, RZ, PT ;  /* 0x000000ff0600720c */ /* 0x000fe20003fc5070 */
[----:B------:R-:W-:Y:S02]  /*94b0*/  IMAD.MOV.U32 R5, RZ, RZ, c[0x0][0x18c] ;  /* 0x00006300ff057624 */ /* 0x000fe400078e00ff */
[----:B------:R-:W-:Y:S01]  /*94c0*/  IMAD.WIDE R54, R249, 0x4, R54 ;  /* 0x00000004f9367825 */ /* 0x000fe200078e0236 */
[----:B-1----:R-:W-:-:S03]  /*94d0*/  LOP3.LUT R251, R251, 0x7f, RZ, 0xc0, !PT ;  /* 0x0000007ffbfb7812 */ /* 0x002fc600078ec0ff */
[C---:B------:R-:W-:Y:S01]  /*94e0*/  IMAD.WIDE R12, R249.reuse, 0x4, R12 ;  /* 0x00000004f90c7825 */ /* 0x040fe200078e020c */
[----:B------:R1:W-:Y:S03]  /*94f0*/  LDGSTS.E [R250+0xea00], [R54.64], P0 ;  /* 0x0ea0000036fa7fae */ /* 0x0003e60008121860 */
[C---:B------:R-:W-:Y:S01]  /*9500*/  IMAD.WIDE R50, R249.reuse, 0x4, R50 ;  /* 0x00000004f9327825 */ /* 0x040fe200078e0232 */
[----:B------:R1:W-:Y:S03]  /*9510*/  LDGSTS.E [R250+0xee00], [R12.64], P5 ;  /* 0x0ee000000cfa7fae */ /* 0x0003e6000a921860 */
[----:B------:R-:W-:Y:S01]  /*9520*/  IMAD.WIDE R14, R249, 0x4, R14 ;  /* 0x00000004f90e7825 */ /* 0x000fe200078e020e */
[----:B------:R1:W-:Y:S03]  /*9530*/  LDGSTS.E [R250+0xf200], [R50.64], P2 ;  /* 0x0f20000032fa7fae */ /* 0x0003e60009121860 */
[----:B------:R-:W-:Y:S01]  /*9540*/  IMAD.SHL.U32 R5, R5, 0x80, RZ ;  /* 0x0000008005057824 */ /* 0x000fe200078e00ff */
[----:B------:R1:W-:Y:S01]  /*9550*/  LDGSTS.E [R250+0xf600], [R14.64], P4 ;  /* 0x0f6000000efa7fae */ /* 0x0003e2000a121860 */
[----:B------:R-:W-:-:S04]  /*9560*/  IMAD.WIDE R52, R249, 0x4, R52 ;  /* 0x00000004f9347825 */ /* 0x000fc800078e0234 */
[----:B------:R-:W-:Y:S01]  /*9570*/  IMAD.WIDE R118, R249, 0x4, R118 ;  /* 0x00000004f9767825 */ /* 0x000fe200078e0276 */
[----:B------:R1:W-:Y:S03]  /*9580*/  LDGSTS.E [R250+0xfa00], [R52.64], P3 ;  /* 0x0fa0000034fa7fae */ /* 0x0003e60009921860 */
[----:B------:R-:W-:Y:S01]  /*9590*/  IMAD.SHL.U32 R251, R251, 0x4, RZ ;  /* 0x00000004fbfb7824 */ /* 0x000fe200078e00ff */
[----:B------:R1:W-:Y:S01]  /*95a0*/  LDGSTS.E [R250+0xfe00], [R118.64], P6 ;  /* 0x0fe0000076fa7fae */ /* 0x0003e2000b121860 */
[----:B------:R-:W-:-:S03]  /*95b0*/  IMAD.WIDE R120, R5, 0x4, R120 ;  /* 0x0000000405787825 */ /* 0x000fc600078e0278 */
[----:B------:R-:W0:Y:S01]  /*95c0*/  LDGDEPBAR ;  /* 0x00000000000079af */ /* 0x000e220000000000 */
[----:B------:R-:W-:-:S03]  /*95d0*/  IMAD.WIDE R136, R5, 0x4, R136 ;  /* 0x0000000405887825 */ /* 0x000fc600078e0288 */
[----:B------:R1:W-:Y:S01]  /*95e0*/  LDGSTS.E [R251+0x18000], [R120.64], P1 ;  /* 0x1800000078fb7fae */ /* 0x0003e20008921860 */
[----:B------:R-:W-:-:S04]  /*95f0*/  IMAD.WIDE R152, R5, 0x4, R152 ;  /* 0x0000000405987825 */ /* 0x000fc800078e0298 */
[C---:B------:R-:W-:Y:S01]  /*9600*/  IMAD.WIDE R168, R5.reuse, 0x4, R168 ;  /* 0x0000000405a87825 */ /* 0x040fe200078e02a8 */
[----:B------:R1:W-:Y:S03]  /*9610*/  LDGSTS.E [R251+0x19000], [R136.64], P1 ;  /* 0x1900000088fb7fae */ /* 0x0003e60008921860 */
[C---:B------:R-:W-:Y:S01]  /*9620*/  IMAD.WIDE R184, R5.reuse, 0x4, R184 ;  /* 0x0000000405b87825 */ /* 0x040fe200078e02b8 */
[----:B------:R1:W-:Y:S03]  /*9630*/  LDGSTS.E [R251+0x1a000], [R152.64], P1 ;  /* 0x1a00000098fb7fae */ /* 0x0003e60008921860 */
[----:B------:R-:W-:Y:S01]  /*9640*/  IMAD.WIDE R200, R5, 0x4, R200 ;  /* 0x0000000405c87825 */ /* 0x000fe200078e02c8 */
[----:B------:R1:W-:Y:S01]  /*9650*/  LDGSTS.E [R251+0x1b000], [R168.64], P1 ;  /* 0x1b000000a8fb7fae */ /* 0x0003e20008921860 */
[----:B------:R-:W-:-:S02]  /*9660*/  LOP3.LUT R74, R251, 0x10, RZ, 0x3c, !PT ;  /* 0x00000010fb4a7812 */ /* 0x000fc400078e3cff */
[C---:B------:R-:W-:Y:S01]  /*9670*/  IMAD.WIDE R216, R5.reuse, 0x4, R216 ;  /* 0x0000000405d87825 */ /* 0x040fe200078e02d8 */
[----:B------:R1:W-:Y:S03]  /*9680*/  LDGSTS.E [R251+0x1c000], [R184.64], P1 ;  /* 0x1c000000b8fb7fae */ /* 0x0003e60008921860 */
        /* <DEDUP_REMOVED lines=14> */
[----:B------:R-:W-:Y:S01]  /*9770*/  IMAD.WIDE R218, R5, 0x4, R218 ;  /* 0x0000000405da7825 */ /* 0x000fe200078e02da */
[----:B------:R1:W-:Y:S03]  /*9780*/  LDGSTS.E [R74+0x1c200], [R186.64], P1 ;  /* 0x1c200000ba4a7fae */ /* 0x0003e60008921860 */
[----:B------:R-:W-:Y:S01]  /*9790*/  IMAD.SHL.U32 R8, R75, 0x40, RZ ;  /* 0x000000404b087824 */ /* 0x000fe200078e00ff */
[----:B------:R-:W-:Y:S01]  /*97a0*/  LOP3.LUT R75, R251, 0x20, RZ, 0x3c, !PT ;  /* 0x00000020fb4b7812 */ /* 0x000fe200078e3cff */
        /* <DEDUP_REMOVED lines=17> */
[----:B------:R1:W-:Y:S04]  /*98c0*/  LDGSTS.E [R75+0x1d400], [R204.64], P1 ;  /* 0x1d400000cc4b7fae */ /* 0x0003e80008921860 */
[----:B------:R1:W-:Y:S01]  /*98d0*/  LDGSTS.E [R75+0x1e400], [R220.64], P1 ;  /* 0x1e400000dc4b7fae */ /* 0x0003e20008921860 */
[----:B------:R-:W-:-:S03]  /*98e0*/  IMAD.WIDE R126, R5, 0x4, R126 ;  /* 0x00000004057e7825 */ /* 0x000fc600078e027e */
[----:B------:R1:W-:Y:S01]  /*98f0*/  LDGSTS.E [R75+0x1f400], [R236.64], P1 ;  /* 0x1f400000ec4b7fae */ /* 0x0003e20008921860 */
[----:B------:R-:W-:-:S04]  /*9900*/  IMAD.WIDE R142, R5, 0x4, R142 ;  /* 0x00000004058e7825 */ /* 0x000fc800078e028e */
[----:B------:R-:W-:-:S04]  /*9910*/  IMAD.WIDE R158, R5, 0x4, R158 ;  /* 0x00000004059e7825 */ /* 0x000fc800078e029e */
[----:B------:R-:W-:Y:S01]  /*9920*/  IMAD.WIDE R174, R5, 0x4, R174 ;  /* 0x0000000405ae7825 */ /* 0x000fe200078e02ae */
[----:B-1----:R-:W-:-:S03]  /*9930*/  LOP3.LUT R75, R251, 0x30, RZ, 0x3c, !PT ;  /* 0x00000030fb4b7812 */ /* 0x002fc600078e3cff */
[----:B------:R-:W-:Y:S01]  /*9940*/  IMAD.WIDE R190, R5, 0x4, R190 ;  /* 0x0000000405be7825 */ /* 0x000fe200078e02be */
[----:B------:R-:W-:Y:S01]  /*9950*/  LOP3.LUT R74, R251, 0x40, RZ, 0x3c, !PT ;  /* 0x00000040fb4a7812 */ /* 0x000fe200078e3cff */
[----:B------:R1:W-:Y:S02]  /*9960*/  LDGSTS.E [R75+0x18600], [R126.64], P1 ;  /* 0x186000007e4b7fae */ /* 0x0003e40008921860 */
[C---:B------:R-:W-:Y:S02]  /*9970*/  IMAD.WIDE R206, R5.reuse, 0x4, R206 ;  /* 0x0000000405ce7825 */ /* 0x040fe400078e02ce */
[----:B------:R1:W-:Y:S02]  /*9980*/  LDGSTS.E [R75+0x19600], [R142.64], P1 ;  /* 0x196000008e4b7fae */ /* 0x0003e40008921860 */
[C---:B------:R-:W-:Y:S02]  /*9990*/  IMAD.WIDE R222, R5.reuse, 0x4, R222 ;  /* 0x0000000405de7825 */ /* 0x040fe400078e02de */
[----:B------:R1:W-:Y:S02]  /*99a0*/  LDGSTS.E [R75+0x1a600], [R158.64], P1 ;  /* 0x1a6000009e4b7fae */ /* 0x0003e40008921860 */
[----:B------:R-:W-:-:S02]  /*99b0*/  IMAD.WIDE R238, R5, 0x4, R238 ;  /* 0x0000000405ee7825 */ /* 0x000fc400078e02ee */
        /* <DEDUP_REMOVED lines=14> */
[----:B------:R-:W2:Y:S02]  /*9aa0*/  S2R R169, SR_TID.X ;  /* 0x0000000000a97919 */ /* 0x000ea40000002100 */
[----:B------:R-:W-:Y:S01]  /*9ab0*/  IMAD.WIDE R240, R5, 0x4, R240 ;  /* 0x0000000405f07825 */ /* 0x000fe200078e02f0 */
[----:B-1----:R-:W-:Y:S01]  /*9ac0*/  LOP3.LUT R75, R251, 0x50, RZ, 0x3c, !PT ;  /* 0x00000050fb4b7812 */ /* 0x002fe200078e3cff */
        /* <DEDUP_REMOVED lines=17> */
[----:B------:R-:W-:Y:S01]  /*9be0*/  IMAD.WIDE R132, R5, 0x4, R132 ;  /* 0x0000000405847825 */ /* 0x000fe200078e0284 */
[----:B--2---:R-:W-:Y:S01]  /*9bf0*/  LOP3.LUT R74, R251, 0x60, RZ, 0x3c, !PT ;  /* 0x00000060fb4a7812 */ /* 0x004fe200078e3cff */
[----:B------:R1:W-:Y:S02]  /*9c00*/  LDGSTS.E [R75+0x1ba00], [R178.64], P1 ;  /* 0x1ba00000b24b7fae */ /* 0x0003e40008921860 */
[----:B------:R-:W-:-:S02]  /*9c10*/  IMAD.MOV.U32 R32, RZ, RZ, 0x7f ;  /* 0x0000007fff207424 */ /* 0x000fc400078e00ff */
[C---:B------:R-:W-:Y:S01]  /*9c20*/  IMAD.WIDE R148, R5.reuse, 0x4, R148 ;  /* 0x0000000405947825 */ /* 0x040fe200078e0294 */
[----:B------:R1:W-:Y:S03]  /*9c30*/  LDGSTS.E [R75+0x1ca00], [R194.64], P1 ;  /* 0x1ca00000c24b7fae */ /* 0x0003e60008921860 */
[C---:B------:R-:W-:Y:S01]  /*9c40*/  IMAD.WIDE R164, R5.reuse, 0x4, R164 ;  /* 0x0000000405a47825 */ /* 0x040fe200078e02a4 */
[----:B------:R1:W-:Y:S01]  /*9c50*/  LDGSTS.E [R75+0x1da00], [R210.64], P1 ;  /* 0x1da00000d24b7fae */ /* 0x0003e20008921860 */
[----:B------:R-:W-:Y:S02]  /*9c60*/  IADD3 R32, R32, c[0x0][0x180], RZ ;  /* 0x0000600020207a10 */ /* 0x000fe40007ffe0ff */
[C---:B------:R-:W-:Y:S01]  /*9c70*/  IMAD.WIDE R180, R5.reuse, 0x4, R180 ;  /* 0x0000000405b47825 */ /* 0x040fe200078e02b4 */
[----:B------:R1:W-:Y:S03]  /*9c80*/  LDGSTS.E [R75+0x1ea00], [R226.64], P1 ;  /* 0x1ea00000e24b7fae */ /* 0x0003e60008921860 */
[C---:B------:R-:W-:Y:S01]  /*9c90*/  IMAD.WIDE R196, R5.reuse, 0x4, R196 ;  /* 0x0000000405c47825 */ /* 0x040fe200078e02c4 */
[----:B------:R1:W-:Y:S03]  /*9ca0*/  LDGSTS.E [R75+0x1fa00], [R242.64], P1 ;  /* 0x1fa00000f24b7fae */ /* 0x0003e60008921860 */
[C---:B------:R-:W-:Y:S01]  /*9cb0*/  IMAD.WIDE R212, R5.reuse, 0x4, R212 ;  /* 0x0000000405d47825 */ /* 0x040fe200078e02d4 */
[----:B------:R2:W-:Y:S03]  /*9cc0*/  LDGSTS.E [R74+0x18c00], [R132.64], P1 ;  /* 0x18c00000844a7fae */ /* 0x0005e60008921860 */
[----:B------:R-:W-:Y:S01]  /*9cd0*/  IMAD.WIDE R228, R5, 0x4, R228 ;  /* 0x0000000405e47825 */ /* 0x000fe200078e02e4 */
[----:B------:R2:W-:Y:S01]  /*9ce0*/  LDGSTS.E [R74+0x19c00], [R148.64], P1 ;  /* 0x19c00000944a7fae */ /* 0x0005e20008921860 */
[----:B------:R-:W-:-:S02]  /*9cf0*/  ISETP.GE.AND P0, PT, R32, 0x80, PT ;  /* 0x000000802000780c */ /* 0x000fc40003f06270 */
[----:B------:R-:W-:Y:S01]  /*9d00*/  IMAD.WIDE R244, R5, 0x4, R244 ;  /* 0x0000000405f47825 */ /* 0x000fe200078e02f4 */
[----:B------:R2:W-:Y:S01]  /*9d10*/  LDGSTS.E [R74+0x1ac00], [R164.64], P1 ;  /* 0x1ac00000a44a7fae */ /* 0x0005e20008921860 */
[----:B-1----:R-:W-:Y:S02]  /*9d20*/  LOP3.LUT R75, R251, 0x70, RZ, 0x3c, !PT ;  /* 0x00000070fb4b7812 */ /* 0x002fe400078e3cff */
        /* <DEDUP_REMOVED lines=16> */
[----:B------:R-:W-:-:S03]  /*9e30*/  IMAD.WIDE R246, R5, 0x4, R246 ;  /* 0x0000000405f67825 */ /* 0x000fc600078e02f6 */
[----:B------:R2:W-:Y:S01]  /*9e40*/  LDGSTS.E [R75+0x1be00], [R182.64], P1 ;  /* 0x1be00000b64b7fae */ /* 0x0005e20008921860 */
[----:B------:R-:W-:-:S03]  /*9e50*/  LOP3.LUT R8, R8, 0x800, RZ, 0xc0, !PT ;  /* 0x0000080008087812 */ /* 0x000fc600078ec0ff */
[----:B------:R2:W-:Y:S01]  /*9e60*/  LDGSTS.E [R75+0x1ce00], [R198.64], P1 ;  /* 0x1ce00000c64b7fae */ /* 0x0005e20008921860 */
[----:B------:R-:W-:-:S03]  /*9e70*/  LOP3.LUT R6, R6, 0x3000, RZ, 0xc0, !PT ;  /* 0x0000300006067812 */ /* 0x000fc600078ec0ff */
[----:B------:R2:W-:Y:S04]  /*9e80*/  LDGSTS.E [R75+0x1de00], [R214.64], P1 ;  /* 0x1de00000d64b7fae */ /* 0x0005e80008921860 */
[----:B------:R2:W-:Y:S04]  /*9e90*/  LDGSTS.E [R75+0x1ee00], [R230.64], P1 ;  /* 0x1ee00000e64b7fae */ /* 0x0005e80008921860 */
[----:B------:R2:W-:Y:S01]  /*9ea0*/  LDGSTS.E [R75+0x1fe00], [R246.64], P1 ;  /* 0x1fe00000f64b7fae */ /* 0x0005e20008921860 */
[----:B------:R-:W-:-:S03]  /*9eb0*/  IMAD.IADD R248, R8, 0x1, R248 ;  /* 0x0000000108f87824 */ /* 0x000fc600078e02f8 */
[----:B------:R-:W0:Y:S01]  /*9ec0*/  LDGDEPBAR ;  /* 0x00000000000079af */ /* 0x000e220000000000 */
[----:B------:R-:W-:Y:S01]  /*9ed0*/  CS2R R88, SRZ ;  /* 0x0000000000587805 */ /* 0x000fe2000001ff00 */
        /* <DEDUP_REMOVED lines=10> */
[----:B--2---:R-:W-:Y:S01]  /*9f80*/  CS2R R74, SRZ ;  /* 0x00000000004a7805 */ /* 0x004fe2000001ff00 */
[----:B----4-:R-:W-:Y:S01]  /*9f90*/  CS2R R64, SRZ ;  /* 0x0000000000407805 */ /* 0x010fe2000001ff00 */
[----:B------:R-:W-:Y:S01]  /*9fa0*/  CS2R R66, SRZ ;  /* 0x0000000000427805 */ /* 0x000fe2000001ff00 */
[----:B---3--:R-:W-:Y:S01]  /*9fb0*/  CS2R R48, SRZ ;  /* 0x0000000000307805 */ /* 0x008fe2000001ff00 */
[----:B------:R-:W-:Y:S01]  /*9fc0*/  CS2R R50, SRZ ;  /* 0x0000000000327805 */ /* 0x000fe2000001ff00 */
[----:B------:R-:W-:Y:S01]  /*9fd0*/  IMAD R168, R47, 0x10, R6 ;  /* 0x000000102fa87824 */ /* 0x000fe200078e0206 */
[----:B------:R-:W-:Y:S05]  /*9fe0*/  @!P0 BRA `(.L_x_0) ;  /* 0x00006ea000008947 */ /* 0x000fea0003800000 */
[----:B------:R-:W2:Y:S04]  /*9ff0*/  LDL.LU R97, [R1+0x80] ;  /* 0x0000800001617983 */ /* 0x000ea80000300800 */
[----:B------:R-:W3:Y:S04]  /*a000*/  LDL.LU R99, [R1+0x7c] ;  /* 0x00007c0001637983 */ /* 0x000ee80000300800 */
[----:B------:R-:W4:Y:S04]  /*a010*/  LDL.LU R103, [R1+0x78] ;  /* 0x0000780001677983 */ /* 0x000f280000300800 */
[----:B------:R-:W4:Y:S04]  /*a020*/  LDL.LU R46, [R1+0x5c] ;  /* 0x00005c00012e7983 */ /* 0x000f280000300800 */
[----:B------:R-:W4:Y:S04]  /*a030*/  LDL.LU R33, [R1+0x48] ;  /* 0x0000480001217983 */ /* 0x000f280000300800 */
[----:B------:R-:W4:Y:S04]  /*a040*/  LDL.LU R115, [R1+0x188] ;  /* 0x0001880001737983 */ /* 0x000f280000300800 */
[----:B------:R-:W4:Y:S04]  /*a050*/  LDL.LU R111, [R1+0x44] ;  /* 0x00004400016f7983 */ /* 0x000f280000300800 */
[----:B------:R-:W4:Y:S04]  /*a060*/  LDL.LU R10, [R1+0x40] ;  /* 0x00004000010a7983 */ /* 0x000f280000300800 */
[----:B------:R-:W4:Y:S04]  /*a070*/  LDL.LU R9, [R1+0x3c] ;  /* 0x00003c0001097983 */ /* 0x000f280000300800 */
[----:B------:R-:W4:Y:S01]  /*a080*/  LDL.LU R114, [R1+0x38] ;  /* 0x0000380001727983 */ /* 0x000f220000300800 */
[----:B------:R-:W-:-:S03]  /*a090*/  IMAD R11, R0, c[0x0][0x188], RZ ;  /* 0x00006200000b7a24 */ /* 0x000fc600078e02ff */
[----:B------:R-:W4:Y:S04]  /*a0a0*/  LDL.LU R110, [R1+0x34] ;  /* 0x00003400016e7983 */ /* 0x000f280000300800 */
[----:B------:R-:W4:Y:S01]  /*a0b0*/  LDL.LU R101, [R1+0x84] ;  /* 0x0000840001657983 */ /* 0x000f220000300800 */
[----:B------:R-:W-:-:S04]  /*a0c0*/  SHF.R.S32.HI R167, RZ, 0x1f, R11 ;  /* 0x0000001fffa77819 */ /* 0x000fc8000001140b */
[----:B------:R-:W-:Y:S02]  /*a0d0*/  SHF.L.U64.HI R167, R11, 0x2, R167 ;  /* 0x000000020ba77819 */ /* 0x000fe400000102a7 */
[----:B------:R-:W4:Y:S01]  /*a0e0*/  LDL.LU R11, [R1+0x30] ;  /* 0x00003000010b7983 */ /* 0x000f220000300800 */
[----:B------:R-:W-:Y:S02]  /*a0f0*/  IMAD R47, R47, c[0x0][0x18c], RZ ;  /* 0x000063002f2f7a24 */ /* 0x000fe400078e02ff */
[----:B------:R-:W-:Y:S01]  /*a100*/  IMAD.SHL.U32 R147, R5, 0x8, RZ ;  /* 0x0000000805937824 */ /* 0x000fe200078e00ff */
[----:B------:R-:W-:Y:S02]  /*a110*/  SHF.R.S32.HI R153, RZ, 0x1f, R32 ;  /* 0x0000001fff997819 */ /* 0x000fe40000011420 */
[----:B------:R-:W-:Y:S02]  /*a120*/  SHF.R.S32.HI R8, RZ, 0x1f, R47 ;  /* 0x0000001fff087819 */ /* 0x000fe4000001142f */
[----:B------:R-:W-:-:S02]  /*a130*/  LEA.HI R153, R153, R32, RZ, 0x7 ;  /* 0x0000002099997211 */ /* 0x000fc400078f38ff */
[----:B------:R-:W-:Y:S02]  /*a140*/  SHF.L.U64.HI R8, R47, 0x2, R8 ;  /* 0x000000022f087819 */ /* 0x000fe40000010208 */
[----:B--2---:R-:W-:Y:S02]  /*a150*/  SHF.R.S32.HI R148, RZ, 0x1f, R97 ;  /* 0x0000001fff947819 */ /* 0x004fe40000011461 */
[----:B---3--:R-:W-:Y:S02]  /*a160*/  SHF.R.S32.HI R166, RZ, 0x1f, R99 ;  /* 0x0000001fffa67819 */ /* 0x008fe40000011463 */
[----:B------:R-:W-:Y:S02]  /*a170*/  SHF.L.U64.HI R148, R97, 0x2, R148 ;  /* 0x0000000261947819 */ /* 0x000fe40000010294 */
[----:B----4-:R-:W-:Y:S02]  /*a180*/  SHF.R.S32.HI R165, RZ, 0x1f, R103 ;  /* 0x0000001fffa57819 */ /* 0x010fe40000011467 */
[----:B------:R-:W-:-:S02]  /*a190*/  SHF.R.S32.HI R164, RZ, 0x1f, R46 ;  /* 0x0000001fffa47819 */ /* 0x000fc4000001142e */
[----:B------:R-:W-:Y:S02]  /*a1a0*/  SHF.R.S32.HI R163, RZ, 0x1f, R33 ;  /* 0x0000001fffa37819 */ /* 0x000fe40000011421 */
[----:B------:R-:W-:Y:S02]  /*a1b0*/  SHF.L.U64.HI R164, R46, 0x2, R164 ;  /* 0x000000022ea47819 */ /* 0x000fe400000102a4 */
[----:B------:R-:W-:Y:S01]  /*a1c0*/  SHF.R.S32.HI R162, RZ, 0x1f, R115 ;  /* 0x0000001fffa27819 */ /* 0x000fe20000011473 */
[----:B------:R-:W2:Y:S01]  /*a1d0*/  LDL.LU R46, [R1+0x88] ;  /* 0x00008800012e7983 */ /* 0x000ea20000300800 */
[----:B------:R-:W-:Y:S02]  /*a1e0*/  SHF.L.U64.HI R163, R33, 0x2, R163 ;  /* 0x0000000221a37819 */ /* 0x000fe400000102a3 */
[----:B------:R-:W-:Y:S01]  /*a1f0*/  SHF.R.S32.HI R161, RZ, 0x1f, R111 ;  /* 0x0000001fffa17819 */ /* 0x000fe2000001146f */
[----:B------:R-:W3:Y:S01]  /*a200*/  LDL.LU R33, [R1+0x8c] ;  /* 0x00008c0001217983 */ /* 0x000ee20000300800 */
[----:B------:R-:W-:-:S02]  /*a210*/  SHF.L.U64.HI R162, R115, 0x2, R162 ;  /* 0x0000000273a27819 */ /* 0x000fc400000102a2 */
[----:B------:R-:W-:Y:S01]  /*a220*/  SHF.R.S32.HI R160, RZ, 0x1f, R10 ;  /* 0x0000001fffa07819 */ /* 0x000fe2000001140a */
[----:B------:R-:W4:Y:S01]  /*a230*/  LDL.LU R115, [R1+0x90] ;  /* 0x0000900001737983 */ /* 0x000f220000300800 */
[----:B------:R-:W-:Y:S02]  /*a240*/  SHF.L.U64.HI R161, R111, 0x2, R161 ;  /* 0x000000026fa17819 */ /* 0x000fe400000102a1 */
[----:B------:R-:W-:Y:S01]  /*a250*/  SHF.R.S32.HI R159, RZ, 0x1f, R9 ;  /* 0x0000001fff9f7819 */ /* 0x000fe20000011409 */
[----:B------:R-:W4:Y:S01]  /*a260*/  LDL.LU R111, [R1+0x94] ;  /* 0x00009400016f7983 */ /* 0x000f220000300800 */
[----:B------:R-:W-:Y:S02]  /*a270*/  SHF.L.U64.HI R166, R99, 0x2, R166 ;  /* 0x0000000263a67819 */ /* 0x000fe400000102a6 */
[----:B------:R-:W-:Y:S01]  /*a280*/  SHF.R.S32.HI R158, RZ, 0x1f, R114 ;  /* 0x0000001fff9e7819 */ /* 0x000fe20000011472 */
[----:B------:R-:W4:Y:S01]  /*a290*/  LDL.LU R99, [R1+0x98] ;  /* 0x0000980001637983 */ /* 0x000f220000300800 */
[----:B------:R-:W-:-:S02]  /*a2a0*/  SHF.L.U64.HI R160, R10, 0x2, R160 ;  /* 0x000000020aa07819 */ /* 0x000fc400000102a0 */
[----:B------:R-:W-:Y:S01]  /*a2b0*/  SHF.R.S32.HI R157, RZ, 0x1f, R110 ;  /* 0x0000001fff9d7819 */ /* 0x000fe2000001146e */
[----:B------:R-:W4:Y:S01]  /*a2c0*/  LDL.LU R10, [R1+0x9c] ;  /* 0x00009c00010a7983 */ /* 0x000f220000300800 */
[----:B------:R-:W-:Y:S02]  /*a2d0*/  SHF.L.U64.HI R159, R9, 0x2, R159 ;  /* 0x00000002099f7819 */ /* 0x000fe4000001029f */
[----:B------:R-:W-:Y:S02]  /*a2e0*/  SHF.L.U64.HI R158, R114, 0x2, R158 ;  /* 0x00000002729e7819 */ /* 0x000fe4000001029e */
[----:B------:R-:W-:Y:S01]  /*a2f0*/  SHF.R.S32.HI R9, RZ, 0x1f, R5 ;  /* 0x0000001fff097819 */ /* 0x000fe20000011405 */
[----:B------:R-:W4:Y:S01]  /*a300*/  LDL.LU R114, [R1+0xa0] ;  /* 0x0000a00001727983 */ /* 0x000f220000300800 */
[----:B------:R-:W-:-:S03]  /*a310*/  SHF.L.U64.HI R157, R110, 0x2, R157 ;  /* 0x000000026e9d7819 */ /* 0x000fc6000001029d */
[----:B------:R-:W4:Y:S01]  /*a320*/  LDL.LU R110, [R1+0xa4] ;  /* 0x0000a400016e7983 */ /* 0x000f220000300800 */
[----:B------:R-:W-:Y:S02]  /*a330*/  SHF.R.S32.HI R21, RZ, 0x1f, R101 ;  /* 0x0000001fff157819 */ /* 0x000fe40000011465 */
[----:B------:R-:W-:Y:S02]  /*a340*/  SHF.L.U64.HI R146, R5, 0x3, R9 ;  /* 0x0000000305927819 */ /* 0x000fe40000010209 */
[----:B------:R-:W-:Y:S02]  /*a350*/  LEA R7, P0, R101, R147, 0x2 ;  /* 0x0000009365077211 */ /* 0x000fe400078010ff */
[----:B------:R-:W-:Y:S02]  /*a360*/  SHF.L.U64.HI R165, R103, 0x2, R165 ;  /* 0x0000000267a57819 */ /* 0x000fe400000102a5 */
[----:B------:R-:W4:Y:S01]  /*a370*/  LDL.LU R103, [R1+0xa8] ;  /* 0x0000a80001677983 */ /* 0x000f220000300800 */
[----:B------:R-:W-:-:S03]  /*a380*/  LEA.HI.X R21, R101, R146, R21, 0x2, P0 ;  /* 0x0000009265157211 */ /* 0x000fc600000f1415 */
[----:B------:R-:W4:Y:S04]  /*a390*/  LDL.LU R47, [R1+0xac] ;  /* 0x0000ac00012f7983 */ /* 0x000f280000300800 */
[----:B------:R-:W4:Y:S04]  /*a3a0*/  LDL.LU R32, [R1+0xb0] ;  /* 0x0000b00001207983 */ /* 0x000f280000300800 */
[----:B------:R-:W4:Y:S01]  /*a3b0*/  LDL.LU R101, [R1+0xb4] ;  /* 0x0000b40001657983 */ /* 0x000f220000300800 */
[----:B------:R-:W-:-:S03]  /*a3c0*/  SHF.R.S32.HI R156, RZ, 0x1f, R11 ;  /* 0x0000001fff9c7819 */ /* 0x000fc6000001140b */
[----:B------:R-:W4:Y:S01]  /*a3d0*/  LDL.LU R109, [R1+0xb8] ;  /* 0x0000b800016d7983 */ /* 0x000f220000300800 */
[----:B------:R-:W-:Y:S02]  /*a3e0*/  SHF.L.U64.HI R156, R11, 0x2, R156 ;  /* 0x000000020b9c7819 */ /* 0x000fe4000001029c */
[----:B--2---:R-:W-:Y:S02]  /*a3f0*/  SHF.R.S32.HI R23, RZ, 0x1f, R46 ;  /* 0x0000001fff177819 */ /* 0x004fe4000001142e */
[-C--:B------:R-:W-:Y:S02]  /*a400*/  LEA R13, P0, R46, R147.reuse, 0x2 ;  /* 0x000000932e0d7211 */ /* 0x080fe400078010ff */
[----:B---3--:R-:W-:Y:S02]  /*a410*/  SHF.R.S32.HI R25, RZ, 0x1f, R33 ;  /* 0x0000001fff197819 */ /* 0x008fe40000011421 */
[----:B------:R-:W-:Y:S02]  /*a420*/  LEA R14, P1, R33, R147, 0x2 ;  /* 0x00000093210e7211 */ /* 0x000fe400078210ff */
[----:B----4-:R-:W-:-:S02]  /*a430*/  SHF.R.S32.HI R27, RZ, 0x1f, R115 ;  /* 0x0000001fff1b7819 */ /* 0x010fc40000011473 */
[-C--:B------:R-:W-:Y:S02]  /*a440*/  LEA R15, P2, R115, R147.reuse, 0x2 ;  /* 0x00000093730f7211 */ /* 0x080fe400078410ff */
[----:B------:R-:W-:Y:S02]  /*a450*/  SHF.R.S32.HI R29, RZ, 0x1f, R111 ;  /* 0x0000001fff1d7819 */ /* 0x000fe4000001146f */
[----:B------:R-:W-:Y:S02]  /*a460*/  LEA R16, P3, R111, R147, 0x2 ;  /* 0x000000936f107211 */ /* 0x000fe400078610ff */
[-C--:B------:R-:W-:Y:S02]  /*a470*/  LEA.HI.X R23, R46, R146.reuse, R23, 0x2, P0 ;  /* 0x000000922e177211 */ /* 0x080fe400000f1417 */
[-C--:B------:R-:W-:Y:S01]  /*a480*/  LEA.HI.X R27, R115, R146.reuse, R27, 0x2, P2 ;  /* 0x00000092731b7211 */ /* 0x080fe200010f141b */
[----:B------:R-:W2:Y:S01]  /*a490*/  LDL.LU R46, [R1+0xbc] ;  /* 0x0000bc00012e7983 */ /* 0x000ea20000300800 */
[----:B------:R-:W-:-:S02]  /*a4a0*/  LEA.HI.X R29, R111, R146, R29, 0x2, P3 ;  /* 0x000000926f1d7211 */ /* 0x000fc400018f141d */
[----:B------:R-:W-:Y:S01]  /*a4b0*/  LEA.HI.X R25, R33, R146, R25, 0x2, P1 ;  /* 0x0000009221197211 */ /* 0x000fe200008f1419 */
[----:B------:R-:W3:Y:S01]  /*a4c0*/  LDL.LU R115, [R1+0xc0] ;  /* 0x0000c00001737983 */ /* 0x000ee20000300800 */
[----:B------:R-:W-:Y:S02]  /*a4d0*/  SHF.R.S32.HI R31, RZ, 0x1f, R99 ;  /* 0x0000001fff1f7819 */ /* 0x000fe40000011463 */
[----:B------:R-:W-:Y:S01]  /*a4e0*/  SHF.R.S32.HI R33, RZ, 0x1f, R10 ;  /* 0x0000001fff217819 */ /* 0x000fe2000001140a */
[----:B------:R-:W4:Y:S01]  /*a4f0*/  LDL.LU R111, [R1+0xc4] ;  /* 0x0000c400016f7983 */ /* 0x000f220000300800 */
[-C--:B------:R-:W-:Y:S02]  /*a500*/  LEA R17, P0, R99, R147.reuse, 0x2 ;  /* 0x0000009363117211 */ /* 0x080fe400078010ff */
[----:B------:R-:W-:Y:S01]  /*a510*/  SHF.R.S32.HI R11, RZ, 0x1f, R110 ;  /* 0x0000001fff0b7819 */ /* 0x000fe2000001146e */
[----:B------:R-:W4:Y:S01]  /*a520*/  LDL.LU R44, [R1+0xc8] ;  /* 0x0000c800012c7983 */ /* 0x000f220000300800 */
[----:B------:R-:W-:-:S02]  /*a530*/  LEA R20, P3, R110, R147, 0x2 ;  /* 0x000000936e147211 */ /* 0x000fc400078610ff */
[-C--:B------:R-:W-:Y:S02]  /*a540*/  LEA R19, P1, R10, R147.reuse, 0x2 ;  /* 0x000000930a137211 */ /* 0x080fe400078210ff */
[----:B------:R-:W-:Y:S02]  /*a550*/  SHF.R.S32.HI R35, RZ, 0x1f, R114 ;  /* 0x0000001fff237819 */ /* 0x000fe40000011472 */
[----:B------:R-:W-:Y:S02]  /*a560*/  LEA R18, P2, R114, R147, 0x2 ;  /* 0x0000009372127211 */ /* 0x000fe400078410ff */
[-C--:B------:R-:W-:Y:S02]  /*a570*/  LEA.HI.X R36, R110, R146.reuse, R11, 0x2, P3 ;  /* 0x000000926e247211 */ /* 0x080fe400018f140b */
[-C--:B------:R-:W-:Y:S01]  /*a580*/  LEA.HI.X R31, R99, R146.reuse, R31, 0x2, P0 ;  /* 0x00000092631f7211 */ /* 0x080fe200000f141f */
[----:B------:R-:W4:Y:S01]  /*a590*/  LDL.LU R110, [R1+0xcc] ;  /* 0x0000cc00016e7983 */ /* 0x000f220000300800 */
[----:B------:R-:W-:-:S02]  /*a5a0*/  LEA.HI.X R33, R10, R146, R33, 0x2, P1 ;  /* 0x000000920a217211 */ /* 0x000fc400008f1421 */
[-C--:B------:R-:W-:Y:S01]  /*a5b0*/  LEA.HI.X R35, R114, R146.reuse, R35, 0x2, P2 ;  /* 0x0000009272237211 */ /* 0x080fe200010f1423 */
[----:B------:R-:W4:Y:S01]  /*a5c0*/  LDL.LU R10, [R1+0xd0] ;  /* 0x0000d000010a7983 */ /* 0x000f220000300800 */
[----:B------:R-:W-:Y:S02]  /*a5d0*/  SHF.R.S32.HI R37, RZ, 0x1f, R103 ;  /* 0x0000001fff257819 */ /* 0x000fe40000011467 */
[-C--:B------:R-:W-:Y:S01]  /*a5e0*/  LEA R22, P0, R103, R147.reuse, 0x2 ;  /* 0x0000009367167211 */ /* 0x080fe200078010ff */
[----:B------:R-:W4:Y:S01]  /*a5f0*/  LDL.LU R114, [R1+0xd4] ;  /* 0x0000d40001727983 */ /* 0x000f220000300800 */
[----:B------:R-:W-:Y:S02]  /*a600*/  SHF.R.S32.HI R11, RZ, 0x1f, R101 ;  /* 0x0000001fff0b7819 */ /* 0x000fe40000011465 */
[----:B------:R-:W-:Y:S01]  /*a610*/  LEA R28, P3, R101, R147, 0x2 ;  /* 0x00000093651c7211 */ /* 0x000fe200078610ff */
[----:B------:R-:W4:Y:S01]  /*a620*/  LDL.LU R97, [R1+0xd8] ;  /* 0x0000d80001617983 */ /* 0x000f220000300800 */
[----:B------:R-:W-:-:S02]  /*a630*/  LEA.HI.X R37, R103, R146, R37, 0x2, P0 ;  /* 0x0000009267257211 */ /* 0x000fc400000f1425 */
[----:B------:R-:W-:Y:S01]  /*a640*/  LEA.HI.X R40, R101, R146, R11, 0x2, P3 ;  /* 0x0000009265287211 */ /* 0x000fe200018f140b */
[----:B------:R-:W4:Y:S04]  /*a650*/  LDL.LU R99, [R1+0xdc] ;  /* 0x0000dc0001637983 */ /* 0x000f280000300800 */
[----:B------:R-:W4:Y:S04]  /*a660*/  LDL.LU R103, [R1+0xe0] ;  /* 0x0000e00001677983 */ /* 0x000f280000300800 */
[----:B------:R-:W4:Y:S01]  /*a670*/  LDL.LU R101, [R1+0xe4] ;  /* 0x0000e40001657983 */ /* 0x000f220000300800 */
[----:B------:R-:W-:-:S02]  /*a680*/  SHF.R.S32.HI R41, RZ, 0x1f, R47 ;  /* 0x0000001fff297819 */ /* 0x000fc4000001142f */
[----:B------:R-:W-:Y:S01]  /*a690*/  SHF.R.S32.HI R39, RZ, 0x1f, R32 ;  /* 0x0000001fff277819 */ /* 0x000fe20000011420 */
[----:B------:R-:W4:Y:S01]  /*a6a0*/  LDL.LU R62, [R1+0xe8] ;  /* 0x0000e800013e7983 */ /* 0x000f220000300800 */
[CC--:B------:R-:W-:Y:S02]  /*a6b0*/  LEA R24, P1, R47.reuse, R147.reuse, 0x2 ;  /* 0x000000932f187211 */ /* 0x0c0fe400078210ff */
[C---:B------:R-:W-:Y:S01]  /*a6c0*/  LEA R26, P2, R32.reuse, R147, 0x2 ;  /* 0x00000093201a7211 */ /* 0x040fe200078410ff */
[----:B------:R-:W4:Y:S01]  /*a6d0*/  LDL.LU R63, [R1+0xec] ;  /* 0x0000ec00013f7983 */ /* 0x000f220000300800 */
[-C--:B------:R-:W-:Y:S02]  /*a6e0*/  LEA.HI.X R38, R47, R146.reuse, R41, 0x2, P1 ;  /* 0x000000922f267211 */ /* 0x080fe400008f1429 */
[----:B------:R-:W-:Y:S01]  /*a6f0*/  LEA.HI.X R39, R32, R146, R39, 0x2, P2 ;  /* 0x0000009220277211 */ /* 0x000fe200010f1427 */
[----:B------:R-:W4:Y:S01]  /*a700*/  LDL.LU R68, [R1+0xf0] ;  /* 0x0000f00001447983 */ /* 0x000f220000300800 */
[----:B------:R-:W-:-:S02]  /*a710*/  SHF.R.S32.HI R41, RZ, 0x1f, R109 ;  /* 0x0000001fff297819 */ /* 0x000fc4000001146d */
[C---:B------:R-:W-:Y:S01]  /*a720*/  LEA R30, P0, R109.reuse, R147, 0x2 ;  /* 0x000000936d1e7211 */ /* 0x040fe200078010ff */
[----:B------:R-:W4:Y:S03]  /*a730*/  LDL.LU R69, [R1+0xf4] ;  /* 0x0000f40001457983 */ /* 0x000f260000300800 */
[----:B------:R-:W-:Y:S01]  /*a740*/  LEA.HI.X R41, R109, R146, R41, 0x2, P0 ;  /* 0x000000926d297211 */ /* 0x000fe200000f1429 */
[----:B------:R-:W4:Y:S04]  /*a750*/  LDL.LU R70, [R1+0xf8] ;  /* 0x0000f80001467983 */ /* 0x000f280000300800 */
[----:B------:R-:W4:Y:S01]  /*a760*/  LDL.LU R71, [R1+0xfc] ;  /* 0x0000fc0001477983 */ /* 0x000f220000300800 */
[----:B--2---:R-:W-:-:S02]  /*a770*/  SHF.R.S32.HI R45, RZ, 0x1f, R46 ;  /* 0x0000001fff2d7819 */ /* 0x004fc4000001142e */
[CC--:B------:R-:W-:Y:S02]  /*a780*/  LEA R32, P1, R46.reuse, R147.reuse, 0x2 ;  /* 0x000000932e207211 */ /* 0x0c0fe400078210ff */
[----:B---3--:R-:W-:Y:S02]  /*a790*/  SHF.R.S32.HI R43, RZ, 0x1f, R115 ;  /* 0x0000001fff2b7819 */ /* 0x008fe40000011473 */
[-C--:B------:R-:W-:Y:S02]  /*a7a0*/  LEA R34, P2, R115, R147.reuse, 0x2 ;  /* 0x0000009373227211 */ /* 0x080fe400078410ff */
[----:B----4-:R-:W-:Y:S02]  /*a7b0*/  SHF.R.S32.HI R11, RZ, 0x1f, R111 ;  /* 0x0000001fff0b7819 */ /* 0x010fe4000001146f */
[----:B------:R-:W-:Y:S02]  /*a7c0*/  LEA R47, P3, R111, R147, 0x2 ;  /* 0x000000936f2f7211 */ /* 0x000fe400078610ff */
[----:B------:R-:W-:-:S02]  /*a7d0*/  LEA.HI.X R42, R46, R146, R45, 0x2, P1 ;  /* 0x000000922e2a7211 */ /* 0x000fc400008f142d */
[-C--:B------:R-:W-:Y:S02]  /*a7e0*/  LEA.HI.X R46, R111, R146.reuse, R11, 0x2, P3 ;  /* 0x000000926f2e7211 */ /* 0x080fe400018f140b */
[----:B------:R-:W-:Y:S02]  /*a7f0*/  SHF.R.S32.HI R51, RZ, 0x1f, R44 ;  /* 0x0000001fff337819 */ /* 0x000fe4000001142c */
[-C--:B------:R-:W-:Y:S02]  /*a800*/  LEA R109, P0, R44, R147.reuse, 0x2 ;  /* 0x000000932c6d7211 */ /* 0x080fe400078010ff */
[----:B------:R-:W-:Y:S02]  /*a810*/  LEA.HI.X R43, R115, R146, R43, 0x2, P2 ;  /* 0x00000092732b7211 */ /* 0x000fe400010f142b */
[----:B------:R-:W-:Y:S02]  /*a820*/  SHF.R.S32.HI R49, RZ, 0x1f, R110 ;  /* 0x0000001fff317819 */ /* 0x000fe4000001146e */
[----:B------:R-:W-:-:S02]  /*a830*/  LEA R111, P1, R110, R147, 0x2 ;  /* 0x000000936e6f7211 */ /* 0x000fc400078210ff */
[----:B------:R-:W-:Y:S02]  /*a840*/  SHF.R.S32.HI R45, RZ, 0x1f, R10 ;  /* 0x0000001fff2d7819 */ /* 0x000fe4000001140a */
[-C--:B------:R-:W-:Y:S02]  /*a850*/  LEA R113, P2, R10, R147.reuse, 0x2 ;  /* 0x000000930a717211 */ /* 0x080fe400078410ff */
[----:B------:R-:W-:Y:S02]  /*a860*/  SHF.R.S32.HI R11, RZ, 0x1f, R114 ;  /* 0x0000001fff0b7819 */ /* 0x000fe40000011472 */
[----:B------:R-:W-:Y:S02]  /*a870*/  LEA R115, P3, R114, R147, 0x2 ;  /* 0x0000009372737211 */ /* 0x000fe400078610ff */
[-C--:B------:R-:W-:Y:S02]  /*a880*/  LEA.HI.X R108, R44, R146.reuse, R51, 0x2, P0 ;  /* 0x000000922c6c7211 */ /* 0x080fe400000f1433 */
[----:B------:R-:W-:Y:S01]  /*a890*/  LEA.HI.X R110, R110, R146, R49, 0x2, P1 ;  /* 0x000000926e6e7211 */ /* 0x000fe200008f1431 */
[----:B------:R-:W2:Y:S01]  /*a8a0*/  LDL.LU R44, [R1+0x100] ;  /* 0x00010000012c7983 */ /* 0x000ea20000300800 */
[----:B------:R-:W-:-:S02]  /*a8b0*/  SHF.R.S32.HI R51, RZ, 0x1f, R97 ;  /* 0x0000001fff337819 */ /* 0x000fc40000011461 */
[-C--:B------:R-:W-:Y:S02]  /*a8c0*/  LEA R117, P0, R97, R147.reuse, 0x2 ;  /* 0x0000009361757211 */ /* 0x080fe400078010ff */
[-C--:B------:R-:W-:Y:S02]  /*a8d0*/  LEA.HI.X R112, R10, R146.reuse, R45, 0x2, P2 ;  /* 0x000000920a707211 */ /* 0x080fe400010f142d */
[----:B------:R-:W-:Y:S01]  /*a8e0*/  SHF.R.S32.HI R49, RZ, 0x1f, R99 ;  /* 0x0000001fff317819 */ /* 0x000fe20000011463 */
[----:B------:R-:W3:Y:S01]  /*a8f0*/  LDL.LU R10, [R1+0x104] ;  /* 0x00010400010a7983 */ /* 0x000ee20000300800 */
[----:B------:R-:W-:Y:S02]  /*a900*/  LEA R119, P1, R99, R147, 0x2 ;  /* 0x0000009363777211 */ /* 0x000fe400078210ff */
[----:B------:R-:W-:Y:S02]  /*a910*/  LEA.HI.X R114, R114, R146, R11, 0x2, P3 ;  /* 0x0000009272727211 */ /* 0x000fe400018f140b */
[----:B------:R-:W-:-:S02]  /*a920*/  SHF.R.S32.HI R45, RZ, 0x1f, R103 ;  /* 0x0000001fff2d7819 */ /* 0x000fc40000011467 */
[-C--:B------:R-:W-:Y:S02]  /*a930*/  LEA R121, P2, R103, R147.reuse, 0x2 ;  /* 0x0000009367797211 */ /* 0x080fe400078410ff */
[----:B------:R-:W-:Y:S02]  /*a940*/  SHF.R.S32.HI R11, RZ, 0x1f, R101 ;  /* 0x0000001fff0b7819 */ /* 0x000fe40000011465 */
[----:B------:R-:W-:Y:S02]  /*a950*/  LEA R123, P3, R101, R147, 0x2 ;  /* 0x00000093657b7211 */ /* 0x000fe400078610ff */
[-C--:B------:R-:W-:Y:S02]  /*a960*/  LEA.HI.X R116, R97, R146.reuse, R51, 0x2, P0 ;  /* 0x0000009261747211 */ /* 0x080fe400000f1433 */
[-C--:B------:R-:W-:Y:S01]  /*a970*/  LEA.HI.X R118, R99, R146.reuse, R49, 0x2, P1 ;  /* 0x0000009263767211 */ /* 0x080fe200008f1431 */
[----:B------:R-:W4:Y:S01]  /*a980*/  LDL.LU R97, [R1+0x108] ;  /* 0x0001080001617983 */ /* 0x000f220000300800 */
[----:B------:R-:W-:-:S02]  /*a990*/  LEA.HI.X R120, R103, R146, R45, 0x2, P2 ;  /* 0x0000009267787211 */ /* 0x000fc400010f142d */
[----:B------:R-:W-:Y:S01]  /*a9a0*/  LEA.HI.X R122, R101, R146, R11, 0x2, P3 ;  /* 0x00000092657a7211 */ /* 0x000fe200018f140b */
[----:B------:R-:W4:Y:S04]  /*a9b0*/  LDL.LU R99, [R1+0x10c] ;  /* 0x00010c0001637983 */ /* 0x000f280000300800 */
[----:B------:R-:W4:Y:S04]  /*a9c0*/  LDL.LU R103, [R1+0x110] ;  /* 0x0001100001677983 */ /* 0x000f280000300800 */
[----:B------:R-:W4:Y:S01]  /*a9d0*/  LDL.LU R101, [R1+0x114] ;  /* 0x0001140001657983 */ /* 0x000f220000300800 */
[----:B------:R-:W-:-:S02]  /*a9e0*/  SHF.R.S32.HI R51, RZ, 0x1f, R62 ;  /* 0x0000001fff337819 */ /* 0x000fc4000001143e */
[-C--:B------:R-:W-:Y:S01]  /*a9f0*/  LEA R125, P0, R62, R147.reuse, 0x2 ;  /* 0x000000933e7d7211 */ /* 0x080fe200078010ff */
[----:B------:R-:W4:Y:S01]  /*aa00*/  LDL.LU R60, [R1+0x118] ;  /* 0x00011800013c7983 */ /* 0x000f220000300800 */
[----:B------:R-:W-:Y:S02]  /*aa10*/  SHF.R.S32.HI R49, RZ, 0x1f, R63 ;  /* 0x0000001fff317819 */ /* 0x000fe4000001143f */
[-C--:B------:R-:W-:Y:S01]  /*aa20*/  LEA R127, P1, R63, R147.reuse, 0x2 ;  /* 0x000000933f7f7211 */ /* 0x080fe200078210ff */
[----:B------:R-:W4:Y:S01]  /*aa30*/  LDL.LU R61, [R1+0x11c] ;  /* 0x00011c00013d7983 */ /* 0x000f220000300800 */
[----:B------:R-:W-:Y:S02]  /*aa40*/  SHF.R.S32.HI R45, RZ, 0x1f, R68 ;  /* 0x0000001fff2d7819 */ /* 0x000fe40000011444 */
[----:B------:R-:W-:Y:S02]  /*aa50*/  SHF.R.S32.HI R11, RZ, 0x1f, R69 ;  /* 0x0000001fff0b7819 */ /* 0x000fe40000011445 */
[----:B------:R-:W-:-:S02]  /*aa60*/  LEA R129, P2, R68, R147, 0x2 ;  /* 0x0000009344817211 */ /* 0x000fc400078410ff */
[-C--:B------:R-:W-:Y:S02]  /*aa70*/  LEA R131, P3, R69, R147.reuse, 0x2 ;  /* 0x0000009345837211 */ /* 0x080fe400078610ff */
[-C--:B------:R-:W-:Y:S02]  /*aa80*/  LEA.HI.X R124, R62, R146.reuse, R51, 0x2, P0 ;  /* 0x000000923e7c7211 */ /* 0x080fe400000f1433 */
[----:B------:R-:W-:Y:S01]  /*aa90*/  LEA.HI.X R126, R63, R146, R49, 0x2, P1 ;  /* 0x000000923f7e7211 */ /* 0x000fe200008f1431 */
[----:B------:R-:W4:Y:S01]  /*aaa0*/  LDL.LU R62, [R1+0x120] ;  /* 0x00012000013e7983 */ /* 0x000f220000300800 */
[----:B------:R-:W-:Y:S02]  /*aab0*/  SHF.R.S32.HI R51, RZ, 0x1f, R70 ;  /* 0x0000001fff337819 */ /* 0x000fe40000011446 */
[----:B------:R-:W-:Y:S01]  /*aac0*/  LEA R133, P0, R70, R147, 0x2 ;  /* 0x0000009346857211 */ /* 0x000fe200078010ff */
[----:B------:R-:W4:Y:S01]  /*aad0*/  LDL.LU R63, [R1+0x124] ;  /* 0x00012400013f7983 */ /* 0x000f220000300800 */
[----:B------:R-:W-:-:S02]  /*aae0*/  SHF.R.S32.HI R49, RZ, 0x1f, R71 ;  /* 0x0000001fff317819 */ /* 0x000fc40000011447 */
[----:B------:R-:W-:Y:S02]  /*aaf0*/  LEA R135, P1, R71, R147, 0x2 ;  /* 0x0000009347877211 */ /* 0x000fe400078210ff */
[-C--:B------:R-:W-:Y:S02]  /*ab00*/  LEA.HI.X R128, R68, R146.reuse, R45, 0x2, P2 ;  /* 0x0000009244807211 */ /* 0x080fe400010f142d */
[-C--:B------:R-:W-:Y:S01]  /*ab10*/  LEA.HI.X R130, R69, R146.reuse, R11, 0x2, P3 ;  /* 0x0000009245827211 */ /* 0x080fe200018f140b */
[----:B------:R-:W4:Y:S01]  /*ab20*/  LDL.LU R68, [R1+0x128] ;  /* 0x0001280001447983 */ /* 0x000f220000300800 */
[-C--:B------:R-:W-:Y:S02]  /*ab30*/  LEA.HI.X R132, R70, R146.reuse, R51, 0x2, P0 ;  /* 0x0000009246847211 */ /* 0x080fe400000f1433 */
[----:B------:R-:W-:Y:S01]  /*ab40*/  LEA.HI.X R134, R71, R146, R49, 0x2, P1 ;  /* 0x0000009247867211 */ /* 0x000fe200008f1431 */
[----:B------:R-:W4:Y:S04]  /*ab50*/  LDL.LU R69, [R1+0x12c] ;  /* 0x00012c0001457983 */ /* 0x000f280000300800 */
[----:B------:R-:W4:Y:S04]  /*ab60*/  LDL.LU R70, [R1+0x130] ;  /* 0x0001300001467983 */ /* 0x000f280000300800 */
[----:B------:R-:W4:Y:S01]  /*ab70*/  LDL.LU R71, [R1+0x134] ;  /* 0x0001340001477983 */ /* 0x000f220000300800 */
[----:B--2---:R-:W-:-:S02]  /*ab80*/  SHF.R.S32.HI R45, RZ, 0x1f, R44 ;  /* 0x0000001fff2d7819 */ /* 0x004fc4000001142c */
[-C--:B------:R-:W-:Y:S02]  /*ab90*/  LEA R137, P2, R44, R147.reuse, 0x2 ;  /* 0x000000932c897211 */ /* 0x080fe400078410ff */
[----:B---3--:R-:W-:Y:S02]  /*aba0*/  SHF.R.S32.HI R11, RZ, 0x1f, R10 ;  /* 0x0000001fff0b7819 */ /* 0x008fe4000001140a */
[----:B------:R-:W-:Y:S02]  /*abb0*/  LEA R139, P3, R10, R147, 0x2 ;  /* 0x000000930a8b7211 */ /* 0x000fe400078610ff */
[-C--:B------:R-:W-:Y:S02]  /*abc0*/  LEA.HI.X R136, R44, R146.reuse, R45, 0x2, P2 ;  /* 0x000000922c887211 */ /* 0x080fe400010f142d */
[----:B------:R-:W-:Y:S02]  /*abd0*/  LEA.HI.X R138, R10, R146, R11, 0x2, P3 ;  /* 0x000000920a8a7211 */ /* 0x000fe400018f140b */
[----:B----4-:R-:W-:-:S02]  /*abe0*/  SHF.R.S32.HI R51, RZ, 0x1f, R97 ;  /* 0x0000001fff337819 */ /* 0x010fc40000011461 */
[-C--:B------:R-:W-:Y:S02]  /*abf0*/  LEA R141, P0, R97, R147.reuse, 0x2 ;  /* 0x00000093618d7211 */ /* 0x080fe400078010ff */
[----:B------:R-:W-:Y:S02]  /*ac00*/  SHF.R.S32.HI R49, RZ, 0x1f, R99 ;  /* 0x0000001fff317819 */ /* 0x000fe40000011463 */
[-C--:B------:R-:W-:Y:S02]  /*ac10*/  LEA R143, P1, R99, R147.reuse, 0x2 ;  /* 0x00000093638f7211 */ /* 0x080fe400078210ff */
[----:B------:R-:W-:Y:S02]  /*ac20*/  SHF.R.S32.HI R11, RZ, 0x1f, R103 ;  /* 0x0000001fff0b7819 */ /* 0x000fe40000011467 */
[----:B------:R-:W-:Y:S02]  /*ac30*/  LEA R10, P2, R103, R147, 0x2 ;  /* 0x00000093670a7211 */ /* 0x000fe400078410ff */
[----:B------:R-:W-:-:S02]  /*ac40*/  SHF.R.S32.HI R45, RZ, 0x1f, R101 ;  /* 0x0000001fff2d7819 */ /* 0x000fc40000011465 */
[----:B------:R-:W-:Y:S02]  /*ac50*/  LEA R6, P3, R101, R147, 0x2 ;  /* 0x0000009365067211 */ /* 0x000fe400078610ff */
[-C--:B------:R-:W-:Y:S02]  /*ac60*/  LEA.HI.X R140, R97, R146.reuse, R51, 0x2, P0 ;  /* 0x00000092618c7211 */ /* 0x080fe400000f1433 */
[-C--:B------:R-:W-:Y:S01]  /*ac70*/  LEA.HI.X R142, R99, R146.reuse, R49, 0x2, P1 ;  /* 0x00000092638e7211 */ /* 0x080fe200008f1431 */
[----:B------:R-:W2:Y:S01]  /*ac80*/  LDL.LU R97, [R1+0x138] ;  /* 0x0001380001617983 */ /* 0x000ea20000300800 */
[-C--:B------:R-:W-:Y:S02]  /*ac90*/  LEA.HI.X R11, R103, R146.reuse, R11, 0x2, P2 ;  /* 0x00000092670b7211 */ /* 0x080fe400010f140b */
[----:B------:R-:W-:Y:S01]  /*aca0*/  LEA.HI.X R48, R101, R146, R45, 0x2, P3 ;  /* 0x0000009265307211 */ /* 0x000fe200018f142d */
[----:B------:R-:W3:Y:S04]  /*acb0*/  LDL.LU R99, [R1+0x13c] ;  /* 0x00013c0001637983 */ /* 0x000ee80000300800 */
[----:B------:R-:W4:Y:S04]  /*acc0*/  LDL.LU R103, [R1+0x140] ;  /* 0x0001400001677983 */ /* 0x000f280000300800 */
[----:B------:R-:W4:Y:S04]  /*acd0*/  LDL.LU R101, [R1+0x144] ;  /* 0x0001440001657983 */ /* 0x000f280000300800 */
[----:B------:R-:W4:Y:S01]  /*ace0*/  LDL.LU R185, [R1+0x148] ;  /* 0x0001480001b97983 */ /* 0x000f220000300800 */
[----:B------:R-:W-:-:S02]  /*acf0*/  SHF.R.S32.HI R55, RZ, 0x1f, R60 ;  /* 0x0000001fff377819 */ /* 0x000fc4000001143c */
[----:B------:R-:W-:Y:S01]  /*ad00*/  SHF.R.S32.HI R57, RZ, 0x1f, R63 ;  /* 0x0000001fff397819 */ /* 0x000fe2000001143f */
[----:B------:R-:W4:Y:S01]  /*ad10*/  LDL.LU R155, [R1+0x14c] ;  /* 0x00014c00019b7983 */ /* 0x000f220000300800 */
[-C--:B------:R-:W-:Y:S02]  /*ad20*/  LEA R12, P0, R60, R147.reuse, 0x2 ;  /* 0x000000933c0c7211 */ /* 0x080fe400078010ff */
[-C--:B------:R-:W-:Y:S01]  /*ad30*/  LEA R49, P3, R63, R147.reuse, 0x2 ;  /* 0x000000933f317211 */ /* 0x080fe200078610ff */
[----:B------:R-:W4:Y:S01]  /*ad40*/  LDL.LU R232, [R1+0x150] ;  /* 0x0001500001e87983 */ /* 0x000f220000300800 */
[----:B------:R-:W-:Y:S02]  /*ad50*/  SHF.R.S32.HI R51, RZ, 0x1f, R61 ;  /* 0x0000001fff337819 */ /* 0x000fe4000001143d */
[----:B------:R-:W-:Y:S01]  /*ad60*/  SHF.R.S32.HI R53, RZ, 0x1f, R62 ;  /* 0x0000001fff357819 */ /* 0x000fe2000001143e */
[----:B------:R-:W4:Y:S01]  /*ad70*/  LDL.LU R233, [R1+0x154] ;  /* 0x0001540001e97983 */ /* 0x000f220000300800 */
[----:B------:R-:W-:-:S02]  /*ad80*/  LEA R44, P1, R61, R147, 0x2 ;  /* 0x000000933d2c7211 */ /* 0x000fc400078210ff */
[----:B------:R-:W-:Y:S01]  /*ad90*/  LEA R45, P2, R62, R147, 0x2 ;  /* 0x000000933e2d7211 */ /* 0x000fe200078410ff */
[----:B------:R-:W4:Y:S01]  /*ada0*/  LDL.LU R216, [R1+0x158] ;  /* 0x0001580001d87983 */ /* 0x000f220000300800 */
[-C--:B------:R-:W-:Y:S02]  /*adb0*/  LEA.HI.X R50, R60, R146.reuse, R55, 0x2, P0 ;  /* 0x000000923c327211 */ /* 0x080fe400000f1437 */
[-C--:B------:R-:W-:Y:S01]  /*adc0*/  LEA.HI.X R57, R63, R146.reuse, R57, 0x2, P3 ;  /* 0x000000923f397211 */ /* 0x080fe200018f1439 */
[----:B------:R-:W4:Y:S01]  /*add0*/  LDL.LU R217, [R1+0x15c] ;  /* 0x00015c0001d97983 */ /* 0x000f220000300800 */
[-C--:B------:R-:W-:Y:S02]  /*ade0*/  LEA.HI.X R51, R61, R146.reuse, R51, 0x2, P1 ;  /* 0x000000923d337211 */ /* 0x080fe400008f1433 */
[----:B------:R-:W-:Y:S01]  /*adf0*/  LEA.HI.X R52, R62, R146, R53, 0x2, P2 ;  /* 0x000000923e347211 */ /* 0x000fe200010f1435 */
[----:B------:R-:W4:Y:S01]  /*ae00*/  LDL.LU R200, [R1+0x160] ;  /* 0x0001600001c87983 */ /* 0x000f220000300800 */
[----:B------:R-:W-:-:S02]  /*ae10*/  SHF.R.S32.HI R63, RZ, 0x1f, R68 ;  /* 0x0000001fff3f7819 */ /* 0x000fc40000011444 */
[----:B------:R-:W-:Y:S01]  /*ae20*/  SHF.R.S32.HI R65, RZ, 0x1f, R71 ;  /* 0x0000001fff417819 */ /* 0x000fe20000011447 */
[----:B------:R-:W4:Y:S01]  /*ae30*/  LDL.LU R152, [R1+0x168] ;  /* 0x0001680001987983 */ /* 0x000f220000300800 */
[-C--:B------:R-:W-:Y:S02]  /*ae40*/  LEA R55, P0, R68, R147.reuse, 0x2 ;  /* 0x0000009344377211 */ /* 0x080fe400078010ff */
[-C--:B------:R-:W-:Y:S02]  /*ae50*/  LEA R56, P3, R71, R147.reuse, 0x2 ;  /* 0x0000009347387211 */ /* 0x080fe400078610ff */
[----:B------:R-:W-:Y:S02]  /*ae60*/  SHF.R.S32.HI R59, RZ, 0x1f, R69 ;  /* 0x0000001fff3b7819 */ /* 0x000fe40000011445 */
[----:B------:R-:W-:Y:S02]  /*ae70*/  LEA R53, P1, R69, R147, 0x2 ;  /* 0x0000009345357211 */ /* 0x000fe400078210ff */
[----:B------:R-:W-:-:S02]  /*ae80*/  SHF.R.S32.HI R61, RZ, 0x1f, R70 ;  /* 0x0000001fff3d7819 */ /* 0x000fc40000011446 */
[----:B------:R-:W-:Y:S02]  /*ae90*/  LEA R54, P2, R70, R147, 0x2 ;  /* 0x0000009346367211 */ /* 0x000fe400078410ff */
[-C--:B------:R-:W-:Y:S02]  /*aea0*/  LEA.HI.X R58, R68, R146.reuse, R63, 0x2, P0 ;  /* 0x00000092443a7211 */ /* 0x080fe400000f143f */
[-C--:B------:R-:W-:Y:S02]  /*aeb0*/  LEA.HI.X R65, R71, R146.reuse, R65, 0x2, P3 ;  /* 0x0000009247417211 */ /* 0x080fe400018f1441 */
[-C--:B------:R-:W-:Y:S02]  /*aec0*/  LEA.HI.X R59, R69, R146.reuse, R59, 0x2, P1 ;  /* 0x00000092453b7211 */ /* 0x080fe400008f143b */
[----:B------:R-:W-:Y:S02]  /*aed0*/  LEA.HI.X R60, R70, R146, R61, 0x2, P2 ;  /* 0x00000092463c7211 */ /* 0x000fe400010f143d */
[----:B--2---:R-:W-:-:S02]  /*aee0*/  SHF.R.S32.HI R71, RZ, 0x1f, R97 ;  /* 0x0000001fff477819 */ /* 0x004fc40000011461 */
[-C--:B------:R-:W-:Y:S02]  /*aef0*/  LEA R64, P0, R97, R147.reuse, 0x2 ;  /* 0x0000009361407211 */ /* 0x080fe400078010ff */
[----:B---3--:R-:W-:Y:S02]  /*af00*/  SHF.R.S32.HI R67, RZ, 0x1f, R99 ;  /* 0x0000001fff437819 */ /* 0x008fe40000011463 */
[-C--:B------:R-:W-:Y:S02]  /*af10*/  LEA R63, P1, R99, R147.reuse, 0x2 ;  /* 0x00000093633f7211 */ /* 0x080fe400078210ff */
[----:B----4-:R-:W-:Y:S02]  /*af20*/  SHF.R.S32.HI R69, RZ, 0x1f, R103 ;  /* 0x0000001fff457819 */ /* 0x010fe40000011467 */
        /* <DEDUP_REMOVED lines=8> */
[----:B------:R-:W3:Y:S01]  /*afb0*/  LDL.LU R99, [R1+0x170] ;  /* 0x0001700001637983 */ /* 0x000ee20000300800 */
[----:B------:R-:W-:-:S03]  /*afc0*/  SHF.R.S32.HI R81, RZ, 0x1f, R185 ;  /* 0x0000001fff517819 */ /* 0x000fc600000114b9 */
[----:B------:R-:W4:Y:S01]  /*afd0*/  LDL.LU R103, [R1+0x174] ;  /* 0x0001740001677983 */ /* 0x000f220000300800 */
[----:B------:R-:W-:-:S03]  /*afe0*/  LEA R72, P0, R185, R147, 0x2 ;  /* 0x00000093b9487211 */ /* 0x000fc600078010ff */
[----:B------:R-:W4:Y:S01]  /*aff0*/  LDL.LU R101, [R1+0x178] ;  /* 0x0001780001657983 */ /* 0x000f220000300800 */
[----:B------:R-:W-:-:S03]  /*b000*/  LEA.HI.X R74, R185, R146, R81, 0x2, P0 ;  /* 0x00000092b94a7211 */ /* 0x000fc600000f1451 */
[----:B------:R-:W4:Y:S04]  /*b010*/  LDL.LU R201, [R1+0x17c] ;  /* 0x00017c0001c97983 */ /* 0x000f280000300800 */
[----:B------:R-:W4:Y:S04]  /*b020*/  LDL.LU R184, [R1+0x180] ;  /* 0x0001800001b87983 */ /* 0x000f280000300800 */
[----:B------:R-:W4:Y:S01]  /*b030*/  LDL.LU R185, [R1+0x184] ;  /* 0x0001840001b97983 */ /* 0x000f220000300800 */
[----:B------:R-:W-:Y:S02]  /*b040*/  SHF.R.S32.HI R75, RZ, 0x1f, R155 ;  /* 0x0000001fff4b7819 */ /* 0x000fe4000001149b */
[----:B------:R-:W-:-:S02]  /*b050*/  SHF.R.S32.HI R79, RZ, 0x1f, R232 ;  /* 0x0000001fff4f7819 */ /* 0x000fc400000114e8 */
[----:B------:R-:W-:Y:S02]  /*b060*/  SHF.R.S32.HI R77, RZ, 0x1f, R233 ;  /* 0x0000001fff4d7819 */ /* 0x000fe400000114e9 */
[-C--:B------:R-:W-:Y:S02]  /*b070*/  LEA R71, P1, R155, R147.reuse, 0x2 ;  /* 0x000000939b477211 */ /* 0x080fe400078210ff */
[CC--:B------:R-:W-:Y:S02]  /*b080*/  LEA R70, P2, R232.reuse, R147.reuse, 0x2 ;  /* 0x00000093e8467211 */ /* 0x0c0fe400078410ff */
[----:B------:R-:W-:Y:S02]  /*b090*/  LEA R69, P3, R233, R147, 0x2 ;  /* 0x00000093e9457211 */ /* 0x000fe400078610ff */
[-C--:B------:R-:W-:Y:S02]  /*b0a0*/  LEA.HI.X R75, R155, R146.reuse, R75, 0x2, P1 ;  /* 0x000000929b4b7211 */ /* 0x080fe400008f144b */
[----:B------:R-:W-:-:S02]  /*b0b0*/  LEA.HI.X R76, R232, R146, R79, 0x2, P2 ;  /* 0x00000092e84c7211 */ /* 0x000fc400010f144f */
[----:B------:R-:W-:Y:S02]  /*b0c0*/  LEA.HI.X R82, R233, R146, R77, 0x2, P3 ;  /* 0x00000092e9527211 */ /* 0x000fe400018f144d */
[----:B------:R-:W-:Y:S02]  /*b0d0*/  SHF.R.S32.HI R87, RZ, 0x1f, R216 ;  /* 0x0000001fff577819 */ /* 0x000fe400000114d8 */
[----:B------:R-:W-:Y:S02]  /*b0e0*/  SHF.R.S32.HI R85, RZ, 0x1f, R217 ;  /* 0x0000001fff557819 */ /* 0x000fe400000114d9 */
[----:B------:R-:W-:Y:S02]  /*b0f0*/  SHF.R.S32.HI R77, RZ, 0x1f, R200 ;  /* 0x0000001fff4d7819 */ /* 0x000fe400000114c8 */
[----:B------:R-:W-:Y:S02]  /*b100*/  SHF.R.S32.HI R83, RZ, 0x1f, R152 ;  /* 0x0000001fff537819 */ /* 0x000fe40000011498 */
[----:B------:R-:W-:-:S02]  /*b110*/  LEA R81, P0, R216, R147, 0x2 ;  /* 0x00000093d8517211 */ /* 0x000fc400078010ff */
[CC--:B------:R-:W-:Y:S02]  /*b120*/  LEA R80, P1, R217.reuse, R147.reuse, 0x2 ;  /* 0x00000093d9507211 */ /* 0x0c0fe400078210ff */
[-C--:B------:R-:W-:Y:S02]  /*b130*/  LEA R79, P2, R200, R147.reuse, 0x2 ;  /* 0x00000093c84f7211 */ /* 0x080fe400078410ff */
[----:B------:R-:W-:Y:S02]  /*b140*/  LEA R78, P3, R152, R147, 0x2 ;  /* 0x00000093984e7211 */ /* 0x000fe400078610ff */
[-C--:B------:R-:W-:Y:S02]  /*b150*/  LEA.HI.X R84, R216, R146.reuse, R87, 0x2, P0 ;  /* 0x00000092d8547211 */ /* 0x080fe400000f1457 */
[-C--:B------:R-:W-:Y:S02]  /*b160*/  LEA.HI.X R86, R217, R146.reuse, R85, 0x2, P1 ;  /* 0x00000092d9567211 */ /* 0x080fe400008f1455 */
[----:B------:R-:W-:-:S02]  /*b170*/  LEA.HI.X R77, R200, R146, R77, 0x2, P2 ;  /* 0x00000092c84d7211 */ /* 0x000fc400010f144d */
[----:B------:R-:W-:Y:S02]  /*b180*/  LEA.HI.X R83, R152, R146, R83, 0x2, P3 ;  /* 0x0000009298537211 */ /* 0x000fe400018f1453 */
[----:B------:R-:W-:Y:S02]  /*b190*/  LOP3.LUT R94, R169, 0x7, RZ, 0xc0, !PT ;  /* 0x00000007a95e7812 */ /* 0x000fe400078ec0ff */
[----:B--2---:R-:W-:Y:S02]  /*b1a0*/  SHF.R.S32.HI R85, RZ, 0x1f, R97 ;  /* 0x0000001fff557819 */ /* 0x004fe40000011461 */
[-C--:B------:R-:W-:Y:S02]  /*b1b0*/  LEA R92, P0, R97, R147.reuse, 0x2 ;  /* 0x00000093615c7211 */ /* 0x080fe400078010ff */
[----:B---3--:R-:W-:Y:S02]  /*b1c0*/  SHF.R.S32.HI R87, RZ, 0x1f, R99 ;  /* 0x0000001fff577819 */ /* 0x008fe40000011463 */
[----:B------:R-:W-:-:S02]  /*b1d0*/  LEA R91, P1, R99, R147, 0x2 ;  /* 0x00000093635b7211 */ /* 0x000fc400078210ff */
[----:B----4-:R-:W-:Y:S02]  /*b1e0*/  SHF.R.S32.HI R95, RZ, 0x1f, R103 ;  /* 0x0000001fff5f7819 */ /* 0x010fe40000011467 */
[-C--:B------:R-:W-:Y:S02]  /*b1f0*/  LEA R90, P2, R103, R147.reuse, 0x2 ;  /* 0x00000093675a7211 */ /* 0x080fe400078410ff */
[----:B------:R-:W-:Y:S02]  /*b200*/  SHF.R.S32.HI R93, RZ, 0x1f, R101 ;  /* 0x0000001fff5d7819 */ /* 0x000fe40000011465 */
[----:B------:R-:W-:Y:S02]  /*b210*/  LEA R89, P3, R101, R147, 0x2 ;  /* 0x0000009365597211 */ /* 0x000fe400078610ff */
[-C--:B------:R-:W-:Y:S02]  /*b220*/  LEA.HI.X R85, R97, R146.reuse, R85, 0x2, P0 ;  /* 0x0000009261557211 */ /* 0x080fe400000f1455 */
[----:B------:R-:W-:-:S02]  /*b230*/  LEA.HI.X R87, R99, R146, R87, 0x2, P1 ;  /* 0x0000009263577211 */ /* 0x000fc400008f1457 */
[-C--:B------:R-:W-:Y:S02]  /*b240*/  LEA.HI.X R88, R103, R146.reuse, R95, 0x2, P2 ;  /* 0x0000009267587211 */ /* 0x080fe400010f145f */
[----:B------:R-:W-:Y:S02]  /*b250*/  LEA.HI.X R93, R101, R146, R93, 0x2, P3 ;  /* 0x00000092655d7211 */ /* 0x000fe400018f145d */
[----:B------:R-:W-:Y:S02]  /*b260*/  SHF.R.S32.HI R103, RZ, 0x1f, R201 ;  /* 0x0000001fff677819 */ /* 0x000fe400000114c9 */
[----:B------:R-:W-:Y:S02]  /*b270*/  SHF.R.S32.HI R101, RZ, 0x1f, R184 ;  /* 0x0000001fff657819 */ /* 0x000fe400000114b8 */
[-C--:B------:R-:W-:Y:S02]  /*b280*/  LEA R95, P0, R201, R147.reuse, 0x2 ;  /* 0x00000093c95f7211 */ /* 0x080fe400078010ff */
[----:B------:R-:W-:-:S02]  /*b290*/  LEA R145, P1, R184, R147, 0x2 ;  /* 0x00000093b8917211 */ /* 0x000fc400078210ff */
[----:B------:R-:W-:Y:S02]  /*b2a0*/  SHF.R.S32.HI R99, RZ, 0x1f, R185 ;  /* 0x0000001fff637819 */ /* 0x000fe400000114b9 */
[----:B------:R-:W-:Y:S01]  /*b2b0*/  LEA R147, P2, R185, R147, 0x2 ;  /* 0x00000093b9937211 */ /* 0x000fe200078410ff */
[----:B------:R-:W-:Y:S01]  /*b2c0*/  IMAD R97, R94, 0x210, RZ ;  /* 0x000002105e617824 */ /* 0x000fe200078e02ff */
[-C--:B------:R-:W-:Y:S02]  /*b2d0*/  LEA.HI.X R94, R201, R146.reuse, R103, 0x2, P0 ;  /* 0x00000092c95e7211 */ /* 0x080fe400000f1467 */
[-C--:B------:R-:W-:Y:S02]  /*b2e0*/  LEA.HI.X R144, R184, R146.reuse, R101, 0x2, P1 ;  /* 0x00000092b8907211 */ /* 0x080fe400008f1465 */
[----:B------:R-:W-:Y:S02]  /*b2f0*/  LEA.HI.X R146, R185, R146, R99, 0x2, P2 ;  /* 0x00000092b9927211 */ /* 0x000fe400010f1463 */
[----:B------:R-:W2:Y:S01]  /*b300*/  LDL.LU R185, [R1+0x18c] ;  /* 0x00018c0001b97983 */ /* 0x000ea20000300800 */
[----:B------:R-:W-:-:S04]  /*b310*/  IADD3 R44, P0, R44, c[0x0][0x168], RZ ;  /* 0x00005a002c2c7a10 */ /* 0x000fc80007f1e0ff */
[----:B------:R-:W-:Y:S02]  /*b320*/  IADD3.X R51, R51, c[0x0][0x16c], RZ, P0, !PT ;  /* 0x00005b0033337a10 */ /* 0x000fe400007fe4ff */
[----:B------:R-:W-:-:S04]  /*b330*/  IADD3 R64, P0, R64, c[0x0][0x168], RZ ;  /* 0x00005a0040407a10 */ /* 0x000fc80007f1e0ff */
[----:B------:R-:W-:Y:S02]  /*b340*/  IADD3.X R66, R66, c[0x0][0x16c], RZ, P0, !PT ;  /* 0x00005b0042427a10 */ /* 0x000fe400007fe4ff */
[----:B------:R-:W-:Y:S02]  /*b350*/  IADD3 R69, P0, R69, c[0x0][0x168], RZ ;  /* 0x00005a0045457a10 */ /* 0x000fe40007f1e0ff */
[----:B------:R-:W-:Y:S02]  /*b360*/  IADD3 R49, P2, R49, c[0x0][0x168], RZ ;  /* 0x00005a0031317a10 */ /* 0x000fe40007f5e0ff */
[----:B------:R-:W-:Y:S02]  /*b370*/  IADD3.X R82, R82, c[0x0][0x16c], RZ, P0, !PT ;  /* 0x00005b0052527a10 */ /* 0x000fe400007fe4ff */
[----:B------:R-:W-:Y:S02]  /*b380*/  IADD3 R90, P0, R90, c[0x0][0x168], RZ ;  /* 0x00005a005a5a7a10 */ /* 0x000fe40007f1e0ff */
[----:B------:R-:W-:-:S02]  /*b390*/  IADD3 R6, P5, R6, c[0x0][0x168], RZ ;  /* 0x00005a0006067a10 */ /* 0x000fc40007fbe0ff */
[----:B------:R-:W-:Y:S02]  /*b3a0*/  IADD3.X R57, R57, c[0x0][0x16c], RZ, P2, !PT ;  /* 0x00005b0039397a10 */ /* 0x000fe400017fe4ff */
[----:B------:R-:W-:Y:S01]  /*b3b0*/  IADD3.X R88, R88, c[0x0][0x16c], RZ, P0, !PT ;  /* 0x00005b0058587a10 */ /* 0x000fe200007fe4ff */
[----:B------:R1:W3:Y:S01]  /*b3c0*/  R2UR UR57, R6 ;  /* 0x00000000063973c2 */ /* 0x0002e200000e0000 */
[----:B------:R-:W-:Y:S02]  /*b3d0*/  IADD3 R62, P2, R62, c[0x0][0x168], RZ ;  /* 0x00005a003e3e7a10 */ /* 0x000fe40007f5e0ff */
[----:B------:R-:W-:Y:S02]  /*b3e0*/  IADD3 R45, P1, R45, c[0x0][0x168], RZ ;  /* 0x00005a002d2d7a10 */ /* 0x000fe40007f3e0ff */
[----:B------:R-:W-:Y:S02]  /*b3f0*/  IADD3.X R68, R68, c[0x0][0x16c], RZ, P2, !PT ;  /* 0x00005b0044447a10 */ /* 0x000fe400017fe4ff */
[----:B-1----:R-:W-:-:S02]  /*b400*/  LOP3.LUT R6, R169, 0x3, RZ, 0xc0, !PT ;  /* 0x00000003a9067812 */ /* 0x002fc400078ec0ff */
[----:B------:R-:W-:Y:S02]  /*b410*/  IADD3 R80, P2, R80, c[0x0][0x168], RZ ;  /* 0x00005a0050507a10 */ /* 0x000fe40007f5e0ff */
[----:B------:R-:W-:Y:S01]  /*b420*/  IADD3.X R52, R52, c[0x0][0x16c], RZ, P1, !PT ;  /* 0x00005b0034347a10 */ /* 0x000fe20000ffe4ff */
[----:B------:R-:W-:Y:S01]  /*b430*/  IMAD R6, R6, 0x120, RZ ;  /* 0x0000012006067824 */ /* 0x000fe200078e02ff */
[----:B------:R-:W-:Y:S02]  /*b440*/  IADD3 R10, P4, R10, c[0x0][0x168], RZ ;  /* 0x00005a000a0a7a10 */ /* 0x000fe40007f9e0ff */
[----:B------:R-:W-:Y:S02]  /*b450*/  IADD3 R63, P1, R63, c[0x0][0x168], RZ ;  /* 0x00005a003f3f7a10 */ /* 0x000fe40007f3e0ff */
[----:B------:R-:W-:Y:S01]  /*b460*/  IADD3.X R86, R86, c[0x0][0x16c], RZ, P2, !PT ;  /* 0x00005b0056567a10 */ /* 0x000fe200017fe4ff */
[----:B------:R1:W4:Y:S01]  /*b470*/  R2UR UR54, R45 ;  /* 0x000000002d3673c2 */ /* 0x00032200000e0000 */
[----:B------:R-:W-:Y:S01]  /*b480*/  IADD3 R95, P2, R95, c[0x0][0x168], RZ ;  /* 0x00005a005f5f7a10 */ /* 0x000fe20007f5e0ff */
[----:B------:R-:W-:Y:S01]  /*b490*/  IMAD.SHL.U32 R152, R169, 0x2, RZ ;  /* 0x00000002a9987824 */ /* 0x000fe200078e00ff */
[----:B------:R-:W-:-:S02]  /*b4a0*/  IADD3.X R11, R11, c[0x0][0x16c], RZ, P4, !PT ;  /* 0x00005b000b0b7a10 */ /* 0x000fc400027fe4ff */
[----:B------:R-:W-:Y:S02]  /*b4b0*/  IADD3.X R48, R48, c[0x0][0x16c], RZ, P5, !PT ;  /* 0x00005b0030307a10 */ /* 0x000fe40002ffe4ff */
[----:B------:R-:W-:Y:S01]  /*b4c0*/  IADD3.X R67, R67, c[0x0][0x16c], RZ, P1, !PT ;  /* 0x00005b0043437a10 */ /* 0x000fe20000ffe4ff */
[----:B-1----:R-:W-:Y:S01]  /*b4d0*/  IMAD.SHL.U32 R45, R169, 0x80, RZ ;  /* 0x00000080a92d7824 */ /* 0x002fe200078e00ff */
[----:B------:R-:W-:Y:S02]  /*b4e0*/  IADD3 R55, P3, R55, c[0x0][0x168], RZ ;  /* 0x00005a0037377a10 */ /* 0x000fe40007f7e0ff */
[----:B------:R-:W-:Y:S02]  /*b4f0*/  IADD3 R53, P4, R53, c[0x0][0x168], RZ ;  /* 0x00005a0035357a10 */ /* 0x000fe40007f9e0ff */
[----:B------:R-:W-:Y:S02]  /*b500*/  IADD3 R54, P5, R54, c[0x0][0x168], RZ ;  /* 0x00005a0036367a10 */ /* 0x000fe40007fbe0ff */
[----:B------:R-:W-:-:S02]  /*b510*/  IADD3 R81, P1, R81, c[0x0][0x168], RZ ;  /* 0x00005a0051517a10 */ /* 0x000fc40007f3e0ff */
[----:B------:R-:W-:Y:S01]  /*b520*/  LOP3.LUT R154, R6, 0x5c, R169, 0x78, !PT ;  /* 0x0000005c069a7812 */ /* 0x000fe200078e78a9 */
[----:B------:R-:W1:Y:S01]  /*b530*/  R2UR UR4, R95 ;  /* 0x000000005f0473c2 */ /* 0x000e6200000e0000 */
[----:B------:R-:W-:Y:S02]  /*b540*/  LOP3.LUT R169, R0, 0x7e, RZ, 0xfc, !PT ;  /* 0x0000007e00a97812 */ /* 0x000fe400078efcff */
[----:B------:R-:W-:Y:S02]  /*b550*/  IADD3.X R58, R58, c[0x0][0x16c], RZ, P3, !PT ;  /* 0x00005b003a3a7a10 */ /* 0x000fe40001ffe4ff */
[----:B------:R-:W-:Y:S02]  /*b560*/  IADD3.X R59, R59, c[0x0][0x16c], RZ, P4, !PT ;  /* 0x00005b003b3b7a10 */ /* 0x000fe400027fe4ff */
[----:B------:R-:W-:Y:S02]  /*b570*/  IADD3.X R60, R60, c[0x0][0x16c], RZ, P5, !PT ;  /* 0x00005b003c3c7a10 */ /* 0x000fe40002ffe4ff */
[----:B------:R-:W-:Y:S01]  /*b580*/  IADD3.X R84, R84, c[0x0][0x16c], RZ, P1, !PT ;  /* 0x00005b0054547a10 */ /* 0x000fe20000ffe4ff */
[----:B------:R-:W-:Y:S01]  /*b590*/  IMAD R223, R169, c[0x0][0x188], RZ ;  /* 0x00006200a9df7a24 */ /* 0x000fe200078e02ff */
[----:B------:R-:W-:-:S02]  /*b5a0*/  IADD3 R61, P3, R61, c[0x0][0x168], RZ ;  /* 0x00005a003d3d7a10 */ /* 0x000fc40007f7e0ff */
[----:B------:R-:W-:Y:S02]  /*b5b0*/  IADD3 R72, P4, R72, c[0x0][0x168], RZ ;  /* 0x00005a0048487a10 */ /* 0x000fe40007f9e0ff */
[----:B------:R-:W-:Y:S02]  /*b5c0*/  IADD3 R71, P5, R71, c[0x0][0x168], RZ ;  /* 0x00005a0047477a10 */ /* 0x000fe40007fbe0ff */
[----:B------:R-:W-:Y:S02]  /*b5d0*/  IADD3 R89, P1, R89, c[0x0][0x168], RZ ;  /* 0x00005a0059597a10 */ /* 0x000fe40007f3e0ff */
[C---:B------:R-:W-:Y:S02]  /*b5e0*/  LOP3.LUT R169, R0.reuse, 0x7a, RZ, 0xfc, !PT ;  /* 0x0000007a00a97812 */ /* 0x040fe400078efcff */
[----:B------:R-:W-:Y:S02]  /*b5f0*/  LOP3.LUT R184, R0, 0x78, RZ, 0xfc, !PT ;  /* 0x0000007800b87812 */ /* 0x000fe400078efcff */
[----:B------:R-:W-:-:S02]  /*b600*/  IADD3.X R73, R73, c[0x0][0x16c], RZ, P3, !PT ;  /* 0x00005b0049497a10 */ /* 0x000fc40001ffe4ff */
[----:B------:R-:W-:Y:S02]  /*b610*/  IADD3.X R74, R74, c[0x0][0x16c], RZ, P4, !PT ;  /* 0x00005b004a4a7a10 */ /* 0x000fe400027fe4ff */
[----:B------:R-:W-:Y:S02]  /*b620*/  IADD3.X R75, R75, c[0x0][0x16c], RZ, P5, !PT ;  /* 0x00005b004b4b7a10 */ /* 0x000fe40002ffe4ff */
[----:B------:R-:W-:Y:S02]  /*b630*/  IADD3.X R93, R93, c[0x0][0x16c], RZ, P1, !PT ;  /* 0x00005b005d5d7a10 */ /* 0x000fe40000ffe4ff */
[----:B------:R-:W-:Y:S02]  /*b640*/  IADD3 R79, P3, R79, c[0x0][0x168], RZ ;  /* 0x00005a004f4f7a10 */ /* 0x000fe40007f7e0ff */
[----:B------:R-:W-:Y:S02]  /*b650*/  IADD3 R78, P4, R78, c[0x0][0x168], RZ ;  /* 0x00005a004e4e7a10 */ /* 0x000fe40007f9e0ff */
[----:B------:R-:W-:-:S02]  /*b660*/  IADD3 R92, P5, R92, c[0x0][0x168], RZ ;  /* 0x00005a005c5c7a10 */ /* 0x000fc40007fbe0ff */
[----:B------:R-:W-:Y:S01]  /*b670*/  IADD3 R7, P1, R7, c[0x0][0x168], RZ ;  /* 0x00005a0007077a10 */ /* 0x000fe20007f3e0ff */
[----:B------:R-:W-:Y:S01]  /*b680*/  IMAD R221, R169, c[0x0][0x188], RZ ;  /* 0x00006200a9dd7a24 */ /* 0x000fe200078e02ff */
[----:B------:R-:W-:Y:S01]  /*b690*/  LOP3.LUT R169, R0, 0x74, RZ, 0xfc, !PT ;  /* 0x0000007400a97812 */ /* 0x000fe200078efcff */
[----:B------:R-:W-:Y:S01]  /*b6a0*/  IMAD R220, R184, c[0x0][0x188], RZ ;  /* 0x00006200b8dc7a24 */ /* 0x000fe200078e02ff */
[----:B------:R-:W-:Y:S01]  /*b6b0*/  LOP3.LUT R184, R0, 0x70, RZ, 0xfc, !PT ;  /* 0x0000007000b87812 */ /* 0x000fe200078efcff */
[----:B------:R-:W-:Y:S01]  /*b6c0*/  IMAD R195, R252, c[0x0][0x188], RZ ;  /* 0x00006200fcc37a24 */ /* 0x000fe200078e02ff */
[----:B------:R-:W-:Y:S02]  /*b6d0*/  IADD3.X R77, R77, c[0x0][0x16c], RZ, P3, !PT ;  /* 0x00005b004d4d7a10 */ /* 0x000fe40001ffe4ff */
[----:B------:R-:W-:Y:S02]  /*b6e0*/  IADD3.X R83, R83, c[0x0][0x16c], RZ, P4, !PT ;  /* 0x00005b0053537a10 */ /* 0x000fe400027fe4ff */
[----:B------:R-:W-:-:S02]  /*b6f0*/  IADD3.X R85, R85, c[0x0][0x16c], RZ, P5, !PT ;  /* 0x00005b0055557a10 */ /* 0x000fc40002ffe4ff */
[----:B------:R-:W-:Y:S02]  /*b700*/  IADD3.X R94, R94, c[0x0][0x16c], RZ, P2, !PT ;  /* 0x00005b005e5e7a10 */ /* 0x000fe400017fe4ff */
[----:B------:R-:W-:Y:S02]  /*b710*/  LOP3.LUT R252, R0, 0x40, RZ, 0xfc, !PT ;  /* 0x0000004000fc7812 */ /* 0x000fe400078efcff */
[----:B------:R-:W-:Y:S02]  /*b720*/  IADD3.X R21, R21, c[0x0][0x16c], RZ, P1, !PT ;  /* 0x00005b0015157a10 */ /* 0x000fe40000ffe4ff */
[----:B------:R-:W-:Y:S02]  /*b730*/  IADD3 R12, P6, R12, c[0x0][0x168], RZ ;  /* 0x00005a000c0c7a10 */ /* 0x000fe40007fde0ff */
[----:B------:R-:W-:Y:S02]  /*b740*/  IADD3 R14, P2, R14, c[0x0][0x168], RZ ;  /* 0x00005a000e0e7a10 */ /* 0x000fe40007f5e0ff */
[----:B------:R-:W-:-:S02]  /*b750*/  IADD3 R15, P3, R15, c[0x0][0x168], RZ ;  /* 0x00005a000f0f7a10 */ /* 0x000fc40007f7e0ff */
[----:B------:R-:W-:Y:S02]  /*b760*/  IADD3 R16, P4, R16, c[0x0][0x168], RZ ;  /* 0x00005a0010107a10 */ /* 0x000fe40007f9e0ff */
[----:B------:R-:W-:Y:S02]  /*b770*/  IADD3 R17, P5, R17, c[0x0][0x168], RZ ;  /* 0x00005a0011117a10 */ /* 0x000fe40007fbe0ff */
[----:B------:R-:W-:Y:S01]  /*b780*/  IADD3 R19, P1, R19, c[0x0][0x168], RZ ;  /* 0x00005a0013137a10 */ /* 0x000fe20007f3e0ff */
[----:B------:R-:W-:Y:S01]  /*b790*/  IMAD R218, R169, c[0x0][0x188], RZ ;  /* 0x00006200a9da7a24 */ /* 0x000fe200078e02ff */
[----:B------:R-:W-:Y:S01]  /*b7a0*/  IADD3.X R50, R50, c[0x0][0x16c], RZ, P6, !PT ;  /* 0x00005b0032327a10 */ /* 0x000fe200037fe4ff */
[----:B------:R-:W-:Y:S01]  /*b7b0*/  IMAD R216, R184, c[0x0][0x188], RZ ;  /* 0x00006200b8d87a24 */ /* 0x000fe200078e02ff */
[C---:B------:R-:W-:Y:S01]  /*b7c0*/  LOP3.LUT R169, R0.reuse, 0x6e, RZ, 0xfc, !PT ;  /* 0x0000006e00a97812 */ /* 0x040fe200078efcff */
[----:B------:R-:W-:Y:S01]  /*b7d0*/  IMAD R193, R107, c[0x0][0x188], RZ ;  /* 0x000062006bc17a24 */ /* 0x000fe200078e02ff */
[----:B------:R-:W-:Y:S01]  /*b7e0*/  LOP3.LUT R184, R0, 0x68, RZ, 0xfc, !PT ;  /* 0x0000006800b87812 */ /* 0x000fe200078efcff */
[----:B------:R-:W-:Y:S01]  /*b7f0*/  IMAD R192, R252, c[0x0][0x188], RZ ;  /* 0x00006200fcc07a24 */ /* 0x000fe200078e02ff */
[----:B------:R-:W-:-:S02]  /*b800*/  IADD3.X R25, R25, c[0x0][0x16c], RZ, P2, !PT ;  /* 0x00005b0019197a10 */ /* 0x000fc400017fe4ff */
[----:B------:R-:W-:Y:S02]  /*b810*/  IADD3.X R27, R27, c[0x0][0x16c], RZ, P3, !PT ;  /* 0x00005b001b1b7a10 */ /* 0x000fe40001ffe4ff */
[----:B------:R-:W-:Y:S02]  /*b820*/  IADD3.X R29, R29, c[0x0][0x16c], RZ, P4, !PT ;  /* 0x00005b001d1d7a10 */ /* 0x000fe400027fe4ff */
[----:B------:R-:W-:Y:S02]  /*b830*/  IADD3.X R31, R31, c[0x0][0x16c], RZ, P5, !PT ;  /* 0x00005b001f1f7a10 */ /* 0x000fe40002ffe4ff */
[----:B------:R-:W-:Y:S02]  /*b840*/  IADD3.X R33, R33, c[0x0][0x16c], RZ, P1, !PT ;  /* 0x00005b0021217a10 */ /* 0x000fe40000ffe4ff */
[----:B------:R-:W-:Y:S02]  /*b850*/  IADD3 R56, P6, R56, c[0x0][0x168], RZ ;  /* 0x00005a0038387a10 */ /* 0x000fe40007fde0ff */
[----:B------:R-:W-:-:S02]  /*b860*/  LOP3.LUT R107, R0, 0x3c, RZ, 0xfc, !PT ;  /* 0x0000003c006b7812 */ /* 0x000fc400078efcff */
[----:B------:R-:W-:Y:S02]  /*b870*/  LOP3.LUT R252, R0, 0x38, RZ, 0xfc, !PT ;  /* 0x0000003800fc7812 */ /* 0x000fe400078efcff */
[----:B------:R-:W-:Y:S02]  /*b880*/  IADD3 R18, P2, R18, c[0x0][0x168], RZ ;  /* 0x00005a0012127a10 */ /* 0x000fe40007f5e0ff */
[----:B------:R-:W-:Y:S02]  /*b890*/  IADD3 R20, P3, R20, c[0x0][0x168], RZ ;  /* 0x00005a0014147a10 */ /* 0x000fe40007f7e0ff */
[----:B------:R-:W-:Y:S02]  /*b8a0*/  IADD3 R22, P4, R22, c[0x0][0x168], RZ ;  /* 0x00005a0016167a10 */ /* 0x000fe40007f9e0ff */
[----:B------:R-:W-:Y:S02]  /*b8b0*/  IADD3 R24, P5, R24, c[0x0][0x168], RZ ;  /* 0x00005a0018187a10 */ /* 0x000fe40007fbe0ff */
[----:B------:R-:W-:Y:S01]  /*b8c0*/  IADD3 R26, P1, R26, c[0x0][0x168], RZ ;  /* 0x00005a001a1a7a10 */ /* 0x000fe20007f3e0ff */
[----:B------:R-:W-:Y:S01]  /*b8d0*/  IMAD R215, R169, c[0x0][0x188], RZ ;  /* 0x00006200a9d77a24 */ /* 0x000fe200078e02ff */
[----:B------:R-:W-:Y:S01]  /*b8e0*/  IADD3.X R65, R65, c[0x0][0x16c], RZ, P6, !PT ;  /* 0x00005b0041417a10 */ /* 0x000fe200037fe4ff */
        /* <DEDUP_REMOVED lines=10> */
[----:B-1----:R-:W-:Y:S01]  /*b990*/  IMAD.U32 R6, RZ, RZ, UR4 ;  /* 0x00000004ff067e24 */ /* 0x002fe2000f8e00ff */
[----:B------:R-:W-:-:S02]  /*b9a0*/  IADD3 R70, P6, R70, c[0x0][0x168], RZ ;  /* 0x00005a0046467a10 */ /* 0x000fc40007fde0ff */
[C---:B------:R-:W-:Y:S02]  /*b9b0*/  LOP3.LUT R169, R0.reuse, 0x6a, RZ, 0xfc, !PT ;  /* 0x0000006a00a97812 */ /* 0x040fe400078efcff */
[----:B------:R-:W-:Y:S02]  /*b9c0*/  LOP3.LUT R184, R0, 0x60, RZ, 0xfc, !PT ;  /* 0x0000006000b87812 */ /* 0x000fe400078efcff */
[----:B------:R-:W-:Y:S02]  /*b9d0*/  IADD3 R28, P2, R28, c[0x0][0x168], RZ ;  /* 0x00005a001c1c7a10 */ /* 0x000fe40007f5e0ff */
[----:B------:R-:W-:Y:S02]  /*b9e0*/  IADD3 R30, P3, R30, c[0x0][0x168], RZ ;  /* 0x00005a001e1e7a10 */ /* 0x000fe40007f7e0ff */
[----:B------:R-:W-:Y:S02]  /*b9f0*/  IADD3 R32, P4, R32, c[0x0][0x168], RZ ;  /* 0x00005a0020207a10 */ /* 0x000fe40007f9e0ff */
[----:B------:R-:W-:-:S02]  /*ba00*/  IADD3 R34, P5, R34, c[0x0][0x168], RZ ;  /* 0x00005a0022227a10 */ /* 0x000fc40007fbe0ff */
[----:B------:R-:W-:Y:S01]  /*ba10*/  IADD3 R47, P1, R47, c[0x0][0x168], RZ ;  /* 0x00005a002f2f7a10 */ /* 0x000fe20007f3e0ff */
[----:B------:R1:W1:Y:S01]  /*ba20*/  R2UR UR4, R94 ;  /* 0x000000005e0473c2 */ /* 0x00026200000e0000 */
[C---:B------:R-:W-:Y:S02]  /*ba30*/  LOP3.LUT R106, R0.reuse, 0x36, RZ, 0xfc, !PT ;  /* 0x00000036006a7812 */ /* 0x040fe400078efcff */
[C---:B------:R-:W-:Y:S02]  /*ba40*/  LOP3.LUT R107, R0.reuse, 0x34, RZ, 0xfc, !PT ;  /* 0x00000034006b7812 */ /* 0x040fe400078efcff */
[C---:B------:R-:W-:Y:S02]  /*ba50*/  LOP3.LUT R100, R0.reuse, 0x32, RZ, 0xfc, !PT ;  /* 0x0000003200647812 */ /* 0x040fe400078efcff */
[----:B------:R-:W-:Y:S01]  /*ba60*/  LOP3.LUT R252, R0, 0x30, RZ, 0xfc, !PT ;  /* 0x0000003000fc7812 */ /* 0x000fe200078efcff */
[----:B------:R1:W1:Y:S01]  /*ba70*/  R2UR UR55, R44 ;  /* 0x000000002c3773c2 */ /* 0x00026200000e0000 */
[----:B------:R-:W-:Y:S01]  /*ba80*/  IADD3.X R40, R40, c[0x0][0x16c], RZ, P2, !PT ;  /* 0x00005b0028287a10 */ /* 0x000fe200017fe4ff */
[----:B------:R-:W-:Y:S01]  /*ba90*/  IMAD R213, R169, c[0x0][0x188], RZ ;  /* 0x00006200a9d57a24 */ /* 0x000fe200078e02ff */
[----:B------:R-:W-:Y:S01]  /*baa0*/  IADD3.X R41, R41, c[0x0][0x16c], RZ, P3, !PT ;  /* 0x00005b0029297a10 */ /* 0x000fe20001ffe4ff */
[----:B------:R-:W-:Y:S01]  /*bab0*/  IMAD R208, R184, c[0x0][0x188], RZ ;  /* 0x00006200b8d07a24 */ /* 0x000fe200078e02ff */
[----:B------:R-:W-:-:S02]  /*bac0*/  IADD3.X R42, R42, c[0x0][0x16c], RZ, P4, !PT ;  /* 0x00005b002a2a7a10 */ /* 0x000fc400027fe4ff */
[----:B------:R-:W-:Y:S01]  /*bad0*/  IADD3.X R43, R43, c[0x0][0x16c], RZ, P5, !PT ;  /* 0x00005b002b2b7a10 */ /* 0x000fe20002ffe4ff */
[----:B------:R1:W1:Y:S01]  /*bae0*/  R2UR UR52, R55 ;  /* 0x00000000373473c2 */ /* 0x00026200000e0000 */
[----:B------:R-:W-:Y:S01]  /*baf0*/  IADD3.X R46, R46, c[0x0][0x16c], RZ, P1, !PT ;  /* 0x00005b002e2e7a10 */ /* 0x000fe20000ffe4ff */
[----:B------:R-:W-:Y:S01]  /*bb00*/  IMAD R187, R106, c[0x0][0x188], RZ ;  /* 0x000062006abb7a24 */ /* 0x000fe200078e02ff */
[----:B------:R-:W-:Y:S01]  /*bb10*/  IADD3 R109, P2, R109, c[0x0][0x168], RZ ;  /* 0x00005a006d6d7a10 */ /* 0x000fe20007f5e0ff */
[----:B------:R-:W-:Y:S01]  /*bb20*/  IMAD R186, R107, c[0x0][0x188], RZ ;  /* 0x000062006bba7a24 */ /* 0x000fe200078e02ff */
[----:B------:R-:W-:Y:S01]  /*bb30*/  IADD3 R111, P3, R111, c[0x0][0x168], RZ ;  /* 0x00005a006f6f7a10 */ /* 0x000fe20007f7e0ff */
[----:B------:R-:W-:Y:S01]  /*bb40*/  IMAD R184, R252, c[0x0][0x188], RZ ;  /* 0x00006200fcb87a24 */ /* 0x000fe200078e02ff */
[----:B------:R-:W-:Y:S01]  /*bb50*/  IADD3 R113, P4, R113, c[0x0][0x168], RZ ;  /* 0x00005a0071717a10 */ /* 0x000fe20007f9e0ff */
[----:B------:R1:W1:Y:S01]  /*bb60*/  R2UR UR51, R53 ;  /* 0x00000000353373c2 */ /* 0x00026200000e0000 */
[----:B------:R-:W-:-:S02]  /*bb70*/  IADD3 R115, P5, R115, c[0x0][0x168], RZ ;  /* 0x00005a0073737a10 */ /* 0x000fc40007fbe0ff */
[----:B------:R-:W-:Y:S02]  /*bb80*/  IADD3 R117, P1, R117, c[0x0][0x168], RZ ;  /* 0x00005a0075757a10 */ /* 0x000fe40007f3e0ff */
[----:B------:R-:W-:-:S03]  /*bb90*/  LOP3.LUT R169, R0, 0x64, RZ, 0xfc, !PT ;  /* 0x0000006400a97812 */ /* 0x000fc600078efcff */
[----:B------:R1:W1:Y:S01]  /*bba0*/  R2UR UR50, R54 ;  /* 0x00000000363273c2 */ /* 0x00026200000e0000 */
[C---:B------:R-:W-:Y:S02]  /*bbb0*/  LOP3.LUT R106, R0.reuse, 0x2e, RZ, 0xfc, !PT ;  /* 0x0000002e006a7812 */ /* 0x040fe400078efcff */
[C---:B------:R-:W-:Y:S02]  /*bbc0*/  LOP3.LUT R107, R0.reuse, 0x2c, RZ, 0xfc, !PT ;  /* 0x0000002c006b7812 */ /* 0x040fe400078efcff */
[----:B------:R-:W-:-:S03]  /*bbd0*/  LOP3.LUT R252, R0, 0x28, RZ, 0xfc, !PT ;  /* 0x0000002800fc7812 */ /* 0x000fc600078efcff */
[----:B------:R1:W1:Y:S01]  /*bbe0*/  R2UR UR49, R56 ;  /* 0x00000000383173c2 */ /* 0x00026200000e0000 */
[----:B------:R-:W-:Y:S02]  /*bbf0*/  IADD3.X R108, R108, c[0x0][0x16c], RZ, P2, !PT ;  /* 0x00005b006c6c7a10 */ /* 0x000fe400017fe4ff */
[----:B------:R-:W-:-:S05]  /*bc00*/  IADD3.X R110, R110, c[0x0][0x16c], RZ, P3, !PT ;  /* 0x00005b006e6e7a10 */ /* 0x000fca0001ffe4ff */
[----:B------:R1:W1:Y:S01]  /*bc10*/  R2UR UR47, R63 ;  /* 0x000000003f2f73c2 */ /* 0x00026200000e0000 */
[----:B------:R-:W-:Y:S02]  /*bc20*/  IADD3.X R112, R112, c[0x0][0x16c], RZ, P4, !PT ;  /* 0x00005b0070707a10 */ /* 0x000fe400027fe4ff */
[----:B------:R-:W-:-:S05]  /*bc30*/  IADD3.X R114, R114, c[0x0][0x16c], RZ, P5, !PT ;  /* 0x00005b0072727a10 */ /* 0x000fca0002ffe4ff */
[----:B------:R1:W1:Y:S01]  /*bc40*/  R2UR UR46, R62 ;  /* 0x000000003e2e73c2 */ /* 0x00026200000e0000 */
[----:B------:R-:W-:-:S07]  /*bc50*/  IADD3.X R116, R116, c[0x0][0x16c], RZ, P1, !PT ;  /* 0x00005b0074747a10 */ /* 0x000fce0000ffe4ff */
[----:B------:R1:W1:Y:S01]  /*bc60*/  R2UR UR45, R61 ;  /* 0x000000003d2d73c2 */ /* 0x00026200000e0000 */
[----:B--2---:R-:W-:Y:S02]  /*bc70*/  LEA R149, P0, R249, R185, 0x3 ;  /* 0x000000b9f9957211 */ /* 0x004fe400078018ff */
[----:B------:R-:W-:-:S05]  /*bc80*/  LOP3.LUT R185, R0, 0x7c, RZ, 0xfc, !PT ;  /* 0x0000007c00b97812 */ /* 0x000fca00078efcff */
[----:B------:R-:W-:Y:S01]  /*bc90*/  IMAD R222, R185, c[0x0][0x188], RZ ;  /* 0x00006200b9de7a24 */ /* 0x000fe200078e02ff */
        /* <DEDUP_REMOVED lines=10> */
[----:B------:R-:W-:Y:S01]  /*bd40*/  LOP3.LUT R185, R0, 0x5c, RZ, 0xfc, !PT ;  /* 0x0000005c00b97812 */ /* 0x000fe200078efcff */
[----:B------:R2:W1:Y:S04]  /*bd50*/  R2UR UR43, R71 ;  /* 0x00000000472b73c2 */ /* 0x00046800000e0000 */
[----:B------:R-:W-:Y:S02]  /*bd60*/  IMAD R206, R185, c[0x0][0x188], RZ ;  /* 0x00006200b9ce7a24 */ /* 0x000fe400078e02ff */
[----:B------:R-:W-:Y:S02]  /*bd70*/  IMAD R185, R100, c[0x0][0x188], RZ ;  /* 0x0000620064b97a24 */ /* 0x000fe400078e02ff */
[----:B------:R2:W1:Y:S01]  /*bd80*/  R2UR UR42, R70 ;  /* 0x00000000462a73c2 */ /* 0x00046200000e0000 */
[----:B------:R-:W-:-:S07]  /*bd90*/  LOP3.LUT R100, R0, 0x2a, RZ, 0xfc, !PT ;  /* 0x0000002a00647812 */ /* 0x000fce00078efcff */
[----:B------:R2:W1:Y:S01]  /*bda0*/  R2UR UR41, R69 ;  /* 0x00000000452973c2 */ /* 0x00046200000e0000 */
[----:B------:R-:W-:-:S07]  /*bdb0*/  IADD3 R119, P2, R119, c[0x0][0x168], RZ ;  /* 0x00005a0077777a10 */ /* 0x000fce0007f5e0ff */
        /* <DEDUP_REMOVED lines=9> */
[----:B------:R-:W-:-:S07]  /*be50*/  IMAD R210, R169, c[0x0][0x188], RZ ;  /* 0x00006200a9d27a24 */ /* 0x000fce00078e02ff */
[----:B------:R2:W1:Y:S01]  /*be60*/  R2UR UR18, R68 ;  /* 0x00000000441273c2 */ /* 0x00046200000e0000 */
[----:B------:R-:W-:Y:S01]  /*be70*/  LOP3.LUT R169, R0, 0x5e, RZ, 0xfc, !PT ;  /* 0x0000005e00a97812 */ /* 0x000fe200078efcff */
[----:B------:R-:W-:Y:S01]  /*be80*/  IMAD R183, R106, c[0x0][0x188], RZ ;  /* 0x000062006ab77a24 */ /* 0x000fe200078e02ff */
[C---:B------:R-:W-:Y:S01]  /*be90*/  LOP3.LUT R106, R0.reuse, 0x26, RZ, 0xfc, !PT ;  /* 0x00000026006a7812 */ /* 0x040fe200078efcff */
[----:B------:R-:W-:Y:S01]  /*bea0*/  IMAD R182, R107, c[0x0][0x188], RZ ;  /* 0x000062006bb67a24 */ /* 0x000fe200078e02ff */
[----:B------:R-:W-:Y:S01]  /*beb0*/  LOP3.LUT R107, R0, 0x24, RZ, 0xfc, !PT ;  /* 0x00000024006b7812 */ /* 0x000fe200078efcff */
[----:B------:R-:W-:Y:S01]  /*bec0*/  IMAD R181, R100, c[0x0][0x188], RZ ;  /* 0x0000620064b57a24 */ /* 0x000fe200078e02ff */
[----:B------:R-:W-:Y:S01]  /*bed0*/  LOP3.LUT R100, R0, 0x22, RZ, 0xfc, !PT ;  /* 0x0000002200647812 */ /* 0x000fe200078efcff */
[----:B------:R-:W-:Y:S01]  /*bee0*/  IMAD R180, R252, c[0x0][0x188], RZ ;  /* 0x00006200fcb47a24 */ /* 0x000fe200078e02ff */
[----:B------:R-:W-:Y:S02]  /*bef0*/  LOP3.LUT R252, R0, 0x20, RZ, 0xfc, !PT ;  /* 0x0000002000fc7812 */ /* 0x000fe400078efcff */
[----:B------:R-:W-:-:S02]  /*bf00*/  IADD3.X R76, R76, c[0x0][0x16c], RZ, P6, !PT ;  /* 0x00005b004c4c7a10 */ /* 0x000fc400037fe4ff */
[----:B------:R-:W-:Y:S02]  /*bf10*/  IADD3.X R118, R118, c[0x0][0x16c], RZ, P2, !PT ;  /* 0x00005b0076767a10 */ /* 0x000fe400017fe4ff */
[----:B------:R-:W-:Y:S02]  /*bf20*/  IADD3.X R120, R120, c[0x0][0x16c], RZ, P3, !PT ;  /* 0x00005b0078787a10 */ /* 0x000fe40001ffe4ff */
[----:B------:R-:W-:Y:S02]  /*bf30*/  IADD3.X R122, R122, c[0x0][0x16c], RZ, P4, !PT ;  /* 0x00005b007a7a7a10 */ /* 0x000fe400027fe4ff */
[----:B------:R-:W-:Y:S02]  /*bf40*/  IADD3.X R124, R124, c[0x0][0x16c], RZ, P5, !PT ;  /* 0x00005b007c7c7a10 */ /* 0x000fe40002ffe4ff */
[----:B------:R-:W-:Y:S02]  /*bf50*/  IADD3.X R126, R126, c[0x0][0x16c], RZ, P1, !PT ;  /* 0x00005b007e7e7a10 */ /* 0x000fe40000ffe4ff */
[----:B------:R-:W-:-:S02]  /*bf60*/  IADD3 R91, P6, R91, c[0x0][0x168], RZ ;  /* 0x00005a005b5b7a10 */ /* 0x000fc40007fde0ff */
[----:B------:R-:W-:Y:S02]  /*bf70*/  SHF.R.S32.HI R155, RZ, 0x1f, R249 ;  /* 0x0000001fff9b7819 */ /* 0x000fe400000114f9 */
[----:B------:R-:W-:Y:S02]  /*bf80*/  IADD3 R129, P2, R129, c[0x0][0x168], RZ ;  /* 0x00005a0081817a10 */ /* 0x000fe40007f5e0ff */
[----:B------:R-:W-:Y:S02]  /*bf90*/  IADD3 R131, P3, R131, c[0x0][0x168], RZ ;  /* 0x00005a0083837a10 */ /* 0x000fe40007f7e0ff */
[----:B------:R-:W-:Y:S02]  /*bfa0*/  IADD3 R133, P4, R133, c[0x0][0x168], RZ ;  /* 0x00005a0085857a10 */ /* 0x000fe40007f9e0ff */
[----:B------:R-:W-:Y:S02]  /*bfb0*/  IADD3 R135, P5, R135, c[0x0][0x168], RZ ;  /* 0x00005a0087877a10 */ /* 0x000fe40007fbe0ff */
[----:B------:R-:W-:Y:S01]  /*bfc0*/  IADD3 R137, P1, R137, c[0x0][0x168], RZ ;  /* 0x00005a0089897a10 */ /* 0x000fe20007f3e0ff */
[----:B------:R-:W-:Y:S01]  /*bfd0*/  IMAD R207, R169, c[0x0][0x188], RZ ;  /* 0x00006200a9cf7a24 */ /* 0x000fe200078e02ff */
[----:B------:R-:W-:Y:S01]  /*bfe0*/  LOP3.LUT R152, R97, 0x30, R152, 0x78, !PT ;  /* 0x0000003061987812 */ /* 0x000fe200078e7898 */
[----:B------:R-:W-:Y:S01]  /*bff0*/  IMAD R205, R96, c[0x0][0x188], RZ ;  /* 0x0000620060cd7a24 */ /* 0x000fe200078e02ff */
[----:B------:R-:W-:Y:S01]  /*c000*/  LOP3.LUT R169, R0, 0x58, RZ, 0xfc, !PT ;  /* 0x0000005800a97812 */ /* 0x000fe200078efcff */
[----:B------:R-:W-:Y:S01]  /*c010*/  IMAD R203, R105, c[0x0][0x188], RZ ;  /* 0x0000620069cb7a24 */ /* 0x000fe200078e02ff */
[----:B------:R-:W-:Y:S01]  /*c020*/  IADD3.X R87, R87, c[0x0][0x16c], RZ, P6, !PT ;  /* 0x00005b0057577a10 */ /* 0x000fe200037fe4ff */
[----:B------:R-:W-:Y:S01]  /*c030*/  IMAD R201, R98, c[0x0][0x188], RZ ;  /* 0x0000620062c97a24 */ /* 0x000fe200078e02ff */
[----:B------:R-:W-:Y:S01]  /*c040*/  LOP3.LUT R96, R0, 0x54, RZ, 0xfc, !PT ;  /* 0x0000005400607812 */ /* 0x000fe200078efcff */
[----:B------:R-:W-:Y:S01]  /*c050*/  IMAD R199, R104, c[0x0][0x188], RZ ;  /* 0x0000620068c77a24 */ /* 0x000fe200078e02ff */
[----:B------:R-:W-:Y:S01]  /*c060*/  LOP3.LUT R105, R0, 0x50, RZ, 0xfc, !PT ;  /* 0x0000005000697812 */ /* 0x000fe200078efcff */
[----:B------:R-:W-:Y:S01]  /*c070*/  IMAD R197, R102, c[0x0][0x188], RZ ;  /* 0x0000620066c57a24 */ /* 0x000fe200078e02ff */
        /* <DEDUP_REMOVED lines=8> */
[----:B------:R-:W-:-:S02]  /*c100*/  LOP3.LUT R107, R0, 0x1c, RZ, 0xfc, !PT ;  /* 0x0000001c006b7812 */ /* 0x000fc400078efcff */
[C---:B------:R-:W-:Y:S02]  /*c110*/  LOP3.LUT R100, R0.reuse, 0x1a, RZ, 0xfc, !PT ;  /* 0x0000001a00647812 */ /* 0x040fe400078efcff */
[----:B------:R-:W-:Y:S02]  /*c120*/  LOP3.LUT R252, R0, 0x18, RZ, 0xfc, !PT ;  /* 0x0000001800fc7812 */ /* 0x000fe400078efcff */
[----:B------:R-:W-:Y:S02]  /*c130*/  LEA.HI.X R148, R249, R148, R155, 0x3, P0 ;  /* 0x00000094f9947211 */ /* 0x000fe400000f1c9b */
[----:B------:R-:W-:Y:S02]  /*c140*/  IADD3.X R128, R128, c[0x0][0x16c], RZ, P2, !PT ;  /* 0x00005b0080807a10 */ /* 0x000fe400017fe4ff */
[----:B------:R-:W-:Y:S02]  /*c150*/  IADD3.X R130, R130, c[0x0][0x16c], RZ, P3, !PT ;  /* 0x00005b0082827a10 */ /* 0x000fe40001ffe4ff */
[----:B------:R-:W-:-:S02]  /*c160*/  IADD3.X R132, R132, c[0x0][0x16c], RZ, P4, !PT ;  /* 0x00005b0084847a10 */ /* 0x000fc400027fe4ff */
[----:B------:R-:W-:Y:S02]  /*c170*/  IADD3.X R134, R134, c[0x0][0x16c], RZ, P5, !PT ;  /* 0x00005b0086867a10 */ /* 0x000fe40002ffe4ff */
[----:B------:R-:W-:Y:S02]  /*c180*/  IADD3.X R136, R136, c[0x0][0x16c], RZ, P1, !PT ;  /* 0x00005b0088887a10 */ /* 0x000fe40000ffe4ff */
[----:B------:R-:W-:Y:S02]  /*c190*/  LOP3.LUT R152, R152, 0x1000, R45, 0xf8, !PT ;  /* 0x0000100098987812 */ /* 0x000fe400078ef82d */
[----:B------:R-:W-:Y:S02]  /*c1a0*/  IADD3 R149, P0, R149, c[0x0][0x160], RZ ;  /* 0x0000580095957a10 */ /* 0x000fe40007f1e0ff */
[----:B------:R-:W-:Y:S02]  /*c1b0*/  SHF.R.S32.HI R153, RZ, 0x7, R153 ;  /* 0x00000007ff997819 */ /* 0x000fe40000011499 */
[----:B------:R-:W-:-:S02]  /*c1c0*/  IADD3 R13, P6, R13, c[0x0][0x168], RZ ;  /* 0x00005a000d0d7a10 */ /* 0x000fc40007fde0ff */
[----:B------:R-:W-:Y:S02]  /*c1d0*/  IADD3 R139, P2, R139, c[0x0][0x168], RZ ;  /* 0x00005a008b8b7a10 */ /* 0x000fe40007f5e0ff */
[----:B------:R-:W-:Y:S02]  /*c1e0*/  IADD3 R141, P3, R141, c[0x0][0x168], RZ ;  /* 0x00005a008d8d7a10 */ /* 0x000fe40007f7e0ff */
[----:B------:R-:W-:Y:S02]  /*c1f0*/  IADD3 R143, P4, R143, c[0x0][0x168], RZ ;  /* 0x00005a008f8f7a10 */ /* 0x000fe40007f9e0ff */
[----:B------:R-:W-:Y:S02]  /*c200*/  IADD3 R145, P5, R145, c[0x0][0x168], RZ ;  /* 0x00005a0091917a10 */ /* 0x000fe40007fbe0ff */
[----:B------:R-:W-:Y:S01]  /*c210*/  IADD3 R147, P1, R147, c[0x0][0x168], RZ ;  /* 0x00005a0093937a10 */ /* 0x000fe20007f3e0ff */
[----:B------:R1:W2:Y:S01]  /*c220*/  R2UR UR58, R10 ;  /* 0x000000000a3a73c2 */ /* 0x0002a200000e0000 */
[----:B------:R-:W-:Y:S01]  /*c230*/  IMAD R204, R169, c[0x0][0x188], RZ ;  /* 0x00006200a9cc7a24 */ /* 0x000fe200078e02ff */
[----:B------:R-:W-:Y:S01]  /*c240*/  SHF.L.U64.HI R9, R5, 0x2, R9 ;  /* 0x0000000205097819 */ /* 0x000fe20000010209 */
[----:B------:R-:W-:Y:S01]  /*c250*/  IMAD R202, R96, c[0x0][0x188], RZ ;  /* 0x0000620060ca7a24 */ /* 0x000fe200078e02ff */
[----:B------:R-:W-:Y:S01]  /*c260*/  SHF.L.U64.HI R155, R249, 0x2, R155 ;  /* 0x00000002f99b7819 */ /* 0x000fe2000001029b */
[----:B------:R-:W-:Y:S01]  /*c270*/  IMAD R200, R105, c[0x0][0x188], RZ ;  /* 0x0000620069c87a24 */ /* 0x000fe200078e02ff */
[----:B------:R-:W-:Y:S01]  /*c280*/  IADD3.X R23, R23, c[0x0][0x16c], RZ, P6, !PT ;  /* 0x00005b0017177a10 */ /* 0x000fe200037fe4ff */
[----:B------:R-:W-:Y:S01]  /*c290*/  IMAD R198, R98, c[0x0][0x188], RZ ;  /* 0x0000620062c67a24 */ /* 0x000fe200078e02ff */
[----:B------:R3:W2:Y:S01]  /*c2a0*/  R2UR UR56, R12 ;  /* 0x000000000c3873c2 */ /* 0x0006a200000e0000 */
[----:B-1----:R-:W-:Y:S01]  /*c2b0*/  IMAD.SHL.U32 R10, R5, 0x4, RZ ;  /* 0x00000004050a7824 */ /* 0x002fe200078e00ff */
[----:B------:R-:W-:Y:S01]  /*c2c0*/  IADD3.X R138, R138, c[0x0][0x16c], RZ, P2, !PT ;  /* 0x00005b008a8a7a10 */ /* 0x000fe200017fe4ff */
[----:B------:R-:W-:Y:S01]  /*c2d0*/  IMAD R196, R104, c[0x0][0x188], RZ ;  /* 0x0000620068c47a24 */ /* 0x000fe200078e02ff */
[----:B------:R-:W-:Y:S01]  /*c2e0*/  IADD3.X R140, R140, c[0x0][0x16c], RZ, P3, !PT ;  /* 0x00005b008c8c7a10 */ /* 0x000fe20001ffe4ff */
[----:B------:R-:W-:Y:S01]  /*c2f0*/  IMAD R194, R102, c[0x0][0x188], RZ ;  /* 0x0000620066c27a24 */ /* 0x000fe200078e02ff */
[----:B------:R-:W-:Y:S01]  /*c300*/  IADD3.X R142, R142, c[0x0][0x16c], RZ, P4, !PT ;  /* 0x00005b008e8e7a10 */ /* 0x000fe200027fe4ff */
[----:B------:R-:W-:Y:S01]  /*c310*/  IMAD R175, R106, c[0x0][0x188], RZ ;  /* 0x000062006aaf7a24 */ /* 0x000fe200078e02ff */
[----:B------:R1:W1:Y:S01]  /*c320*/  R2UR UR53, R49 ;  /* 0x00000000313573c2 */ /* 0x00026200000e0000 */
[----:B------:R-:W-:Y:S01]  /*c330*/  IMAD R174, R107, c[0x0][0x188], RZ ;  /* 0x000062006bae7a24 */ /* 0x000fe200078e02ff */
[----:B------:R-:W-:Y:S01]  /*c340*/  IADD3.X R144, R144, c[0x0][0x16c], RZ, P5, !PT ;  /* 0x00005b0090907a10 */ /* 0x000fe20002ffe4ff */
[----:B------:R-:W-:Y:S01]  /*c350*/  IMAD R173, R100, c[0x0][0x188], RZ ;  /* 0x0000620064ad7a24 */ /* 0x000fe200078e02ff */
[----:B------:R-:W-:Y:S01]  /*c360*/  IADD3.X R146, R146, c[0x0][0x16c], RZ, P1, !PT ;  /* 0x00005b0092927a10 */ /* 0x000fe20000ffe4ff */
[----:B------:R-:W-:Y:S01]  /*c370*/  IMAD R172, R252, c[0x0][0x188], RZ ;  /* 0x00006200fcac7a24 */ /* 0x000fe200078e02ff */
[----:B------:R-:W-:Y:S01]  /*c380*/  IADD3.X R148, R148, c[0x0][0x164], RZ, P0, !PT ;  /* 0x0000590094947a10 */ /* 0x000fe200007fe4ff */
[----:B---3--:R-:W-:Y:S01]  /*c390*/  IMAD.MOV.U32 R12, RZ, RZ, -0x1 ;  /* 0xffffffffff0c7424 */ /* 0x008fe200078e00ff */
[----:B------:R3:W1:Y:S01]  /*c3a0*/  R2UR UR48, R64 ;  /* 0x00000000403073c2 */ /* 0x00066200000e0000 */
[----:B------:R-:W-:Y:S01]  /*c3b0*/  CS2R R94, SRZ ;  /* 0x00000000005e7805 */ /* 0x000fe2000001ff00 */
[----:B------:R-:W-:-:S02]  /*c3c0*/  IADD3 R171, R153, -0x2, RZ ;  /* 0xfffffffe99ab7810 */ /* 0x000fc40007ffe0ff */
[----:B------:R-:W-:Y:S02]  /*c3d0*/  LOP3.LUT R170, R154, 0x20, RZ, 0x3c, !PT ;  /* 0x000000209aaa7812 */ /* 0x000fe400078e3cff */
[----:B------:R-:W-:Y:S02]  /*c3e0*/  LOP3.LUT R169, R152, 0x40, RZ, 0x3c, !PT ;  /* 0x0000004098a97812 */ /* 0x000fe400078e3cff */
[----:B------:R1:W1:Y:S01]  /*c3f0*/  R2UR UR44, R72 ;  /* 0x00000000482c73c2 */ /* 0x00026200000e0000 */
[----:B------:R-:W-:Y:S01]  /*c400*/  IMAD.U32 R150, RZ, RZ, UR4 ;  /* 0x00000004ff967e24 */ /* 0x000fe2000f8e00ff */
[----:B------:R-:W-:Y:S02]  /*c410*/  UIADD3 UR59, UR59, -0x100, URZ ;  /* 0xffffff003b3b7890 */ /* 0x000fe4000fffe03f */
[----:B------:R-:W-:-:S04]  /*c420*/  UMOV UR4, URZ ;  /* 0x0000003f00047c82 */ /* 0x000fc80008000000 */
[----:B------:R1:W2:Y:S08]  /*c430*/  R2UR UR40, R81 ;  /* 0x00000000512873c2 */ /* 0x0002b000000e0000 */
[----:B------:R1:W2:Y:S08]  /*c440*/  R2UR UR39, R80 ;  /* 0x00000000502773c2 */ /* 0x0002b000000e0000 */
[----:B------:R2:W3:Y:S01]  /*c450*/  R2UR UR38, R79 ;  /* 0x000000004f2673c2 */ /* 0x0004e200000e0000 */
[----:B-1----:R-:W-:-:S07]  /*c460*/  CS2R R80, SRZ ;  /* 0x0000000000507805 */ /* 0x002fce000001ff00 */
[----:B------:R2:W1:Y:S08]  /*c470*/  R2UR UR37, R78 ;  /* 0x000000004e2573c2 */ /* 0x00047000000e0000 */
[----:B------:R1:W1:Y:S01]  /*c480*/  R2UR UR36, R92 ;  /* 0x000000005c2473c2 */ /* 0x00026200000e0000 */
[----:B--2---:R-:W-:-:S07]  /*c490*/  CS2R R78, SRZ ;  /* 0x00000000004e7805 */ /* 0x004fce000001ff00 */
[----:B------:R2:W1:Y:S08]  /*c4a0*/  R2UR UR35, R91 ;  /* 0x000000005b2373c2 */ /* 0x00047000000e0000 */
[----:B------:R2:W1:Y:S08]  /*c4b0*/  R2UR UR34, R90 ;  /* 0x000000005a2273c2 */ /* 0x00047000000e0000 */
[----:B------:R1:W1:Y:S01]  /*c4c0*/  R2UR UR31, R89 ;  /* 0x00000000591f73c2 */ /* 0x00026200000e0000 */
[----:B--2---:R-:W-:-:S07]  /*c4d0*/  CS2R R90, SRZ ;  /* 0x00000000005a7805 */ /* 0x004fce000001ff00 */
[----:B------:R2:W1:Y:S08]  /*c4e0*/  R2UR UR30, R11 ;  /* 0x000000000b1e73c2 */ /* 0x00047000000e0000 */
[----:B------:R3:W1:Y:S01]  /*c4f0*/  R2UR UR29, R48 ;  /* 0x00000000301d73c2 */ /* 0x00066200000e0000 */
[----:B--2---:R-:W-:-:S07]  /*c500*/  IMAD.MOV.U32 R11, RZ, RZ, 0x1 ;  /* 0x00000001ff0b7424 */ /* 0x004fce00078e00ff */
[----:B------:R2:W1:Y:S01]  /*c510*/  R2UR UR28, R50 ;  /* 0x00000000321c73c2 */ /* 0x00046200000e0000 */
[----:B---3--:R-:W-:-:S07]  /*c520*/  CS2R R48, SRZ ;  /* 0x0000000000307805 */ /* 0x008fce000001ff00 */
[----:B------:R2:W3:Y:S08]  /*c530*/  R2UR UR27, R51 ;  /* 0x00000000331b73c2 */ /* 0x0004f000000e0000 */
[----:B------:R1:W3:Y:S01]  /*c540*/  R2UR UR21, R65 ;  /* 0x00000000411573c2 */ /* 0x0002e200000e0000 */
[----:B--2---:R-:W-:-:S07]  /*c550*/  CS2R R50, SRZ ;  /* 0x0000000000327805 */ /* 0x004fce000001ff00 */
[----:B------:R2:W3:Y:S01]  /*c560*/  R2UR UR20, R66 ;  /* 0x00000000421473c2 */ /* 0x0004e200000e0000 */
[----:B-1----:R-:W-:-:S07]  /*c570*/  CS2R R64, SRZ ;  /* 0x0000000000407805 */ /* 0x002fce000001ff00 */
[----:B------:R2:W1:Y:S08]  /*c580*/  R2UR UR19, R67 ;  /* 0x00000000431373c2 */ /* 0x00047000000e0000 */
[----:B------:R3:W1:Y:S01]  /*c590*/  R2UR UR17, R73 ;  /* 0x00000000491173c2 */ /* 0x00066200000e0000 */
[----:B--2---:R-:W-:-:S07]  /*c5a0*/  CS2R R66, SRZ ;  /* 0x0000000000427805 */ /* 0x004fce000001ff00 */
[----:B------:R2:W1:Y:S01]  /*c5b0*/  R2UR UR16, R74 ;  /* 0x000000004a1073c2 */ /* 0x00046200000e0000 */
[----:B---3--:R-:W-:-:S07]  /*c5c0*/  CS2R R72, SRZ ;  /* 0x0000000000487805 */ /* 0x008fce000001ff00 */
[----:B------:R2:W3:Y:S08]  /*c5d0*/  R2UR UR15, R75 ;  /* 0x000000004b0f73c2 */ /* 0x0004f000000e0000 */
[----:B------:R1:W1:Y:S01]  /*c5e0*/  R2UR UR14, R76 ;  /* 0x000000004c0e73c2 */ /* 0x00026200000e0000 */
[----:B--2---:R-:W-:-:S07]  /*c5f0*/  CS2R R74, SRZ ;  /* 0x00000000004a7805 */ /* 0x004fce000001ff00 */
[----:B------:R2:W1:Y:S08]  /*c600*/  R2UR UR13, R82 ;  /* 0x00000000520d73c2 */ /* 0x00047000000e0000 */
[----:B------:R1:W1:Y:S08]  /*c610*/  R2UR UR12, R84 ;  /* 0x00000000540c73c2 */ /* 0x00027000000e0000 */
[----:B------:R1:W2:Y:S08]  /*c620*/  R2UR UR11, R86 ;  /* 0x00000000560b73c2 */ /* 0x0002b000000e0000 */
[----:B------:R1:W3:Y:S08]  /*c630*/  R2UR UR10, R77 ;  /* 0x000000004d0a73c2 */ /* 0x0002f000000e0000 */
[----:B------:R2:W3:Y:S01]  /*c640*/  R2UR UR9, R83 ;  /* 0x00000000530973c2 */ /* 0x0004e200000e0000 */
[----:B-1----:R-:W-:-:S07]  /*c650*/  CS2R R76, SRZ ;  /* 0x00000000004c7805 */ /* 0x002fce000001ff00 */
[----:B------:R1:W3:Y:S01]  /*c660*/  R2UR UR8, R85 ;  /* 0x00000000550873c2 */ /* 0x0002e200000e0000 */
[----:B--2---:R-:W-:-:S07]  /*c670*/  CS2R R82, SRZ ;  /* 0x0000000000527805 */ /* 0x004fce000001ff00 */
[----:B------:R2:W3:Y:S01]  /*c680*/  R2UR UR7, R87 ;  /* 0x00000000570773c2 */ /* 0x0004e200000e0000 */
[----:B-1----:R-:W-:-:S07]  /*c690*/  CS2R R84, SRZ ;  /* 0x0000000000547805 */ /* 0x002fce000001ff00 */
[----:B------:R1:W3:Y:S01]  /*c6a0*/  R2UR UR6, R88 ;  /* 0x00000000580673c2 */ /* 0x0002e200000e0000 */
[----:B--2---:R-:W-:-:S07]  /*c6b0*/  CS2R R86, SRZ ;  /* 0x0000000000567805 */ /* 0x004fce000001ff00 */
[----:B------:R2:W3:Y:S01]  /*c6c0*/  R2UR UR5, R93 ;  /* 0x000000005d0573c2 */ /* 0x0004e200000e0000 */
[----:B-1----:R-:W-:Y:S01]  /*c6d0*/  CS2R R88, SRZ ;  /* 0x0000000000587805 */ /* 0x002fe2000001ff00 */
[----:B--234-:R-:W-:-:S06]  /*c6e0*/  CS2R R92, SRZ ;  /* 0x00000000005c7805 */ /* 0x01cfcc000001ff00 */
.L_x_1:
[----:B------:R-:W-:-:S04]  /*c6f0*/  DEPBAR.LE SB0, 0x2 ;  /* 0x000080800000791a */ /* 0x000fc80000000000 */
[----:B------:R-:W-:Y:S01]  /*c700*/  IADD3 R12, R12, 0x1, RZ ;  /* 0x000000010c0c7810 */ /* 0x000fe20007ffe0ff */
[----:B------:R-:W2:Y:S03]  /*c710*/  LDL R226, [R1+0x74] ;  /* 0x0000740001e27983 */ /* 0x000ea60000100800 */
[C---:B------:R-:W-:Y:S01]  /*c720*/  ISETP.GT.AND P0, PT, R12.reuse, 0x1, PT ;  /* 0x000000010c00780c */ /* 0x040fe20003f04270 */
[----:B------:R-:W3:Y:S03]  /*c730*/  LDL R225, [R1+0x6c] ;  /* 0x00006c0001e17983 */ /* 0x000ee60000100800 */
[----:B------:R-:W-:Y:S01]  /*c740*/  SEL R12, R12, RZ, !P0 ;  /* 0x000000ff0c0c7207 */ /* 0x000fe20004000000 */
[----:B------:R-:W4:Y:S01]  /*c750*/  LDL R224, [R1+0x64] ;  /* 0x0000640001e07983 */ /* 0x000f220000100800 */
[----:B------:R-:W-:Y:S01]  /*c760*/  IMAD.U32 R151, RZ, RZ, UR7 ;  /* 0x00000007ff977e24 */ /* 0x000fe2000f8e00ff */
[----:B------:R1:W2:Y:S01]  /*c770*/  R2UR UR7, R6 ;  /* 0x00000000060773c2 */ /* 0x0002a200000e0000 */
[----:B------:R-:W-:Y:S01]  /*c780*/  ISETP.GE.AND P1, PT, R0, UR59, PT ;  /* 0x0000003b00007c0c */ /* 0x000fe2000bf26270 */
[C---:B------:R-:W-:Y:S01]  /*c790*/  IMAD R44, R12.reuse, 0x8000, R154 ;  /* 0x000080000c2c7824 */ /* 0x040fe200078e029a */
[----:B------:R-:W-:Y:S01]  /*c7a0*/  BAR.SYNC.DEFER_BLOCKING 0x0 ;  /* 0x0000000000007b1d */ /* 0x000fe20000010000 */
[----:B------:R-:W-:Y:S01]  /*c7b0*/  IMAD R45, R12, 0x8000, R170 ;  /* 0x000080000c2d7824 */ /* 0x000fe200078e02aa */
[----:B------:R-:W-:Y:S01]  /*c7c0*/  LOP3.LUT R227, R0, 0x4, RZ, 0xfc, !PT ;  /* 0x0000000400e37812 */ /* 0x000fe200078efcff */
[C---:B------:R-:W-:Y:S01]  /*c7d0*/  IMAD R5, R12.reuse, 0x8000, R152 ;  /* 0x000080000c057824 */ /* 0x040fe200078e0298 */
[----:B------:R-:W-:Y:S01]  /*c7e0*/  ISETP.LE.AND P0, PT, R171, UR4, PT ;  /* 0x00000004ab007c0c */ /* 0x000fe2000bf03270 */
[----:B-1----:R-:W-:Y:S01]  /*c7f0*/  IMAD R6, R12, 0x8000, R169 ;  /* 0x000080000c067824 */ /* 0x002fe200078e02a9 */
[----:B------:R-:W-:Y:S01]  /*c800*/  IADD3 R11, R11, 0x1, RZ ;  /* 0x000000010b0b7810 */ /* 0x000fe20007ffe0ff */
[----:B------:R-:W-:Y:S04]  /*c810*/  LDS R100, [R44] ;  /* 0x000000002c647984 */ /* 0x000fe80000000800 */
[----:B------:R-:W-:Y:S04]  /*c820*/  LDS R102, [R44+0x400] ;  /* 0x000400002c667984 */ /* 0x000fe80000000800 */
[----:B------:R-:W-:Y:S04]  /*c830*/  LDS R101, [R45] ;  /* 0x000000002d657984 */ /* 0x000fe80000000800 */
[----:B------:R-:W-:Y:S04]  /*c840*/  LDS R103, [R45+0x400] ;  /* 0x000400002d677984 */ /* 0x000fe80000000800 */
[----:B------:R-:W1:Y:S04]  /*c850*/  LDSM.16.M88.4 R96, [R5+0x10000] ;  /* 0x010000000560783b */ /* 0x000e680000000200 */
[----:B------:R-:W1:Y:S04]  /*c860*/  LDSM.16.M88.4 R56, [R5+0x12000] ;  /* 0x012000000538783b */ /* 0x000e680000000200 */
[----:B------:R-:W1:Y:S04]  /*c870*/  LDSM.16.M88.4 R52, [R5+0x14000] ;  /* 0x014000000534783b */ /* 0x000e680000000200 */
[----:B------:R-:W1:Y:S04]  /*c880*/  LDSM.16.M88.4 R68, [R5+0x16000] ;  /* 0x016000000544783b */ /* 0x000e680000000200 */
[----:B------:R-:W-:Y:S04]  /*c890*/  LDS R60, [R44+0x80] ;  /* 0x000080002c3c7984 */ /* 0x000fe80000000800 */
[----:B------:R-:W-:Y:S04]  /*c8a0*/  LDS R62, [R44+0x480] ;  /* 0x000480002c3e7984 */ /* 0x000fe80000000800 */
[----:B------:R-:W-:Y:S04]  /*c8b0*/  LDS R61, [R45+0x80] ;  /* 0x000080002d3d7984 */ /* 0x000fe80000000800 */
[----:B------:R-:W1:Y:S04]  /*c8c0*/  LDS R63, [R45+0x480] ;  /* 0x000480002d3f7984 */ /* 0x000e680000000800 */
[----:B------:R-:W-:Y:S04]  /*c8d0*/  LDS R104, [R44+0x7800] ;  /* 0x007800002c687984 */ /* 0x000fe80000000800 */
[----:B------:R-:W-:Y:S01]  /*c8e0*/  LDS R106, [R44+0x7c00] ;  /* 0x007c00002c6a7984 */ /* 0x000fe20000000800 */
[C---:B-1----:R-:W-:Y:S03]  /*c8f0*/  HMMA.1688.F32.TF32 R88, R100.reuse, R96, R88 ;  /* 0x000000606458723c */ /* 0x042fe60000081058 */
[----:B------:R-:W-:Y:S04]  /*c900*/  LDS R105, [R45+0x7800] ;  /* 0x007800002d697984 */ /* 0x000fe80000000800 */
[----:B------:R-:W-:Y:S01]  /*c910*/  LDS R107, [R45+0x7c00] ;  /* 0x007c00002d6b7984 */ /* 0x000fe20000000800 */
[C---:B------:R-:W-:Y:S08]  /*c920*/  HMMA.1688.F32.TF32 R84, R100.reuse, R56, R84 ;  /* 0x000000386454723c */ /* 0x040ff00000081054 */
[C---:B------:R-:W-:Y:S08]  /*c930*/  HMMA.1688.F32.TF32 R80, R100.reuse, R52, R80 ;  /* 0x000000346450723c */ /* 0x040ff00000081050 */
[----:B------:R-:W-:Y:S01]  /*c940*/  HMMA.1688.F32.TF32 R76, R100, R68, R76 ;  /* 0x00000044644c723c */ /* 0x000fe2000008104c */
[----:B------:R-:W-:Y:S04]  /*c950*/  LDS R100, [R44+0x800] ;  /* 0x000800002c647984 */ /* 0x000fe80000000800 */
[----:B------:R-:W-:Y:S03]  /*c960*/  LDS R102, [R44+0xc00] ;  /* 0x000c00002c667984 */ /* 0x000fe60000000800 */
[C---:B------:R-:W-:Y:S01]  /*c970*/  HMMA.1688.F32.TF32 R92, R60.reuse, R96, R92 ;  /* 0x000000603c5c723c */ /* 0x040fe2000008105c */
[----:B------:R-:W-:Y:S04]  /*c980*/  LDS R101, [R45+0x800] ;  /* 0x000800002d657984 */ /* 0x000fe80000000800 */
[----:B------:R-:W1:Y:S03]  /*c990*/  LDS R103, [R45+0xc00] ;  /* 0x000c00002d677984 */ /* 0x000e660000000800 */
[C---:B------:R-:W-:Y:S08]  /*c9a0*/  HMMA.1688.F32.TF32 R72, R60.reuse, R56, R72 ;  /* 0x000000383c48723c */ /* 0x040ff00000081048 */
[C---:B------:R-:W-:Y:S08]  /*c9b0*/  HMMA.1688.F32.TF32 R64, R60.reuse, R52, R64 ;  /* 0x000000343c40723c */ /* 0x040ff00000081040 */
[----:B------:R-:W-:Y:S01]  /*c9c0*/  HMMA.1688.F32.TF32 R48, R60, R68, R48 ;  /* 0x000000443c30723c */ /* 0x000fe20000081030 */
[----:B------:R-:W-:Y:S04]  /*c9d0*/  LDS R60, [R44+0x880] ;  /* 0x000880002c3c7984 */ /* 0x000fe80000000800 */
[----:B------:R-:W-:Y:S04]  /*c9e0*/  LDS R62, [R44+0xc80] ;  /* 0x000c80002c3e7984 */ /* 0x000fe80000000800 */
[----:B------:R-:W-:Y:S04]  /*c9f0*/  LDS R61, [R45+0x880] ;  /* 0x000880002d3d7984 */ /* 0x000fe80000000800 */
[----:B------:R-:W1:Y:S02]  /*ca00*/  LDS R63, [R45+0xc80] ;  /* 0x000c80002d3f7984 */ /* 0x000e640000000800 */
[C---:B-1----:R-:W-:Y:S08]  /*ca10*/  HMMA.1688.F32.TF32 R88, R100.reuse, R98, R88 ;  /* 0x000000626458723c */ /* 0x042ff00000081058 */
[C---:B------:R-:W-:Y:S08]  /*ca20*/  HMMA.1688.F32.TF32 R84, R100.reuse, R58, R84 ;  /* 0x0000003a6454723c */ /* 0x040ff00000081054 */
[C---:B------:R-:W-:Y:S08]  /*ca30*/  HMMA.1688.F32.TF32 R80, R100.reuse, R54, R80 ;  /* 0x000000366450723c */ /* 0x040ff00000081050 */
[----:B------:R-:W-:Y:S01]  /*ca40*/  HMMA.1688.F32.TF32 R76, R100, R70, R76 ;  /* 0x00000046644c723c */ /* 0x000fe2000008104c */
[----:B------:R-:W-:Y:S04]  /*ca50*/  LDS R100, [R44+0x1000] ;  /* 0x001000002c647984 */ /* 0x000fe80000000800 */
[----:B------:R-:W-:Y:S03]  /*ca60*/  LDS R102, [R44+0x1400] ;  /* 0x001400002c667984 */ /* 0x000fe60000000800 */
[C---:B------:R-:W-:Y:S01]  /*ca70*/  HMMA.1688.F32.TF32 R96, R60.reuse, R98, R92 ;  /* 0x000000623c60723c */ /* 0x040fe2000008105c */
[----:B------:R-:W-:Y:S04]  /*ca80*/  LDS R101, [R45+0x1000] ;  /* 0x001000002d657984 */ /* 0x000fe80000000800 */
[----:B------:R-:W-:Y:S03]  /*ca90*/  LDS R103, [R45+0x1400] ;  /* 0x001400002d677984 */ /* 0x000fe60000000800 */
[C---:B------:R-:W-:Y:S01]  /*caa0*/  HMMA.1688.F32.TF32 R56, R60.reuse, R58, R72 ;  /* 0x0000003a3c38723c */ /* 0x040fe20000081048 */
[----:B------:R-:W1:Y:S04]  /*cab0*/  LDSM.16.M88.4 R92, [R6+0x10000] ;  /* 0x01000000065c783b */ /* 0x000e680000000200 */
[----:B------:R-:W1:Y:S03]  /*cac0*/  LDSM.16.M88.4 R72, [R6+0x12000] ;  /* 0x012000000648783b */ /* 0x000e660000000200 */
[C---:B------:R-:W-:Y:S01]  /*cad0*/  HMMA.1688.F32.TF32 R52, R60.reuse, R54, R64 ;  /* 0x000000363c34723c */ /* 0x040fe20000081040 */
[----:B------:R-:W-:Y:S04]  /*cae0*/  LDS R64, [R44+0x1080] ;  /* 0x001080002c407984 */ /* 0x000fe80000000800 */
[----:B------:R-:W-:Y:S03]  /*caf0*/  LDS R66, [R44+0x1480] ;  /* 0x001480002c427984 */ /* 0x000fe60000000800 */
[----:B------:R-:W-:Y:S01]  /*cb00*/  HMMA.1688.F32.TF32 R68, R60, R70, R48 ;  /* 0x000000463c44723c */ /* 0x000fe20000081030 */
[----:B------:R-:W-:Y:S04]  /*cb10*/  LDS R65, [R45+0x1080] ;  /* 0x001080002d417984 */ /* 0x000fe80000000800 */
[----:B------:R-:W1:Y:S04]  /*cb20*/  LDS R67, [R45+0x1480] ;  /* 0x001480002d437984 */ /* 0x000e680000000800 */
[----:B------:R-:W1:Y:S04]  /*cb30*/  LDSM.16.M88.4 R48, [R6+0x14000] ;  /* 0x014000000630783b */ /* 0x000e680000000200 */
[----:B------:R-:W2:Y:S01]  /*cb40*/  LDSM.16.M88.4 R60, [R6+0x16000] ;  /* 0x01600000063c783b */ /* 0x000ea20000000200 */
[C---:B-1----:R-:W-:Y:S08]  /*cb50*/  HMMA.1688.F32.TF32 R88, R100.reuse, R92, R88 ;  /* 0x0000005c6458723c */ /* 0x042ff00000081058 */
[----:B------:R-:W-:Y:S08]  /*cb60*/  HMMA.1688.F32.TF32 R84, R100, R72, R84 ;  /* 0x000000486454723c */ /* 0x000ff00000081054 */
[C---:B------:R-:W-:Y:S08]  /*cb70*/  HMMA.1688.F32.TF32 R96, R64.reuse, R92, R96 ;  /* 0x0000005c4060723c */ /* 0x040ff00000081060 */
[----:B------:R-:W-:Y:S08]  /*cb80*/  HMMA.1688.F32.TF32 R56, R64, R72, R56 ;  /* 0x000000484038723c */ /* 0x000ff00000081038 */
[-C--:B------:R-:W-:Y:S08]  /*cb90*/  HMMA.1688.F32.TF32 R80, R100, R48.reuse, R80 ;  /* 0x000000306450723c */ /* 0x080ff00000081050 */
[----:B------:R-:W-:Y:S08]  /*cba0*/  HMMA.1688.F32.TF32 R52, R64, R48, R52 ;  /* 0x000000304034723c */ /* 0x000ff00000081034 */
[-C--:B--2---:R-:W-:Y:S01]  /*cbb0*/  HMMA.1688.F32.TF32 R76, R100, R60.reuse, R76 ;  /* 0x0000003c644c723c */ /* 0x084fe2000008104c */
[----:B------:R-:W-:Y:S04]  /*cbc0*/  LDS R100, [R44+0x1800] ;  /* 0x001800002c647984 */ /* 0x000fe80000000800 */
[----:B------:R-:W-:Y:S03]  /*cbd0*/  LDS R102, [R44+0x1c00] ;  /* 0x001c00002c667984 */ /* 0x000fe60000000800 */
[----:B------:R-:W-:Y:S01]  /*cbe0*/  HMMA.1688.F32.TF32 R64, R64, R60, R68 ;  /* 0x0000003c4040723c */ /* 0x000fe20000081044 */
[----:B------:R-:W-:Y:S04]  /*cbf0*/  LDS R101, [R45+0x1800] ;  /* 0x001800002d657984 */ /* 0x000fe80000000800 */
[----:B------:R-:W1:Y:S04]  /*cc00*/  LDS R103, [R45+0x1c00] ;  /* 0x001c00002d677984 */ /* 0x000e680000000800 */
[----:B------:R-:W-:Y:S04]  /*cc10*/  LDS R68, [R44+0x1880] ;  /* 0x001880002c447984 */ /* 0x000fe80000000800 */
[----:B------:R-:W-:Y:S04]  /*cc20*/  LDS R70, [R44+0x1c80] ;  /* 0x001c80002c467984 */ /* 0x000fe80000000800 */
[----:B------:R-:W-:Y:S04]  /*cc30*/  LDS R69, [R45+0x1880] ;  /* 0x001880002d457984 */ /* 0x000fe80000000800 */
[----:B------:R-:W2:Y:S01]  /*cc40*/  LDS R71, [R45+0x1c80] ;  /* 0x001c80002d477984 */ /* 0x000ea20000000800 */
[C---:B-1----:R-:W-:Y:S08]  /*cc50*/  HMMA.1688.F32.TF32 R88, R100.reuse, R94, R88 ;  /* 0x0000005e6458723c */ /* 0x042ff00000081058 */
[C---:B------:R-:W-:Y:S08]  /*cc60*/  HMMA.1688.F32.TF32 R84, R100.reuse, R74, R84 ;  /* 0x0000004a6454723c */ /* 0x040ff00000081054 */
[C---:B------:R-:W-:Y:S08]  /*cc70*/  HMMA.1688.F32.TF32 R80, R100.reuse, R50, R80 ;  /* 0x000000326450723c */ /* 0x040ff00000081050 */
[----:B------:R-:W-:Y:S01]  /*cc80*/  HMMA.1688.F32.TF32 R76, R100, R62, R76 ;  /* 0x0000003e644c723c */ /* 0x000fe2000008104c */
[----:B------:R-:W-:Y:S04]  /*cc90*/  LDS R100, [R44+0x2000] ;  /* 0x002000002c647984 */ /* 0x000fe80000000800 */
[----:B------:R-:W-:Y:S03]  /*cca0*/  LDS R102, [R44+0x2400] ;  /* 0x002400002c667984 */ /* 0x000fe60000000800 */
[C---:B--2---:R-:W-:Y:S01]  /*ccb0*/  HMMA.1688.F32.TF32 R92, R68.reuse, R94, R96 ;  /* 0x0000005e445c723c */ /* 0x044fe20000081060 */
[----:B------:R-:W-:Y:S04]  /*ccc0*/  LDS R101, [R45+0x2000] ;  /* 0x002000002d657984 */ /* 0x000fe80000000800 */
[----:B------:R-:W-:Y:S03]  /*ccd0*/  LDS R103, [R45+0x2400] ;  /* 0x002400002d677984 */ /* 0x000fe60000000800 */
[C---:B------:R-:W-:Y:S01]  /*cce0*/  HMMA.1688.F32.TF32 R72, R68.reuse, R74, R56 ;  /* 0x0000004a4448723c */ /* 0x040fe20000081038 */
[----:B------:R-:W-:Y:S04]  /*ccf0*/  LDS R56, [R44+0x2080] ;  /* 0x002080002c387984 */ /* 0x000fe80000000800 */
[----:B------:R-:W-:Y:S03]  /*cd00*/  LDS R58, [R44+0x2480] ;  /* 0x002480002c3a7984 */ /* 0x000fe60000000800 */
[C---:B------:R-:W-:Y:S01]  /*cd10*/  HMMA.1688.F32.TF32 R48, R68.reuse, R50, R52 ;  /* 0x000000324430723c */ /* 0x040fe20000081034 */
[----:B------:R-:W-:Y:S04]  /*cd20*/  LDS R57, [R45+0x2080] ;  /* 0x002080002d397984 */ /* 0x000fe80000000800 */
[----:B------:R-:W-:Y:S03]  /*cd30*/  LDS R59, [R45+0x2480] ;  /* 0x002480002d3b7984 */ /* 0x000fe60000000800 */
[----:B------:R-:W-:Y:S01]  /*cd40*/  HMMA.1688.F32.TF32 R60, R68, R62, R64 ;  /* 0x0000003e443c723c */ /* 0x000fe20000081040 */
[----:B------:R-:W1:Y:S04]  /*cd50*/  LDSM.16.M88.4 R52, [R5+0x10080] ;  /* 0x010080000534783b */ /* 0x000e680000000200 */
[----:B------:R-:W2:Y:S04]  /*cd60*/  LDSM.16.M88.4 R64, [R5+0x12080] ;  /* 0x012080000540783b */ /* 0x000ea80000000200 */
[----:B------:R-:W2:Y:S04]  /*cd70*/  LDSM.16.M88.4 R68, [R5+0x14080] ;  /* 0x014080000544783b */ /* 0x000ea80000000200 */
[----:B------:R-:W2:Y:S01]  /*cd80*/  LDSM.16.M88.4 R96, [R5+0x16080] ;  /* 0x016080000560783b */ /* 0x000ea20000000200 */
[-C--:B-1----:R-:W-:Y:S08]  /*cd90*/  HMMA.1688.F32.TF32 R88, R100, R52.reuse, R88 ;  /* 0x000000346458723c */ /* 0x082ff00000081058 */
[----:B------:R-:W-:Y:S08]  /*cda0*/  HMMA.1688.F32.TF32 R92, R56, R52, R92 ;  /* 0x00000034385c723c */ /* 0x000ff0000008105c */
[-C--:B--2---:R-:W-:Y:S08]  /*cdb0*/  HMMA.1688.F32.TF32 R84, R100, R64.reuse, R84 ;  /* 0x000000406454723c */ /* 0x084ff00000081054 */
[----:B------:R-:W-:Y:S08]  /*cdc0*/  HMMA.1688.F32.TF32 R72, R56, R64, R72 ;  /* 0x000000403848723c */ /* 0x000ff00000081048 */
[-C--:B------:R-:W-:Y:S08]  /*cdd0*/  HMMA.1688.F32.TF32 R80, R100, R68.reuse, R80 ;  /* 0x000000446450723c */ /* 0x080ff00000081050 */
[----:B------:R-:W-:Y:S08]  /*cde0*/  HMMA.1688.F32.TF32 R48, R56, R68, R48 ;  /* 0x000000443830723c */ /* 0x000ff00000081030 */
[-C--:B------:R-:W-:Y:S01]  /*cdf0*/  HMMA.1688.F32.TF32 R76, R100, R96.reuse, R76 ;  /* 0x00000060644c723c */ /* 0x080fe2000008104c */
        /* <DEDUP_REMOVED lines=22> */
[----:B------:R-:W1:Y:S04]  /*cf60*/  LDSM.16.M88.4 R48, [R6+0x10080] ;  /* 0x010080000630783b */ /* 0x000e680000000200 */
[----:B------:R-:W-:Y:S03]  /*cf70*/  LDS R101, [R45+0x3000] ;  /* 0x003000002d657984 */ /* 0x000fe60000000800 */
[----:B------:R-:W-:Y:S01]  /*cf80*/  HMMA.1688.F32.TF32 R96, R60, R98, R56 ;  /* 0x000000623c60723c */ /* 0x000fe20000081038 */
[----:B------:R-:W2:Y:S04]  /*cf90*/  LDSM.16.M88.4 R56, [R6+0x12080] ;  /* 0x012080000638783b */ /* 0x000ea80000000200 */
[----:B------:R-:W3:Y:S04]  /*cfa0*/  LDSM.16.M88.4 R60, [R6+0x14080] ;  /* 0x01408000063c783b */ /* 0x000ee80000000200 */
[----:B------:R-:W3:Y:S04]  /*cfb0*/  LDS R103, [R45+0x3400] ;  /* 0x003400002d677984 */ /* 0x000ee80000000800 */
[----:B------:R-:W4:Y:S01]  /*cfc0*/  LDSM.16.M88.4 R72, [R6+0x16080] ;  /* 0x016080000648783b */ /* 0x000f220000000200 */
[C---:B-1----:R-:W-:Y:S08]  /*cfd0*/  HMMA.1688.F32.TF32 R52, R92.reuse, R48, R52 ;  /* 0x000000305c34723c */ /* 0x042ff00000081034 */
[C---:B--2---:R-:W-:Y:S08]  /*cfe0*/  HMMA.1688.F32.TF32 R64, R92.reuse, R56, R64 ;  /* 0x000000385c40723c */ /* 0x044ff00000081040 */
[----:B---3--:R-:W-:Y:S08]  /*cff0*/  HMMA.1688.F32.TF32 R68, R92, R60, R68 ;  /* 0x0000003c5c44723c */ /* 0x008ff00000081044 */
[C---:B------:R-:W-:Y:S08]  /*d000*/  HMMA.1688.F32.TF32 R88, R100.reuse, R48, R88 ;  /* 0x000000306458723c */ /* 0x040ff00000081058 */
[C---:B------:R-:W-:Y:S01]  /*d010*/  HMMA.1688.F32.TF32 R84, R100.reuse, R56, R84 ;  /* 0x000000386454723c */ /* 0x040fe20000081054 */
[----:B------:R-:W-:Y:S04]  /*d020*/  LDS R56, [R44+0x4000] ;  /* 0x004000002c387984 */ /* 0x000fe80000000800 */
[----:B------:R-:W-:Y:S03]  /*d030*/  LDS R57, [R45+0x4000] ;  /* 0x004000002d397984 */ /* 0x000fe60000000800 */
[C---:B------:R-:W-:Y:S01]  /*d040*/  HMMA.1688.F32.TF32 R80, R100.reuse, R60, R80 ;  /* 0x0000003c6450723c */ /* 0x040fe20000081050 */
[----:B------:R-:W-:Y:S04]  /*d050*/  LDS R60, [R44+0x4080] ;  /* 0x004080002c3c7984 */ /* 0x000fe80000000800 */
[----:B------:R-:W-:Y:S03]  /*d060*/  LDS R61, [R45+0x4080] ;  /* 0x004080002d3d7984 */ /* 0x000fe60000000800 */
[-C--:B----4-:R-:W-:Y:S01]  /*d070*/  HMMA.1688.F32.TF32 R76, R100, R72.reuse, R76 ;  /* 0x00000048644c723c */ /* 0x090fe2000008104c */
        /* <DEDUP_REMOVED lines=11> */
[----:B------:R-:W-:Y:S08]  /*d130*/  HMMA.1688.F32.TF32 R76, R100, R74, R76 ;  /* 0x0000004a644c723c */ /* 0x000ff0000008104c */
[C---:B--2---:R-:W-:Y:S01]  /*d140*/  HMMA.1688.F32.TF32 R52, R96.reuse, R50, R52 ;  /* 0x000000326034723c */ /* 0x044fe20000081034 */
[----:B------:R-:W-:Y:S07]  /*d150*/  LDSM.16.M88.4 R48, [R5+0x10100] ;  /* 0x010100000530783b */ /* 0x000fee0000000200 */
[C---:B------:R-:W-:Y:S01]  /*d160*/  HMMA.1688.F32.TF32 R68, R96.reuse, R62, R68 ;  /* 0x0000003e6044723c */ /* 0x040fe20000081044 */
[----:B------:R-:W-:Y:S04]  /*d170*/  LDS R62, [R44+0x4480] ;  /* 0x004480002c3e7984 */ /* 0x000fe80000000800 */
[----:B------:R-:W1:Y:S03]  /*d180*/  LDS R63, [R45+0x4480] ;  /* 0x004480002d3f7984 */ /* 0x000e660000000800 */
[----:B------:R-:W-:Y:S01]  /*d190*/  HMMA.1688.F32.TF32 R92, R96, R74, R92 ;  /* 0x0000004a605c723c */ /* 0x000fe2000008105c */
[----:B------:R-:W2:Y:S07]  /*d1a0*/  LDSM.16.M88.4 R72, [R5+0x14100] ;  /* 0x014100000548783b */ /* 0x000eae0000000200 */
[-C--:B------:R-:W-:Y:S08]  /*d1b0*/  HMMA.1688.F32.TF32 R84, R100, R58.reuse, R84 ;  /* 0x0000003a6454723c */ /* 0x080ff00000081054 */
[----:B------:R-:W-:Y:S01]  /*d1c0*/  HMMA.1688.F32.TF32 R64, R96, R58, R64 ;  /* 0x0000003a6040723c */ /* 0x000fe20000081040 */
[----:B------:R-:W-:Y:S04]  /*d1d0*/  LDS R58, [R44+0x4400] ;  /* 0x004400002c3a7984 */ /* 0x000fe80000000800 */
[----:B------:R-:W3:Y:S03]  /*d1e0*/  LDS R59, [R45+0x4400] ;  /* 0x004400002d3b7984 */ /* 0x000ee60000000800 */
[C---:B-1----:R-:W-:Y:S01]  /*d1f0*/  HMMA.1688.F32.TF32 R96, R60.reuse, R48, R52 ;  /* 0x000000303c60723c */ /* 0x042fe20000081034 */
[----:B------:R-:W1:Y:S07]  /*d200*/  LDSM.16.M88.4 R52, [R5+0x12100] ;  /* 0x012100000534783b */ /* 0x000e6e0000000200 */
[----:B--2---:R-:W-:Y:S01]  /*d210*/  HMMA.1688.F32.TF32 R100, R60, R72, R68 ;  /* 0x000000483c64723c */ /* 0x004fe20000081044 */
[----:B------:R-:W2:Y:S07]  /*d220*/  LDSM.16.M88.4 R68, [R5+0x16100] ;  /* 0x016100000544783b */ /* 0x000eae0000000200 */
[C---:B---3--:R-:W-:Y:S08]  /*d230*/  HMMA.1688.F32.TF32 R88, R56.reuse, R48, R88 ;  /* 0x000000303858723c */ /* 0x048ff00000081058 */
[C---:B------:R-:W-:Y:S08]  /*d240*/  HMMA.1688.F32.TF32 R80, R56.reuse, R72, R80 ;  /* 0x000000483850723c */ /* 0x040ff00000081050 */
[-C--:B-1----:R-:W-:Y:S08]  /*d250*/  HMMA.1688.F32.TF32 R84, R56, R52.reuse, R84 ;  /* 0x000000343854723c */ /* 0x082ff00000081054 */
[----:B------:R-:W-:Y:S01]  /*d260*/  HMMA.1688.F32.TF32 R64, R60, R52, R64 ;  /* 0x000000343c40723c */ /* 0x000fe20000081040 */
[----:B------:R-:W-:Y:S04]  /*d270*/  LDS R52, [R44+0x5000] ;  /* 0x005000002c347984 */ /* 0x000fe80000000800 */
[----:B------:R-:W-:Y:S03]  /*d280*/  LDS R53, [R45+0x5000] ;  /* 0x005000002d357984 */ /* 0x000fe60000000800 */
[-C--:B--2---:R-:W-:Y:S01]  /*d290*/  HMMA.1688.F32.TF32 R76, R56, R68.reuse, R76 ;  /* 0x00000044384c723c */ /* 0x084fe2000008104c */
[----:B------:R-:W-:Y:S04]  /*d2a0*/  LDS R56, [R44+0x4880] ;  /* 0x004880002c387984 */ /* 0x000fe80000000800 */
[----:B------:R-:W-:Y:S03]  /*d2b0*/  LDS R58, [R44+0x4c80] ;  /* 0x004c80002c3a7984 */ /* 0x000fe60000000800 */
[----:B------:R-:W-:Y:S01]  /*d2c0*/  HMMA.1688.F32.TF32 R92, R60, R68, R92 ;  /* 0x000000443c5c723c */ /* 0x000fe2000008105c */
[----:B------:R-:W-:Y:S04]  /*d2d0*/  LDS R60, [R44+0x4800] ;  /* 0x004800002c3c7984 */ /* 0x000fe80000000800 */
[----:B------:R-:W-:Y:S04]  /*d2e0*/  LDS R62, [R44+0x4c00] ;  /* 0x004c00002c3e7984 */ /* 0x000fe80000000800 */
[----:B------:R-:W-:Y:S04]  /*d2f0*/  LDS R61, [R45+0x4800] ;  /* 0x004800002d3d7984 */ /* 0x000fe80000000800 */
[----:B------:R-:W1:Y:S04]  /*d300*/  LDS R63, [R45+0x4c00] ;  /* 0x004c00002d3f7984 */ /* 0x000e680000000800 */
        /* <DEDUP_REMOVED lines=16> */
[----:B------:R-:W-:Y:S03]  /*d410*/  LDSM.16.M88.4 R72, [R6+0x16100] ;  /* 0x016100000648783b */ /* 0x000fe60000000200 */
[----:B------:R-:W-:Y:S01]  /*d420*/  HMMA.1688.F32.TF32 R92, R56, R70, R92 ;  /* 0x00000046385c723c */ /* 0x000fe2000008105c */
[----:B------:R-:W2:Y:S04]  /*d430*/  LDSM.16.M88.4 R56, [R6+0x12100] ;  /* 0x012100000638783b */ /* 0x000ea80000000200 */
[----:B------:R-:W3:Y:S03]  /*d440*/  LDSM.16.M88.4 R68, [R6+0x14100] ;  /* 0x014100000644783b */ /* 0x000ee60000000200 */
[-C--:B-1----:R-:W-:Y:S08]  /*d450*/  HMMA.1688.F32.TF32 R88, R52, R48.reuse, R88 ;  /* 0x000000303458723c */ /* 0x082ff00000081058 */
[----:B------:R-:W-:Y:S08]  /*d460*/  HMMA.1688.F32.TF32 R96, R60, R48, R96 ;  /* 0x000000303c60723c */ /* 0x000ff00000081060 */
[-C--:B--2---:R-:W-:Y:S08]  /*d470*/  HMMA.1688.F32.TF32 R84, R52, R56.reuse, R84 ;  /* 0x000000383454723c */ /* 0x084ff00000081054 */
[----:B------:R-:W-:Y:S01]  /*d480*/  HMMA.1688.F32.TF32 R64, R60, R56, R64 ;  /* 0x000000383c40723c */ /* 0x000fe20000081040 */
[----:B------:R-:W-:Y:S04]  /*d490*/  LDS R56, [R44+0x6080] ;  /* 0x006080002c387984 */ /* 0x000fe80000000800 */
[----:B------:R-:W-:Y:S03]  /*d4a0*/  LDS R57, [R45+0x6080] ;  /* 0x006080002d397984 */ /* 0x000fe60000000800 */
[-C--:B---3--:R-:W-:Y:S08]  /*d4b0*/  HMMA.1688.F32.TF32 R80, R52, R68.reuse, R80 ;  /* 0x000000443450723c */ /* 0x088ff00000081050 */
[----:B------:R-:W-:Y:S08]  /*d4c0*/  HMMA.1688.F32.TF32 R100, R60, R68, R100 ;  /* 0x000000443c64723c */ /* 0x000ff00000081064 */
[-C--:B------:R-:W-:Y:S01]  /*d4d0*/  HMMA.1688.F32.TF32 R76, R52, R72.reuse, R76 ;  /* 0x00000048344c723c */ /* 0x080fe2000008104c */
        /* <DEDUP_REMOVED lines=26> */
[----:B------:R3:W4:Y:S02]  /*d680*/  LDSM.16.M88.4 R72, [R5+0x16180] ;  /* 0x016180000548783b */ /* 0x0007240000000200 */
[----:B---3--:R-:W-:Y:S01]  /*d690*/  IMAD.U32 R5, RZ, RZ, UR4 ;  /* 0x00000004ff057e24 */ /* 0x008fe2000f8e00ff */
[----:B------:R-:W3:Y:S01]  /*d6a0*/  R2UR UR4, R150 ;  /* 0x00000000960473c2 */ /* 0x000ee200000e0000 */
[-C--:B-1----:R-:W-:Y:S08]  /*d6b0*/  HMMA.1688.F32.TF32 R88, R60, R48.reuse, R88 ;  /* 0x000000303c58723c */ /* 0x082ff00000081058 */
[----:B------:R-:W-:Y:S08]  /*d6c0*/  HMMA.1688.F32.TF32 R96, R56, R48, R96 ;  /* 0x000000303860723c */ /* 0x000ff00000081060 */
[-C--:B--2---:R-:W-:Y:S08]  /*d6d0*/  HMMA.1688.F32.TF32 R84, R60, R52.reuse, R84 ;  /* 0x000000343c54723c */ /* 0x084ff00000081054 */
[----:B------:R-:W-:Y:S08]  /*d6e0*/  HMMA.1688.F32.TF32 R64, R56, R52, R64 ;  /* 0x000000343840723c */ /* 0x000ff00000081040 */
[-C--:B------:R-:W-:Y:S08]  /*d6f0*/  HMMA.1688.F32.TF32 R80, R60, R68.reuse, R80 ;  /* 0x000000443c50723c */ /* 0x080ff00000081050 */
[----:B------:R-:W-:Y:S01]  /*d700*/  HMMA.1688.F32.TF32 R100, R56, R68, R100 ;  /* 0x000000443864723c */ /* 0x000fe20000081064 */
        /* <DEDUP_REMOVED lines=15> */
[-C--:B------:R-:W-:Y:S01]  /*d800*/  HMMA.1688.F32.TF32 R76, R60, R74.reuse, R76 ;  /* 0x0000004a3c4c723c */ /* 0x080fe2000008104c */
[----:B------:R-:W-:Y:S04]  /*d810*/  LDS R60, [R44+0x7080] ;  /* 0x007080002c3c7984 */ /* 0x000fe80000000800 */
[----:B------:R-:W-:Y:S03]  /*d820*/  LDS R62, [R44+0x7480] ;  /* 0x007480002c3e7984 */ /* 0x000fe60000000800 */
[C---:B--2---:R-:W-:Y:S01]  /*d830*/  HMMA.1688.F32.TF32 R92, R56.reuse, R74, R92 ;  /* 0x0000004a385c723c */ /* 0x044fe2000008105c */
[----:B------:R-:W-:Y:S04]  /*d840*/  LDS R61, [R45+0x7080] ;  /* 0x007080002d3d7984 */ /* 0x000fe80000000800 */
[----:B------:R-:W-:Y:S03]  /*d850*/  LDS R63, [R45+0x7480] ;  /* 0x007480002d3f7984 */ /* 0x000fe60000000800 */
[C---:B------:R-:W-:Y:S01]  /*d860*/  HMMA.1688.F32.TF32 R64, R56.reuse, R54, R64 ;  /* 0x000000363840723c */ /* 0x040fe20000081040 */
[----:B------:R-:W1:Y:S04]  /*d870*/  LDSM.16.M88.4 R72, [R6+0x12180] ;  /* 0x012180000648783b */ /* 0x000e680000000200 */
[----:B------:R-:W-:Y:S03]  /*d880*/  LDSM.16.M88.4 R52, [R6+0x16180] ;  /* 0x016180000634783b */ /* 0x000fe60000000200 */
[C---:B------:R-:W-:Y:S01]  /*d890*/  HMMA.1688.F32.TF32 R96, R56.reuse, R50, R96 ;  /* 0x000000323860723c */ /* 0x040fe20000081060 */
[----:B------:R-:W2:Y:S07]  /*d8a0*/  LDSM.16.M88.4 R48, [R6+0x10180] ;  /* 0x010180000630783b */ /* 0x000eae0000000200 */
[----:B------:R-:W-:Y:S01]  /*d8b0*/  HMMA.1688.F32.TF32 R100, R56, R70, R100 ;  /* 0x000000463864723c */ /* 0x000fe20000081064 */
[----:B------:R-:W-:Y:S04]  /*d8c0*/  LDS R70, [R44+0x7400] ;  /* 0x007400002c467984 */ /* 0x000fe80000000800 */
[----:B------:R-:W4:Y:S03]  /*d8d0*/  LDS R71, [R45+0x7400] ;  /* 0x007400002d477984 */ /* 0x000f260000000800 */
[C---:B-1----:R-:W-:Y:S01]  /*d8e0*/  HMMA.1688.F32.TF32 R56, R60.reuse, R72, R64 ;  /* 0x000000483c38723c */ /* 0x042fe20000081040 */
[----:B------:R1:W3:Y:S07]  /*d8f0*/  LDSM.16.M88.4 R64, [R6+0x14180] ;  /* 0x014180000640783b */ /* 0x0002ee0000000200 */
[----:B--2---:R-:W-:Y:S01]  /*d900*/  HMMA.1688.F32.TF32 R96, R60, R48, R96 ;  /* 0x000000303c60723c */ /* 0x004fe20000081060 */
[----:B-1----:R-:W-:-:S02]  /*d910*/  SEL R6, RZ, 0x4, P1 ;  /* 0x00000004ff067807 */ /* 0x002fc40000800000 */
[----:B------:R-:W-:Y:S01]  /*d920*/  ISETP.GE.AND P1, PT, R227, UR59, PT ;  /* 0x0000003be3007c0c */ /* 0x000fe2000bf26270 */
[----:B------:R-:W-:Y:S01]  /*d930*/  IMAD R227, R0, c[0x0][0x188], RZ ;  /* 0x0000620000e37a24 */ /* 0x000fe200078e02ff */
[----:B------:R-:W-:-:S03]  /*d940*/  SEL R6, R6, RZ, !P0 ;  /* 0x000000ff06067207 */ /* 0x000fc60004000000 */
[----:B------:R-:W-:Y:S01]  /*d950*/  IMAD.SHL.U32 R227, R227, 0x4, RZ ;  /* 0x00000004e3e37824 */ /* 0x000fe200078e00ff */
[----:B------:R-:W-:Y:S02]  /*d960*/  ISETP.NE.U32.AND P2, PT, R6, RZ, PT ;  /* 0x000000ff0600720c */ /* 0x000fe40003f45070 */
[----:B------:R-:W-:Y:S01]  /*d970*/  SEL R6, RZ, 0x4, P1 ;  /* 0x00000004ff067807 */ /* 0x000fe20000800000 */
[----:B----4-:R-:W-:Y:S01]  /*d980*/  HMMA.1688.F32.TF32 R88, R68, R48, R88 ;  /* 0x000000304458723c */ /* 0x010fe20000081058 */
[----:B------:R-:W-:-:S07]  /*d990*/  ISETP.GT.AND P1, PT, R11, 0x1, PT ;  /* 0x000000010b00780c */ /* 0x000fce0003f24270 */
[C---:B------:R-:W-:Y:S08]  /*d9a0*/  HMMA.1688.F32.TF32 R84, R68.reuse, R72, R84 ;  /* 0x000000484454723c */ /* 0x040ff00000081054 */
[C---:B------:R-:W-:Y:S08]  /*d9b0*/  HMMA.1688.F32.TF32 R76, R68.reuse, R52, R76 ;  /* 0x00000034444c723c */ /* 0x040ff0000008104c */
[----:B---3--:R-:W-:Y:S01]  /*d9c0*/  HMMA.1688.F32.TF32 R80, R68, R64, R80 ;  /* 0x000000404450723c */ /* 0x008fe20000081050 */
[----:B------:R-:W-:Y:S04]  /*d9d0*/  LDS R68, [R44+0x7880] ;  /* 0x007880002c447984 */ /* 0x000fe80000000800 */
[----:B------:R1:W-:Y:S03]  /*d9e0*/  LDS R70, [R44+0x7c80] ;  /* 0x007c80002c467984 */ /* 0x0003e60000000800 */
[----:B------:R-:W-:Y:S01]  /*d9f0*/  HMMA.1688.F32.TF32 R84, R104, R74, R84 ;  /* 0x0000004a6854723c */ /* 0x000fe20000081054 */
[----:B------:R-:W-:Y:S04]  /*da00*/  LDS R69, [R45+0x7880] ;  /* 0x007880002d457984 */ /* 0x000fe80000000800 */
[----:B------:R2:W3:Y:S01]  /*da10*/  LDS R71, [R45+0x7c80] ;  /* 0x007c80002d477984 */ /* 0x0004e20000000800 */
[----:B-1----:R-:W-:-:S02]  /*da20*/  IMAD.MOV.U32 R44, RZ, RZ, R149 ;  /* 0x000000ffff2c7224 */ /* 0x002fc400078e0095 */
[----:B------:R-:W-:Y:S01]  /*da30*/  HMMA.1688.F32.TF32 R100, R60, R64, R100 ;  /* 0x000000403c64723c */ /* 0x000fe20000081064 */
[----:B------:R-:W-:Y:S02]  /*da40*/  SEL R6, R6, RZ, !P0 ;  /* 0x000000ff06067207 */ /* 0x000fe40004000000 */
[----:B------:R-:W-:Y:S01]  /*da50*/  SEL R11, R11, RZ, !P1 ;  /* 0x000000ff0b0b7207 */ /* 0x000fe20004800000 */
[----:B--2---:R-:W-:-:S04]  /*da60*/  IMAD.MOV.U32 R45, RZ, RZ, R148 ;  /* 0x000000ffff2d7224 */ /* 0x004fc800078e0094 */
[----:B------:R-:W-:Y:S07]  /*da70*/  HMMA.1688.F32.TF32 R60, R60, R52, R92 ;  /* 0x000000343c3c723c */ /* 0x000fee000008105c */
[----:B------:R-:W-:Y:S01]  /*da80*/  IADD3 R52, P3, R227, R44, RZ ;  /* 0x0000002ce3347210 */ /* 0x000fe20007f7e0ff */
[C---:B------:R-:W-:Y:S08]  /*da90*/  HMMA.1688.F32.TF32 R88, R104.reuse, R50, R88 ;  /* 0x000000326858723c */ /* 0x040ff00000081058 */
[C---:B------:R-:W-:Y:S01]  /*daa0*/  HMMA.1688.F32.TF32 R76, R104.reuse, R54, R76 ;  /* 0x00000036684c723c */ /* 0x040fe2000008104c */
[----:B------:R-:W1:Y:S07]  /*dab0*/  R2UR UR60, R10 ;  /* 0x000000000a3c73c2 */ /* 0x000e6e00000e0000 */
[----:B------:R-:W-:Y:S08]  /*dac0*/  HMMA.1688.F32.TF32 R80, R104, R66, R80 ;  /* 0x000000426850723c */ /* 0x000ff00000081050 */
[C---:B---3--:R-:W-:Y:S01]  /*dad0*/  HMMA.1688.F32.TF32 R72, R68.reuse, R74, R56 ;  /* 0x0000004a4448723c */ /* 0x048fe20000081038 */
[----:B------:R-:W2:Y:S04]  /*dae0*/  LDL R56, [R1+0x58] ;  /* 0x0000580001387983 */ /* 0x000ea80000100800 */
[----:B------:R-:W3:Y:S03]  /*daf0*/  LDL R57, [R1+0x50] ;  /* 0x0000500001397983 */ /* 0x000ee60000100800 */
[----:B------:R-:W-:Y:S01]  /*db00*/  HMMA.1688.F32.TF32 R92, R68, R50, R96 ;  /* 0x00000032445c723c */ /* 0x000fe20000081060 */
[----:B------:R-:W-:Y:S01]  /*db10*/  IMAD.X R53, R45, 0x1, R167, P3 ;  /* 0x000000012d357824 */ /* 0x000fe200018e06a7 */
[----:B------:R-:W-:Y:S01]  /*db20*/  LOP3.LUT R227, R0, 0x8, RZ, 0xfc, !PT ;  /* 0x0000000800e37812 */ /* 0x000fe200078efcff */
[----:B------:R-:W-:Y:S01]  /*db30*/  BAR.SYNC.DEFER_BLOCKING 0x0 ;  /* 0x0000000000007b1d */ /* 0x000fe20000010000 */
[----:B------:R-:W-:-:S04]  /*db40*/  ISETP.NE.U32.AND P3, PT, R6, RZ, PT ;  /* 0x000000ff0600720c */ /* 0x000fc80003f65070 */
[C---:B------:R-:W-:Y:S01]  /*db50*/  HMMA.1688.F32.TF32 R48, R68.reuse, R54, R60 ;  /* 0x000000364430723c */ /* 0x040fe2000008103c */
[----:B------:R-:W-:Y:S01]  /*db60*/  IMAD R6, R11, 0x8000, R2 ;  /* 0x000080000b067824 */ /* 0x000fe200078e0202 */
[----:B------:R-:W-:Y:S01]  /*db70*/  LOP3.LUT R59, R0, 0x10, RZ, 0xfc, !PT ;  /* 0x00000010003b7812 */ /* 0x000fe200078efcff */
[----:B------:R-:W4:Y:S04]  /*db80*/  LDL R60, [R1+0x70] ;  /* 0x00007000013c7983 */ /* 0x000f280000100800 */
[----:B------:R-:W-:Y:S01]  /*db90*/  IADD3 R54, P1, R226, R44, RZ ;  /* 0x0000002ce2367210 */ /* 0x000fe20007f3e0ff */
[----:B------:R-:W1:Y:S01]  /*dba0*/  R2UR UR61, R9 ;  /* 0x00000000093d73c2 */ /* 0x000e6200000e0000 */
[----:B------:R-:W-:Y:S03]  /*dbb0*/  HMMA.1688.F32.TF32 R64, R68, R66, R100 ;  /* 0x000000424440723c */ /* 0x000fe60000081064 */
[----:B------:R-:W-:Y:S01]  /*dbc0*/  IMAD.X R55, R45, 0x1, R165, P1 ;  /* 0x000000012d377824 */ /* 0x000fe200008e06a5 */
[----:B------:R-:W-:-:S02]  /*dbd0*/  ISETP.GE.AND P1, PT, R227, UR59, PT ;  /* 0x0000003be3007c0c */ /* 0x000fc4000bf26270 */
[----:B------:R-:W-:Y:S01]  /*dbe0*/  LOP3.LUT R226, R0, 0xc, RZ, 0xfc, !PT ;  /* 0x0000000c00e27812 */ /* 0x000fe200078efcff */
[----:B------:R-:W-:Y:S01]  /*dbf0*/  @!PT LDS RZ, [RZ] ;  /* 0x00000000fffff984 */ /* 0x000fe20000000800 */
[----:B------:R-:W-:Y:S01]  /*dc00*/  @!PT LDS RZ, [RZ] ;  /* 0x00000000fffff984 */ /* 0x000fe20000000800 */
[----:B------:R-:W-:Y:S01]  /*dc10*/  @!PT LDS RZ, [RZ] ;  /* 0x00000000fffff984 */ /* 0x000fe20000000800 */
[----:B------:R1:W-:Y:S04]  /*dc20*/  LDGSTS.E [R6], [R52.64], P2 ;  /* 0x0000000034067fae */ /* 0x0003e80009121860 */
[----:B------:R1:W-:Y:S02]  /*dc30*/  LDGSTS.E [R6+0x400], [R54.64], P3 ;  /* 0x0040000036067fae */ /* 0x0003e40009921860 */
[----:B-1----:R-:W-:Y:S02]  /*dc40*/  SEL R52, RZ, 0x4, P1 ;  /* 0x00000004ff347807 */ /* 0x002fe40000800000 */
[----:B------:R-:W-:Y:S02]  /*dc50*/  ISETP.GE.AND P1, PT, R226, UR59, PT ;  /* 0x0000003be2007c0c */ /* 0x000fe4000bf26270 */
[----:B------:R-:W-:-:S02]  /*dc60*/  SEL R52, R52, RZ, !P0 ;  /* 0x000000ff34347207 */ /* 0x000fc40004000000 */
[----:B------:R-:W-:Y:S02]  /*dc70*/  SEL R53, RZ, 0x4, P1 ;  /* 0x00000004ff357807 */ /* 0x000fe40000800000 */
[----:B------:R-:W-:Y:S02]  /*dc80*/  ISETP.NE.U32.AND P1, PT, R52, RZ, PT ;  /* 0x000000ff3400720c */ /* 0x000fe40003f25070 */
[----:B------:R-:W-:Y:S02]  /*dc90*/  SEL R53, R53, RZ, !P0 ;  /* 0x000000ff35357207 */ /* 0x000fe40004000000 */
[----:B------:R-:W-:Y:S02]  /*dca0*/  IADD3 R52, P3, R225, R44, RZ ;  /* 0x0000002ce1347210 */ /* 0x000fe40007f7e0ff */
[----:B------:R-:W-:-:S03]  /*dcb0*/  ISETP.NE.U32.AND P2, PT, R53, RZ, PT ;  /* 0x000000ff3500720c */ /* 0x000fc60003f45070 */
[----:B------:R-:W-:Y:S01]  /*dcc0*/  IMAD.X R53, R45, 0x1, R163, P3 ;  /* 0x000000012d357824 */ /* 0x000fe200018e06a3 */
[----:B------:R-:W-:-:S04]  /*dcd0*/  LOP3.LUT R58, R0, 0x14, RZ, 0xfc, !PT ;  /* 0x00000014003a7812 */ /* 0x000fc800078efcff */
[----:B------:R1:W-:Y:S01]  /*dce0*/  LDGSTS.E [R6+0x800], [R52.64], P1 ;  /* 0x0080000034067fae */ /* 0x0003e20008921860 */
[----:B------:R-:W-:Y:S02]  /*dcf0*/  ISETP.GE.AND P1, PT, R59, UR59, PT ;  /* 0x0000003b3b007c0c */ /* 0x000fe4000bf26270 */
[----:B------:R-:W-:Y:S01]  /*dd00*/  IADD3 R54, P3, R224, R44, RZ ;  /* 0x0000002ce0367210 */ /* 0x000fe20007f7e0ff */
[----:B------:R-:W4:Y:S01]  /*dd10*/  LDL R59, [R1+0x68] ;  /* 0x00006800013b7983 */ /* 0x000f220000100800 */
[----:B-1----:R-:W-:Y:S02]  /*dd20*/  SEL R52, RZ, 0x4, P1 ;  /* 0x00000004ff347807 */ /* 0x002fe40000800000 */
[----:B------:R-:W-:Y:S02]  /*dd30*/  ISETP.GE.AND P1, PT, R58, UR59, PT ;  /* 0x0000003b3a007c0c */ /* 0x000fe4000bf26270 */
[----:B------:R-:W-:Y:S01]  /*dd40*/  SEL R52, R52, RZ, !P0 ;  /* 0x000000ff34347207 */ /* 0x000fe20004000000 */
[----:B------:R-:W-:Y:S01]  /*dd50*/  IMAD.X R55, R45, 0x1, R161, P3 ;  /* 0x000000012d377824 */ /* 0x000fe200018e06a1 */
[----:B------:R-:W-:Y:S01]  /*dd60*/  SEL R53, RZ, 0x4, P1 ;  /* 0x00000004ff357807 */ /* 0x000fe20000800000 */
[----:B------:R-:W4:Y:S01]  /*dd70*/  LDL R58, [R1+0x60] ;  /* 0x00006000013a7983 */ /* 0x000f220000100800 */
[----:B------:R-:W-:-:S02]  /*dd80*/  ISETP.NE.U32.AND P1, PT, R52, RZ, PT ;  /* 0x000000ff3400720c */ /* 0x000fc40003f25070 */
[----:B------:R-:W-:Y:S01]  /*dd90*/  SEL R53, R53, RZ, !P0 ;  /* 0x000000ff35357207 */ /* 0x000fe20004000000 */
[----:B------:R3:W-:Y:S03]  /*dda0*/  LDGSTS.E [R6+0xc00], [R54.64], P2 ;  /* 0x00c0000036067fae */ /* 0x0007e60009121860 */
[----:B------:R-:W-:Y:S02]  /*ddb0*/  ISETP.NE.U32.AND P2, PT, R53, RZ, PT ;  /* 0x000000ff3500720c */ /* 0x000fe40003f45070 */
[----:B--2---:R-:W-:Y:S02]  /*ddc0*/  IADD3 R52, P3, R56, R44, RZ ;  /* 0x0000002c38347210 */ /* 0x004fe40007f7e0ff */
[----:B------:R-:W-:-:S03]  /*ddd0*/  LOP3.LUT R56, R0, 0x18, RZ, 0xfc, !PT ;  /* 0x0000001800387812 */ /* 0x000fc600078efcff */
[----:B------:R-:W-:Y:S01]  /*dde0*/  IMAD.X R53, R45, 0x1, R159, P3 ;  /* 0x000000012d357824 */ /* 0x000fe200018e069f */
[----:B---3--:R-:W-:-:S04]  /*ddf0*/  IADD3 R54, P3, R57, R44, RZ ;  /* 0x0000002c39367210 */ /* 0x008fc80007f7e0ff */
[----:B------:R1:W-:Y:S01]  /*de00*/  LDGSTS.E [R6+0x1000], [R52.64], P1 ;  /* 0x0100000034067fae */ /* 0x0003e20008921860 */
[----:B------:R-:W-:Y:S02]  /*de10*/  ISETP.GE.AND P1, PT, R56, UR59, PT ;  /* 0x0000003b38007c0c */ /* 0x000fe4000bf26270 */
[C---:B------:R-:W-:Y:S01]  /*de20*/  LOP3.LUT R57, R0.reuse, 0x1c, RZ, 0xfc, !PT ;  /* 0x0000001c00397812 */ /* 0x040fe200078efcff */
[----:B------:R-:W-:Y:S01]  /*de30*/  IMAD.X R55, R45, 0x1, R157, P3 ;  /* 0x000000012d377824 */ /* 0x000fe200018e069d */
[----:B------:R-:W-:-:S04]  /*de40*/  LOP3.LUT R56, R0, 0x20, RZ, 0xfc, !PT ;  /* 0x0000002000387812 */ /* 0x000fc800078efcff */
[----:B------:R2:W-:Y:S01]  /*de50*/  LDGSTS.E [R6+0x1400], [R54.64], P2 ;  /* 0x0140000036067fae */ /* 0x0005e20009121860 */
[----:B-1----:R-:W-:Y:S02]  /*de60*/  SEL R52, RZ, 0x4, P1 ;  /* 0x00000004ff347807 */ /* 0x002fe40000800000 */
[----:B------:R-:W-:Y:S02]  /*de70*/  ISETP.GE.AND P1, PT, R57, UR59, PT ;  /* 0x0000003b39007c0c */ /* 0x000fe4000bf26270 */
[----:B------:R-:W-:Y:S02]  /*de80*/  SEL R52, R52, RZ, !P0 ;  /* 0x000000ff34347207 */ /* 0x000fe40004000000 */
[----:B------:R-:W-:Y:S02]  /*de90*/  SEL R53, RZ, 0x4, P1 ;  /* 0x00000004ff357807 */ /* 0x000fe40000800000 */
[----:B------:R-:W-:Y:S02]  /*dea0*/  ISETP.NE.U32.AND P3, PT, R52, RZ, PT ;  /* 0x000000ff3400720c */ /* 0x000fe40003f65070 */
[----:B------:R-:W-:-:S02]  /*deb0*/  ISETP.GE.AND P1, PT, R56, UR59, PT ;  /* 0x0000003b38007c0c */ /* 0x000fc4000bf26270 */
[----:B------:R-:W-:Y:S02]  /*dec0*/  SEL R53, R53, RZ, !P0 ;  /* 0x000000ff35357207 */ /* 0x000fe40004000000 */
[----:B--2---:R-:W-:Y:S02]  /*ded0*/  SEL R54, RZ, 0x4, P1 ;  /* 0x00000004ff367807 */ /* 0x004fe40000800000 */
[----:B------:R-:W-:Y:S01]  /*dee0*/  ISETP.NE.U32.AND P4, PT, R53, RZ, PT ;  /* 0x000000ff3500720c */ /* 0x000fe20003f85070 */
[----:B------:R-:W-:Y:S01]  /*def0*/  IMAD.WIDE R52, R172, 0x4, R44 ;  /* 0x00000004ac347825 */ /* 0x000fe200078e022c */
[----:B------:R-:W-:Y:S02]  /*df00*/  LOP3.LUT R56, R0, 0x24, RZ, 0xfc, !PT ;  /* 0x0000002400387812 */ /* 0x000fe400078efcff */
[----:B------:R-:W-:Y:S02]  /*df10*/  SEL R54, R54, RZ, !P0 ;  /* 0x000000ff36367207 */ /* 0x000fe40004000000 */
[----:B------:R-:W-:Y:S01]  /*df20*/  ISETP.GE.AND P2, PT, R56, UR59, PT ;  /* 0x0000003b38007c0c */ /* 0x000fe2000bf46270 */
[----:B------:R1:W-:Y:S01]  /*df30*/  LDGSTS.E [R6+0x1800], [R52.64], P3 ;  /* 0x0180000034067fae */ /* 0x0003e20009921860 */
[----:B------:R-:W-:-:S02]  /*df40*/  LOP3.LUT R56, R0, 0x28, RZ, 0xfc, !PT ;  /* 0x0000002800387812 */ /* 0x000fc400078efcff */
[----:B------:R-:W-:Y:S02]  /*df50*/  ISETP.NE.U32.AND P1, PT, R54, RZ, PT ;  /* 0x000000ff3600720c */ /* 0x000fe40003f25070 */
[----:B------:R-:W-:Y:S02]  /*df60*/  SEL R54, RZ, 0x4, P2 ;  /* 0x00000004ff367807 */ /* 0x000fe40001000000 */
[----:B------:R-:W-:Y:S01]  /*df70*/  ISETP.GE.AND P2, PT, R56, UR59, PT ;  /* 0x0000003b38007c0c */ /* 0x000fe2000bf46270 */
[----:B-1----:R-:W-:Y:S01]  /*df80*/  IMAD.WIDE R52, R174, 0x4, R44 ;  /* 0x00000004ae347825 */ /* 0x002fe200078e022c */
[----:B------:R-:W-:-:S04]  /*df90*/  SEL R54, R54, RZ, !P0 ;  /* 0x000000ff36367207 */ /* 0x000fc80004000000 */
[----:B------:R1:W-:Y:S01]  /*dfa0*/  LDGSTS.E [R6+0x1c00], [R52.64], P4 ;  /* 0x01c0000034067fae */ /* 0x0003e2000a121860 */
[----:B------:R-:W-:Y:S02]  /*dfb0*/  ISETP.NE.U32.AND P4, PT, R54, RZ, PT ;  /* 0x000000ff3600720c */ /* 0x000fe40003f85070 */
[----:B------:R-:W-:Y:S02]  /*dfc0*/  LOP3.LUT R56, R0, 0x2c, RZ, 0xfc, !PT ;  /* 0x0000002c00387812 */ /* 0x000fe400078efcff */
[----:B-1----:R-:W-:-:S04]  /*dfd0*/  SEL R52, RZ, 0x4, P2 ;  /* 0x00000004ff347807 */ /* 0x002fc80001000000 */
[----:B------:R-:W-:Y:S01]  /*dfe0*/  SEL R54, R52, RZ, !P0 ;  /* 0x000000ff34367207 */ /* 0x000fe20004000000 */
[----:B------:R-:W-:Y:S01]  /*dff0*/  IMAD.WIDE R52, R176, 0x4, R44 ;  /* 0x00000004b0347825 */ /* 0x000fe200078e022c */
[----:B------:R-:W-:Y:S02]  /*e000*/  ISETP.GE.AND P3, PT, R56, UR59, PT ;  /* 0x0000003b38007c0c */ /* 0x000fe4000bf66270 */
[----:B------:R-:W-:Y:S02]  /*e010*/  LOP3.LUT R56, R0, 0x30, RZ, 0xfc, !PT ;  /* 0x0000003000387812 */ /* 0x000fe400078efcff */
[----:B------:R1:W-:Y:S01]  /*e020*/  LDGSTS.E [R6+0x2000], [R52.64], P1 ;  /* 0x0200000034067fae */ /* 0x0003e20008921860 */
[----:B------:R-:W-:Y:S02]  /*e030*/  ISETP.NE.U32.AND P2, PT, R54, RZ, PT ;  /* 0x000000ff3600720c */ /* 0x000fe40003f45070 */
[----:B------:R-:W-:Y:S02]  /*e040*/  SEL R54, RZ, 0x4, P3 ;  /* 0x00000004ff367807 */ /* 0x000fe40001800000 */
[----:B------:R-:W-:-:S02]  /*e050*/  ISETP.GE.AND P1, PT, R56, UR59, PT ;  /* 0x0000003b38007c0c */ /* 0x000fc4000bf26270 */
[----:B------:R-:W-:Y:S01]  /*e060*/  SEL R54, R54, RZ, !P0 ;  /* 0x000000ff36367207 */ /* 0x000fe20004000000 */
[----:B-1----:R-:W-:-:S05]  /*e070*/  IMAD.WIDE R52, R178, 0x4, R44 ;  /* 0x00000004b2347825 */ /* 0x002fca00078e022c */
        /* <DEDUP_REMOVED lines=118> */
[----:B------:R-:W-:-:S04]  /*e7e0*/  LOP3.LUT R55, R0, 0x78, RZ, 0xfc, !PT ;  /* 0x0000007800377812 */ /* 0x000fc800078efcff */
[----:B------:R1:W-:Y:S01]  /*e7f0*/  LDGSTS.E [R6+0x6800], [R52.64], P2 ;  /* 0x0680000034067fae */ /* 0x0003e20009121860 */
[----:B------:R-:W-:Y:S02]  /*e800*/  ISETP.GE.AND P2, PT, R56, UR59, PT ;  /* 0x0000003b38007c0c */ /* 0x000fe4000bf46270 */
[----:B------:R-:W-:Y:S02]  /*e810*/  ISETP.GE.AND P3, PT, R55, UR59, PT ;  /* 0x0000003b37007c0c */ /* 0x000fe4000bf66270 */
[----:B------:R-:W-:Y:S01]  /*e820*/  LOP3.LUT R55, R0, 0x7c, RZ, 0xfc, !PT ;  /* 0x0000007c00377812 */ /* 0x000fe200078efcff */
[----:B-1----:R-:W-:Y:S01]  /*e830*/  IMAD.WIDE R52, R214, 0x4, R44 ;  /* 0x00000004d6347825 */ /* 0x002fe200078e022c */
[----:B------:R-:W-:-:S04]  /*e840*/  ISETP.NE.U32.AND P1, PT, R54, RZ, PT ;  /* 0x000000ff3600720c */ /* 0x000fc80003f25070 */
[----:B------:R1:W-:Y:S02]  /*e850*/  LDGSTS.E [R6+0x6c00], [R52.64], P4 ;  /* 0x06c0000034067fae */ /* 0x0003e4000a121860 */
[----:B-1----:R-:W-:Y:S02]  /*e860*/  SEL R52, RZ, 0x4, P2 ;  /* 0x00000004ff347807 */ /* 0x002fe40001000000 */
[----:B------:R-:W-:Y:S02]  /*e870*/  SEL R53, RZ, 0x4, P3 ;  /* 0x00000004ff357807 */ /* 0x000fe40001800000 */
[----:B------:R-:W-:Y:S02]  /*e880*/  ISETP.GE.AND P2, PT, R55, UR59, PT ;  /* 0x0000003b37007c0c */ /* 0x000fe4000bf46270 */
[----:B------:R-:W-:Y:S02]  /*e890*/  SEL R52, R52, RZ, !P0 ;  /* 0x000000ff34347207 */ /* 0x000fe40004000000 */
[----:B------:R-:W-:-:S02]  /*e8a0*/  SEL R53, R53, RZ, !P0 ;  /* 0x000000ff35357207 */ /* 0x000fc40004000000 */
[----:B------:R-:W-:Y:S02]  /*e8b0*/  SEL R54, RZ, 0x4, P2 ;  /* 0x00000004ff367807 */ /* 0x000fe40001000000 */
[----:B------:R-:W-:Y:S02]  /*e8c0*/  ISETP.NE.U32.AND P2, PT, R52, RZ, PT ;  /* 0x000000ff3400720c */ /* 0x000fe40003f45070 */
[----:B------:R-:W-:Y:S01]  /*e8d0*/  ISETP.NE.U32.AND P3, PT, R53, RZ, PT ;  /* 0x000000ff3500720c */ /* 0x000fe20003f65070 */
[----:B------:R-:W-:Y:S01]  /*e8e0*/  IMAD.WIDE R52, R216, 0x4, R44 ;  /* 0x00000004d8347825 */ /* 0x000fe200078e022c */
[----:B------:R-:W-:-:S04]  /*e8f0*/  SEL R54, R54, RZ, !P0 ;  /* 0x000000ff36367207 */ /* 0x000fc80004000000 */
[----:B------:R-:W-:Y:S01]  /*e900*/  ISETP.NE.U32.AND P4, PT, R54, RZ, PT ;  /* 0x000000ff3600720c */ /* 0x000fe20003f85070 */
[----:B------:R1:W-:Y:S01]  /*e910*/  LDGSTS.E [R6+0x7000], [R52.64], P1 ;  /* 0x0700000034067fae */ /* 0x0003e20008921860 */
[----:B------:R-:W-:Y:S01]  /*e920*/  LOP3.LUT R57, R0, 0x2, RZ, 0xfc, !PT ;  /* 0x0000000200397812 */ /* 0x000fe200078efcff */
[----:B------:R-:W-:Y:S01]  /*e930*/  IMAD.WIDE R54, R220, 0x4, R44 ;  /* 0x00000004dc367825 */ /* 0x000fe200078e022c */
[----:B------:R-:W-:-:S03]  /*e940*/  LOP3.LUT R56, R0, 0x6, RZ, 0xfc, !PT ;  /* 0x0000000600387812 */ /* 0x000fc600078efcff */
[----:B-1----:R-:W-:Y:S01]  /*e950*/  IMAD.WIDE R52, R218, 0x4, R44 ;  /* 0x00000004da347825 */ /* 0x002fe200078e022c */
[----:B------:R-:W-:-:S04]  /*e960*/  ISETP.GE.AND P1, PT, R57, UR59, PT ;  /* 0x0000003b39007c0c */ /* 0x000fc8000bf26270 */
[----:B------:R1:W-:Y:S01]  /*e970*/  LDGSTS.E [R6+0x7400], [R52.64], P2 ;  /* 0x0740000034067fae */ /* 0x0003e20009121860 */
[----:B------:R-:W-:-:S03]  /*e980*/  IMAD R61, R0, c[0x0][0x188], RZ ;  /* 0x00006200003d7a24 */ /* 0x000fc600078e02ff */
[----:B------:R2:W-:Y:S01]  /*e990*/  LDGSTS.E [R6+0x7800], [R54.64], P3 ;  /* 0x0780000036067fae */ /* 0x0005e20009921860 */
[----:B------:R-:W-:Y:S02]  /*e9a0*/  IMAD.MOV.U32 R57, RZ, RZ, c[0x0][0x188] ;  /* 0x00006200ff397624 */ /* 0x000fe400078e00ff */
[----:B-1----:R-:W-:-:S05]  /*e9b0*/  IMAD.WIDE R52, R222, 0x4, R44 ;  /* 0x00000004de347825 */ /* 0x002fca00078e022c */
[----:B------:R2:W-:Y:S01]  /*e9c0*/  LDGSTS.E [R6+0x7c00], [R52.64], P4 ;  /* 0x07c0000034067fae */ /* 0x0005e2000a121860 */
[----:B------:R-:W-:Y:S01]  /*e9d0*/  IMAD R57, R57, 0x2, R61 ;  /* 0x0000000239397824 */ /* 0x000fe200078e023d */
[----:B--2---:R-:W-:Y:S02]  /*e9e0*/  SEL R6, RZ, 0x4, P1 ;  /* 0x00000004ff067807 */ /* 0x004fe40000800000 */
[----:B------:R-:W-:Y:S02]  /*e9f0*/  ISETP.GE.AND P1, PT, R56, UR59, PT ;  /* 0x0000003b38007c0c */ /* 0x000fe4000bf26270 */
[----:B------:R-:W2:Y:S01]  /*ea00*/  LDL R56, [R1+0x54] ;  /* 0x0000540001387983 */ /* 0x000ea20000100800 */
[----:B------:R-:W-:Y:S01]  /*ea10*/  SEL R6, R6, RZ, !P0 ;  /* 0x000000ff06067207 */ /* 0x000fe20004000000 */
[----:B------:R-:W-:Y:S01]  /*ea20*/  IMAD.SHL.U32 R57, R57, 0x4, RZ ;  /* 0x0000000439397824 */ /* 0x000fe200078e00ff */
[----:B------:R-:W-:Y:S02]  /*ea30*/  SEL R52, RZ, 0x4, P1 ;  /* 0x00000004ff347807 */ /* 0x000fe40000800000 */
[----:B------:R-:W-:-:S02]  /*ea40*/  ISETP.NE.U32.AND P1, PT, R6, RZ, PT ;  /* 0x000000ff0600720c */ /* 0x000fc40003f25070 */
[----:B------:R-:W-:Y:S02]  /*ea50*/  SEL R6, R52, RZ, !P0 ;  /* 0x000000ff34067207 */ /* 0x000fe40004000000 */
[----:B------:R-:W-:Y:S02]  /*ea60*/  IADD3 R52, P3, R57, R44, RZ ;  /* 0x0000002c39347210 */ /* 0x000fe40007f7e0ff */
[----:B------:R-:W3:Y:S01]  /*ea70*/  LDL R57, [R1+0x4c] ;  /* 0x00004c0001397983 */ /* 0x000ee20000100800 */
[----:B------:R-:W-:Y:S01]  /*ea80*/  ISETP.NE.U32.AND P2, PT, R6, RZ, PT ;  /* 0x000000ff0600720c */ /* 0x000fe20003f45070 */
[----:B------:R-:W-:Y:S02]  /*ea90*/  IMAD R6, R11, 0x8000, R250 ;  /* 0x000080000b067824 */ /* 0x000fe400078e02fa */
[----:B------:R-:W-:Y:S01]  /*eaa0*/  IMAD.X R53, R45, 0x1, R166, P3 ;  /* 0x000000012d357824 */ /* 0x000fe200018e06a6 */
[----:B------:R-:W-:-:S04]  /*eab0*/  LOP3.LUT R61, R0, 0xa, RZ, 0xfc, !PT ;  /* 0x0000000a003d7812 */ /* 0x000fc800078efcff */
[----:B------:R1:W-:Y:S01]  /*eac0*/  LDGSTS.E [R6+0x200], [R52.64], P1 ;  /* 0x0020000034067fae */ /* 0x0003e20008921860 */
[----:B------:R-:W-:Y:S02]  /*ead0*/  ISETP.GE.AND P1, PT, R61, UR59, PT ;  /* 0x0000003b3d007c0c */ /* 0x000fe4000bf26270 */
[----:B----4-:R-:W-:Y:S02]  /*eae0*/  IADD3 R54, P3, R60, R44, RZ ;  /* 0x0000002c3c367210 */ /* 0x010fe40007f7e0ff */
[----:B------:R-:W-:Y:S02]  /*eaf0*/  LOP3.LUT R60, R0, 0xe, RZ, 0xfc, !PT ;  /* 0x0000000e003c7812 */ /* 0x000fe400078efcff */
[----:B-1----:R-:W-:Y:S02]  /*eb00*/  SEL R52, RZ, 0x4, P1 ;  /* 0x00000004ff347807 */ /* 0x002fe40000800000 */
[----:B------:R-:W-:Y:S02]  /*eb10*/  ISETP.GE.AND P1, PT, R60, UR59, PT ;  /* 0x0000003b3c007c0c */ /* 0x000fe4000bf26270 */
[----:B------:R-:W-:-:S02]  /*eb20*/  SEL R52, R52, RZ, !P0 ;  /* 0x000000ff34347207 */ /* 0x000fc40004000000 */
[----:B------:R-:W-:Y:S01]  /*eb30*/  SEL R53, RZ, 0x4, P1 ;  /* 0x00000004ff357807 */ /* 0x000fe20000800000 */
[----:B------:R-:W-:Y:S01]  /*eb40*/  IMAD.X R55, R45, 0x1, R164, P3 ;  /* 0x000000012d377824 */ /* 0x000fe200018e06a4 */
[----:B------:R-:W-:Y:S02]  /*eb50*/  ISETP.NE.U32.AND P1, PT, R52, RZ, PT ;  /* 0x000000ff3400720c */ /* 0x000fe40003f25070 */
[----:B------:R-:W-:Y:S02]  /*eb60*/  SEL R53, R53, RZ, !P0 ;  /* 0x000000ff35357207 */ /* 0x000fe40004000000 */
[----:B------:R-:W-:Y:S01]  /*eb70*/  IADD3 R52, P3, R59, R44, RZ ;  /* 0x0000002c3b347210 */ /* 0x000fe20007f7e0ff */
[----:B------:R1:W-:Y:S01]  /*eb80*/  LDGSTS.E [R6+0x600], [R54.64], P2 ;  /* 0x0060000036067fae */ /* 0x0003e20009121860 */
[----:B------:R-:W-:-:S03]  /*eb90*/  ISETP.NE.U32.AND P2, PT, R53, RZ, PT ;  /* 0x000000ff3500720c */ /* 0x000fc60003f45070 */
[----:B------:R-:W-:Y:S01]  /*eba0*/  IMAD.X R53, R45, 0x1, R162, P3 ;  /* 0x000000012d357824 */ /* 0x000fe200018e06a2 */
[----:B------:R-:W-:-:S04]  /*ebb0*/  LOP3.LUT R59, R0, 0x12, RZ, 0xfc, !PT ;  /* 0x00000012003b7812 */ /* 0x000fc800078efcff */
[----:B------:R4:W-:Y:S01]  /*ebc0*/  LDGSTS.E [R6+0xa00], [R52.64], P1 ;  /* 0x00a0000034067fae */ /* 0x0009e20008921860 */
[----:B------:R-:W-:Y:S02]  /*ebd0*/  ISETP.GE.AND P1, PT, R59, UR59, PT ;  /* 0x0000003b3b007c0c */ /* 0x000fe4000bf26270 */
[----:B-1----:R-:W-:Y:S02]  /*ebe0*/  IADD3 R54, P3, R58, R44, RZ ;  /* 0x0000002c3a367210 */ /* 0x002fe40007f7e0ff */
[----:B------:R-:W-:Y:S02]  /*ebf0*/  LOP3.LUT R58, R0, 0x16, RZ, 0xfc, !PT ;  /* 0x00000016003a7812 */ /* 0x000fe400078efcff */
[----:B----4-:R-:W-:Y:S02]  /*ec00*/  SEL R52, RZ, 0x4, P1 ;  /* 0x00000004ff347807 */ /* 0x010fe40000800000 */
[----:B------:R-:W-:Y:S02]  /*ec10*/  ISETP.GE.AND P1, PT, R58, UR59, PT ;  /* 0x0000003b3a007c0c */ /* 0x000fe4000bf26270 */
[----:B------:R-:W-:-:S02]  /*ec20*/  SEL R52, R52, RZ, !P0 ;  /* 0x000000ff34347207 */ /* 0x000fc40004000000 */
[----:B------:R-:W-:Y:S01]  /*ec30*/  SEL R53, RZ, 0x4, P1 ;  /* 0x00000004ff357807 */ /* 0x000fe20000800000 */
[----:B------:R-:W-:Y:S01]  /*ec40*/  IMAD.X R55, R45, 0x1, R160, P3 ;  /* 0x000000012d377824 */ /* 0x000fe200018e06a0 */
[----:B------:R-:W-:Y:S02]  /*ec50*/  ISETP.NE.U32.AND P1, PT, R52, RZ, PT ;  /* 0x000000ff3400720c */ /* 0x000fe40003f25070 */
[----:B------:R-:W-:Y:S02]  /*ec60*/  SEL R53, R53, RZ, !P0 ;  /* 0x000000ff35357207 */ /* 0x000fe40004000000 */
[----:B------:R3:W-:Y:S02]  /*ec70*/  LDGSTS.E [R6+0xe00], [R54.64], P2 ;  /* 0x00e0000036067fae */ /* 0x0007e40009121860 */
[----:B------:R-:W-:Y:S02]  /*ec80*/  ISETP.NE.U32.AND P2, PT, R53, RZ, PT ;  /* 0x000000ff3500720c */ /* 0x000fe40003f45070 */
[----:B------:R-:W1:Y:S01]  /*ec90*/  S2R R224, SR_TID.X ;  /* 0x0000000000e07919 */ /* 0x000e620000002100 */
[----:B--2---:R-:W-:-:S02]  /*eca0*/  IADD3 R52, P3, R56, R44, RZ ;  /* 0x0000002c38347210 */ /* 0x004fc40007f7e0ff */
[----:B------:R-:W-:-:S03]  /*ecb0*/  LOP3.LUT R56, R0, 0x1a, RZ, 0xfc, !PT ;  /* 0x0000001a00387812 */ /* 0x000fc600078efcff */
[----:B------:R-:W-:-:S05]  /*ecc0*/  IMAD.X R53, R45, 0x1, R158, P3 ;  /* 0x000000012d357824 */ /* 0x000fca00018e069e */
[----:B------:R2:W-:Y:S01]  /*ecd0*/  LDGSTS.E [R6+0x1200], [R52.64], P1 ;  /* 0x0120000034067fae */ /* 0x0005e20008921860 */
[----:B------:R-:W-:Y:S02]  /*ece0*/  ISETP.GE.AND P1, PT, R56, UR59, PT ;  /* 0x0000003b38007c0c */ /* 0x000fe4000bf26270 */
[----:B---3--:R-:W-:Y:S02]  /*ecf0*/  IADD3 R54, P3, R57, R44, RZ ;  /* 0x0000002c39367210 */ /* 0x008fe40007f7e0ff */
[----:B------:R-:W-:Y:S02]  /*ed00*/  LOP3.LUT R57, R0, 0x1e, RZ, 0xfc, !PT ;  /* 0x0000001e00397812 */ /* 0x000fe400078efcff */
[----:B--2---:R-:W-:Y:S02]  /*ed10*/  SEL R52, RZ, 0x4, P1 ;  /* 0x00000004ff347807 */ /* 0x004fe40000800000 */
[----:B------:R-:W-:Y:S02]  /*ed20*/  ISETP.GE.AND P1, PT, R57, UR59, PT ;  /* 0x0000003b39007c0c */ /* 0x000fe4000bf26270 */
[----:B------:R-:W-:Y:S01]  /*ed30*/  SEL R52, R52, RZ, !P0 ;  /* 0x000000ff34347207 */ /* 0x000fe20004000000 */
[----:B------:R-:W-:Y:S01]  /*ed40*/  IMAD.X R55, R45, 0x1, R156, P3 ;  /* 0x000000012d377824 */ /* 0x000fe200018e069c */
[----:B------:R-:W-:-:S02]  /*ed50*/  LOP3.LUT R56, R0, 0x22, RZ, 0xfc, !PT ;  /* 0x0000002200387812 */ /* 0x000fc400078efcff */
[----:B------:R-:W-:Y:S02]  /*ed60*/  SEL R53, RZ, 0x4, P1 ;  /* 0x00000004ff357807 */ /* 0x000fe40000800000 */
[----:B------:R-:W-:Y:S01]  /*ed70*/  ISETP.NE.U32.AND P3, PT, R52, RZ, PT ;  /* 0x000000ff3400720c */ /* 0x000fe20003f65070 */
[----:B------:R2:W-:Y:S01]  /*ed80*/  LDGSTS.E [R6+0x1600], [R54.64], P2 ;  /* 0x0160000036067fae */ /* 0x0005e20009121860 */
[----:B------:R-:W-:Y:S02]  /*ed90*/  ISETP.GE.AND P1, PT, R56, UR59, PT ;  /* 0x0000003b38007c0c */ /* 0x000fe4000bf26270 */
[----:B------:R-:W-:Y:S02]  /*eda0*/  SEL R53, R53, RZ, !P0 ;  /* 0x000000ff35357207 */ /* 0x000fe40004000000 */
[----:B------:R-:W-:Y:S02]  /*edb0*/  LOP3.LUT R56, R0, 0x26, RZ, 0xfc, !PT ;  /* 0x0000002600387812 */ /* 0x000fe400078efcff */
[----:B------:R-:W-:Y:S01]  /*edc0*/  ISETP.NE.U32.AND P4, PT, R53, RZ, PT ;  /* 0x000000ff3500720c */ /* 0x000fe20003f85070 */
[----:B------:R-:W-:Y:S01]  /*edd0*/  IMAD.WIDE R52, R173, 0x4, R44 ;  /* 0x00000004ad347825 */ /* 0x000fe200078e022c */
[----:B--2---:R-:W-:-:S04]  /*ede0*/  SEL R54, RZ, 0x4, P1 ;  /* 0x00000004ff367807 */ /* 0x004fc80000800000 */
[----:B------:R2:W-:Y:S01]  /*edf0*/  LDGSTS.E [R6+0x1a00], [R52.64], P3 ;  /* 0x01a0000034067fae */ /* 0x0005e20009921860 */
[----:B------:R-:W-:Y:S02]  /*ee00*/  ISETP.GE.AND P2, PT, R56, UR59, PT ;  /* 0x0000003b38007c0c */ /* 0x000fe4000bf46270 */
[----:B------:R-:W-:Y:S02]  /*ee10*/  SEL R54, R54, RZ, !P0 ;  /* 0x000000ff36367207 */ /* 0x000fe40004000000 */
[----:B------:R-:W-:Y:S02]  /*ee20*/  LOP3.LUT R56, R0, 0x2a, RZ, 0xfc, !PT ;  /* 0x0000002a00387812 */ /* 0x000fe400078efcff */
[----:B------:R-:W-:Y:S02]  /*ee30*/  ISETP.NE.U32.AND P1, PT, R54, RZ, PT ;  /* 0x000000ff3600720c */ /* 0x000fe40003f25070 */
[----:B------:R-:W-:Y:S01]  /*ee40*/  SEL R54, RZ, 0x4, P2 ;  /* 0x00000004ff367807 */ /* 0x000fe20001000000 */
[----:B--2---:R-:W-:Y:S01]  /*ee50*/  IMAD.WIDE R52, R175, 0x4, R44 ;  /* 0x00000004af347825 */ /* 0x004fe200078e022c */
[----:B------:R-:W-:-:S02]  /*ee60*/  ISETP.GE.AND P2, PT, R56, UR59, PT ;  /* 0x0000003b38007c0c */ /* 0x000fc4000bf46270 */
[----:B------:R-:W-:Y:S02]  /*ee70*/  SEL R54, R54, RZ, !P0 ;  /* 0x000000ff36367207 */ /* 0x000fe40004000000 */
[----:B------:R2:W-:Y:S01]  /*ee80*/  LDGSTS.E [R6+0x1e00], [R52.64], P4 ;  /* 0x01e0000034067fae */ /* 0x0005e2000a121860 */
[----:B------:R-:W-:Y:S02]  /*ee90*/  LOP3.LUT R56, R0, 0x2e, RZ, 0xfc, !PT ;  /* 0x0000002e00387812 */ /* 0x000fe400078efcff */
[----:B------:R-:W-:Y:S02]  /*eea0*/  ISETP.NE.U32.AND P4, PT, R54, RZ, PT ;  /* 0x000000ff3600720c */ /* 0x000fe40003f85070 */
[----:B--2---:R-:W-:-:S04]  /*eeb0*/  SEL R52, RZ, 0x4, P2 ;  /* 0x00000004ff347807 */ /* 0x004fc80001000000 */
        /* <DEDUP_REMOVED lines=9> */
[----:B--2---:R-:W-:-:S05]  /*ef50*/  IMAD.WIDE R52, R179, 0x4, R44 ;  /* 0x00000004b3347825 */ /* 0x004fca00078e022c */
[----:B------:R2:W-:Y:S01]  /*ef60*/  LDGSTS.E [R6+0x2600], [R52.64], P4 ;  /* 0x0260000034067fae */ /* 0x0005e2000a121860 */
[----:B------:R-:W-:Y:S02]  /*ef70*/  ISETP.NE.U32.AND P4, PT, R54, RZ, PT ;  /* 0x000000ff3600720c */ /* 0x000fe40003f85070 */
[----:B------:R-:W-:Y:S02]  /*ef80*/  LOP3.LUT R55, R0, 0x36, RZ, 0xfc, !PT ;  /* 0x0000003600377812 */ /* 0x000fe400078efcff */
        /* <DEDUP_REMOVED lines=130> */
[----:B-1----:R-:W-:Y:S02]  /*f7b0*/  LOP3.LUT R55, R224, 0x7f, RZ, 0xc0, !PT ;  /* 0x0000007fe0377812 */ /* 0x002fe400078ec0ff */
[----:B------:R1:W-:Y:S01]  /*f7c0*/  LDGSTS.E [R6+0x7200], [R52.64], P1 ;  /* 0x0720000034067fae */ /* 0x0003e20008921860 */
[----:B------:R-:W-:Y:S02]  /*f7d0*/  ISETP.NE.U32.AND P2, PT, R54, RZ, PT ;  /* 0x000000ff3600720c */ /* 0x000fe40003f45070 */
[----:B------:R-:W-:Y:S02]  /*f7e0*/  SEL R54, RZ, 0x4, P3 ;  /* 0x00000004ff367807 */ /* 0x000fe40001800000 */
[----:B------:R-:W-:-:S02]  /*f7f0*/  ISETP.GE.AND P1, PT, R55, UR59, PT ;  /* 0x0000003b37007c0c */ /* 0x000fc4000bf26270 */
[----:B------:R-:W-:Y:S01]  /*f800*/  SEL R54, R54, RZ, !P0 ;  /* 0x000000ff36367207 */ /* 0x000fe20004000000 */
[----:B-1----:R-:W-:-:S05]  /*f810*/  IMAD.WIDE R52, R219, 0x4, R44 ;  /* 0x00000004db347825 */ /* 0x002fca00078e022c */
[----:B------:R1:W-:Y:S02]  /*f820*/  LDGSTS.E [R6+0x7600], [R52.64], P4 ;  /* 0x0760000034067fae */ /* 0x0003e4000a121860 */
[----:B-1----:R-:W-:Y:S02]  /*f830*/  SEL R52, RZ, 0x4, P1 ;  /* 0x00000004ff347807 */ /* 0x002fe40000800000 */
[----:B------:R-:W-:Y:S02]  /*f840*/  ISETP.NE.U32.AND P1, PT, R54, RZ, PT ;  /* 0x000000ff3600720c */ /* 0x000fe40003f25070 */
[----:B------:R-:W-:Y:S01]  /*f850*/  SEL R54, R52, RZ, !P0 ;  /* 0x000000ff34367207 */ /* 0x000fe20004000000 */
[----:B------:R-:W-:-:S03]  /*f860*/  IMAD.WIDE R52, R221, 0x4, R44 ;  /* 0x00000004dd347825 */ /* 0x000fc600078e022c */
[----:B------:R-:W-:Y:S02]  /*f870*/  ISETP.NE.U32.AND P0, PT, R54, RZ, PT ;  /* 0x000000ff3600720c */ /* 0x000fe40003f05070 */
[----:B------:R1:W-:Y:S01]  /*f880*/  LDGSTS.E [R6+0x7a00], [R52.64], P2 ;  /* 0x07a0000034067fae */ /* 0x0003e20009121860 */
[----:B------:R-:W-:-:S05]  /*f890*/  IADD3 R54, P2, R4, R147, RZ ;  /* 0x0000009304367210 */ /* 0x000fca0007f5e0ff */
[----:B------:R-:W-:Y:S02]  /*f8a0*/  IMAD.X R55, R146, 0x1, R8, P2 ;  /* 0x0000000192377824 */ /* 0x000fe400010e0608 */
[----:B-1----:R-:W-:-:S05]  /*f8b0*/  IMAD.WIDE R52, R223, 0x4, R44 ;  /* 0x00000004df347825 */ /* 0x002fca00078e022c */
[----:B------:R1:W-:Y:S04]  /*f8c0*/  LDGSTS.E [R6+0x7e00], [R52.64], P1 ;  /* 0x07e0000034067fae */ /* 0x0003e80008921860 */
[----:B------:R-:W0:Y:S01]  /*f8d0*/  LDGDEPBAR ;  /* 0x00000000000079af */ /* 0x000e220000000000 */
[----:B-1----:R-:W-:Y:S01]  /*f8e0*/  IMAD R6, R11, 0x8000, R251 ;  /* 0x000080000b067824 */ /* 0x002fe200078e02fb */
[----:B------:R-:W-:-:S04]  /*f8f0*/  IADD3 R52, P1, R4, UR38, RZ ;  /* 0x0000002604347c10 */ /* 0x000fc8000ff3e0ff */
[----:B------:R1:W-:Y:S01]  /*f900*/  LDGSTS.E [R6+0x10000], [R54.64], P0 ;  /* 0x1000000036067fae */ /* 0x0003e20008121860 */
[----:B------:R-:W-:-:S05]  /*f910*/  IADD3.X R53, R8, UR10, RZ, P1, !PT ;  /* 0x0000000a08357c10 */ /* 0x000fca0008ffe4ff */
[----:B------:R2:W-:Y:S01]  /*f920*/  LDGSTS.E [R6+0x11000], [R52.64], P0 ;  /* 0x1100000034067fae */ /* 0x0005e20008121860 */
[----:B-1----:R-:W-:-:S04]  /*f930*/  IADD3 R54, P1, R4, UR46, RZ ;  /* 0x0000002e04367c10 */ /* 0x002fc8000ff3e0ff */
[----:B------:R-:W-:Y:S02]  /*f940*/  IADD3.X R55, R8, UR18, RZ, P1, !PT ;  /* 0x0000001208377c10 */ /* 0x000fe40008ffe4ff */
[----:B--2---:R-:W-:-:S03]  /*f950*/  IADD3 R52, P1, R4, UR54, RZ ;  /* 0x0000003604347c10 */ /* 0x004fc6000ff3e0ff */
[----:B------:R1:W-:Y:S01]  /*f960*/  LDGSTS.E [R6+0x12000], [R54.64], P0 ;  /* 0x1200000036067fae */ /* 0x0003e20008121860 */
[----:B------:R-:W-:-:S05]  /*f970*/  IADD3.X R53, R8, UR26, RZ, P1, !PT ;  /* 0x0000001a08357c10 */ /* 0x000fca0008ffe4ff */
[----:B------:R2:W-:Y:S01]  /*f980*/  LDGSTS.E [R6+0x13000], [R52.64], P0 ;  /* 0x1300000034067fae */ /* 0x0005e20008121860 */
[----:B-1----:R-:W-:-:S05]  /*f990*/  IADD3 R54, P1, R4, R137, RZ ;  /* 0x0000008904367210 */ /* 0x002fca0007f3e0ff */
[----:B------:R-:W-:Y:S01]  /*f9a0*/  IMAD.X R55, R136, 0x1, R8, P1 ;  /* 0x0000000188377824 */ /* 0x000fe200008e0608 */
[----:B--2---:R-:W-:-:S04]  /*f9b0*/  IADD3 R52, P1, R4, R121, RZ ;  /* 0x0000007904347210 */ /* 0x004fc80007f3e0ff */
[----:B------:R1:W-:Y:S01]  /*f9c0*/  LDGSTS.E [R6+0x14000], [R54.64], P0 ;  /* 0x1400000036067fae */ /* 0x0003e20008121860 */
[----:B------:R-:W-:-:S05]  /*f9d0*/  IMAD.X R53, R120, 0x1, R8, P1 ;  /* 0x0000000178357824 */ /* 0x000fca00008e0608 */
[----:B------:R2:W-:Y:S01]  /*f9e0*/  LDGSTS.E [R6+0x15000], [R52.64], P0 ;  /* 0x1500000034067fae */ /* 0x0005e20008121860 */
[----:B-1----:R-:W-:-:S05]  /*f9f0*/  IADD3 R54, P1, R4, R34, RZ ;  /* 0x0000002204367210 */ /* 0x002fca0007f3e0ff */
[--C-:B------:R-:W-:Y:S01]  /*fa00*/  IMAD.X R55, R43, 0x1, R8.reuse, P1 ;  /* 0x000000012b377824 */ /* 0x100fe200008e0608 */
[----:B--2---:R-:W-:Y:S02]  /*fa10*/  IADD3 R52, P1, R4, R18, RZ ;  /* 0x0000001204347210 */ /* 0x004fe40007f3e0ff */
[----:B------:R-:W-:Y:S02]  /*fa20*/  LOP3.LUT R56, R251, 0x10, RZ, 0x3c, !PT ;  /* 0x00000010fb387812 */ /* 0x000fe400078e3cff */
[----:B------:R1:W-:Y:S01]  /*fa30*/  LDGSTS.E [R6+0x16000], [R54.64], P0 ;  /* 0x1600000036067fae */ /* 0x0003e20008121860 */
[----:B------:R-:W-:-:S05]  /*fa40*/  IMAD.X R53, R35, 0x1, R8, P1 ;  /* 0x0000000123357824 */ /* 0x000fca00008e0608 */
[----:B------:R2:W-:Y:S01]  /*fa50*/  LDGSTS.E [R6+0x17000], [R52.64], P0 ;  /* 0x1700000034067fae */ /* 0x0005e20008121860 */
[----:B-1----:R-:W-:-:S05]  /*fa60*/  IADD3 R54, P1, R4, R145, RZ ;  /* 0x0000009104367210 */ /* 0x002fca0007f3e0ff */
[----:B------:R-:W-:Y:S01]  /*fa70*/  IMAD.X R55, R144, 0x1, R8, P1 ;  /* 0x0000000190377824 */ /* 0x000fe200008e0608 */
[----:B--2---:R-:W-:Y:S01]  /*fa80*/  IADD3 R52, P1, R4, UR39, RZ ;  /* 0x0000002704347c10 */ /* 0x004fe2000ff3e0ff */
[----:B------:R-:W-:-:S03]  /*fa90*/  IMAD R6, R11, 0x8000, R56 ;  /* 0x000080000b067824 */ /* 0x000fc600078e0238 */
[----:B------:R-:W-:Y:S02]  /*faa0*/  IADD3.X R53, R8, UR11, RZ, P1, !PT ;  /* 0x0000000b08357c10 */ /* 0x000fe40008ffe4ff */
[----:B------:R1:W-:Y:S04]  /*fab0*/  LDGSTS.E [R6+0x10200], [R54.64], P0 ;  /* 0x1020000036067fae */ /* 0x0003e80008121860 */
        /* <DEDUP_REMOVED lines=20> */
[----:B-1----:R-:W-:-:S04]  /*fc00*/  IADD3 R54, P1, R4, UR7, RZ ;  /* 0x0000000704367c10 */ /* 0x002fc8000ff3e0ff */
[----:B------:R-:W-:Y:S01]  /*fc10*/  IADD3.X R55, R8, UR4, RZ, P1, !PT ;  /* 0x0000000408377c10 */ /* 0x000fe20008ffe4ff */
[----:B--2---:R-:W-:Y:S01]  /*fc20*/  IMAD R6, R11, 0x8000, R56 ;  /* 0x000080000b067824 */ /* 0x004fe200078e0238 */
        /* <DEDUP_REMOVED lines=43> */
[----:B------:R-:W-:Y:S01]  /*fee0*/  IMAD.X R55, R40, 0x1, R8, P1 ;  /* 0x0000000128377824 */ /* 0x000fe200008e0608 */
[----:B--2---:R-:W-:-:S04]  /*fef0*/  IADD3 R52, P1, R4, R16, RZ ;  /* 0x0000001004347210 */ /* 0x004fc80007f3e0ff */
[----:B------:R1:W-:Y:S01]  /*ff00*/  LDGSTS.E [R6+0x16600], [R54.64], P0 ;  /* 0x1660000036067fae */ /* 0x0003e20008121860 */
[----:B------:R-:W-:-:S05]  /*ff10*/  IMAD.X R53, R29, 0x1, R8, P1 ;  /* 0x000000011d357824 */ /* 0x000fca00008e0608 */
[----:B------:R2:W-:Y:S02]  /*ff20*/  LDGSTS.E [R6+0x17600], [R52.64], P0 ;  /* 0x1760000034067fae */ /* 0x0005e40008121860 */
[----:B--2---:R-:W-:Y:S01]  /*ff30*/  IADD3 R52, P4, R4, UR53, RZ ;  /* 0x0000003504347c10 */ /* 0x004fe2000ff9e0ff */
[----:B------:R-:W-:-:S03]  /*ff40*/  UIADD3 UR53, UP2, UR53, UR60, URZ ;  /* 0x0000003c35357290 */ /* 0x000fc6000ff5e03f */
[----:B------:R-:W-:Y:S01]  /*ff50*/  IADD3.X R53, R8, UR25, RZ, P4, !PT ;  /* 0x0000001908357c10 */ /* 0x000fe2000a7fe4ff */
[----:B------:R-:W-:Y:S02]  /*ff60*/  UIADD3.X UR25, UR25, UR61, URZ, UP2, !UPT ;  /* 0x0000003d19197290 */ /* 0x000fe400097fe43f */
[----:B------:R-:W-:-:S04]  /*ff70*/  UIADD3 UR46, UP2, UR46, UR60, URZ ;  /* 0x0000003c2e2e7290 */ /* 0x000fc8000ff5e03f */
[----:B------:R-:W-:Y:S02]  /*ff80*/  UIADD3.X UR18, UR18, UR61, URZ, UP2, !UPT ;  /* 0x0000003d12127290 */ /* 0x000fe400097fe43f */
[----:B------:R-:W-:-:S04]  /*ff90*/  UIADD3 UR39, UP2, UR39, UR60, URZ ;  /* 0x0000003c27277290 */ /* 0x000fc8000ff5e03f */
[----:B------:R-:W-:Y:S02]  /*ffa0*/  UIADD3.X UR11, UR11, UR61, URZ, UP2, !UPT ;  /* 0x0000003d0b0b7290 */ /* 0x000fe400097fe43f */
[----:B------:R-:W-:Y:S01]  /*ffb0*/  UIADD3 UR7, UP2, UR7, UR60, URZ ;  /* 0x0000003c07077290 */ /* 0x000fe2000ff5e03f */
[----:B-1----:R-:W-:-:S05]  /*ffc0*/  IADD3 R54, P1, R4, UR34, RZ ;  /* 0x0000002204367c10 */ /* 0x002fca000ff3e0ff */
[----:B------:R-:W-:Y:S01]  /*ffd0*/  IMAD.U32 R6, RZ, RZ, UR7 ;  /* 0x00000007ff067e24 */ /* 0x000fe2000f8e00ff */
[----:B------:R-:W-:-:S04]  /*ffe0*/  IADD3.X R55, R8, UR6, RZ, P1, !PT ;  /* 0x0000000608377c10 */ /* 0x000fc80008ffe4ff */
[----:B------:R-:W1:Y:S01]  /*fff0*/  R2UR UR7, R151 ;  /* 0x00000000970773c2 */ /* 0x000e6200000e0000 */
[----:B------:R-:W-:-:S04]  /*10000*/  IADD3 R68, P1, R4, UR58, RZ ;  /* 0x0000003a04447c10 */ /* 0x000fc8000ff3e0ff */
[----:B------:R-:W-:Y:S02]  /*10010*/  IADD3.X R69, R8, UR30, RZ, P1, !PT ;  /* 0x0000001e08457c10 */ /* 0x000fe40008ffe4ff */
[----:B------:R-:W-:Y:S02]  /*10020*/  IADD3 R100, P1, R4, UR50, RZ ;  /* 0x0000003204647c10 */ /* 0x000fe4000ff3e0ff */
[----:B------:R-:W-:Y:S02]  /*10030*/  LOP3.LUT R56, R251, 0x40, RZ, 0x3c, !PT ;  /* 0x00000040fb387812 */ /* 0x000fe400078e3cff */
[----:B------:R-:W-:Y:S02]  /*10040*/  IADD3.X R101, R8, UR22, RZ, P1, !PT ;  /* 0x0000001608657c10 */ /* 0x000fe40008ffe4ff */
[----:B------:R-:W-:Y:S01]  /*10050*/  IADD3 R102, P1, R4, UR42, RZ ;  /* 0x0000002a04667c10 */ /* 0x000fe2000ff3e0ff */
[----:B------:R-:W-:-:S03]  /*10060*/  IMAD R104, R11, 0x8000, R56 ;  /* 0x000080000b687824 */ /* 0x000fc600078e0238 */
[----:B------:R-:W-:Y:S02]  /*10070*/  IADD3.X R103, R8, UR14, RZ, P1, !PT ;  /* 0x0000000e08677c10 */ /* 0x000fe40008ffe4ff */
[----:B------:R-:W-:Y:S01]  /*10080*/  IADD3 R98, P1, R4, UR35, RZ ;  /* 0x0000002304627c10 */ /* 0x000fe2000ff3e0ff */
[----:B------:R2:W-:Y:S04]  /*10090*/  LDGSTS.E [R104+0x10800], [R54.64], P0 ;  /* 0x1080000036687fae */ /* 0x0005e80008121860 */
[----:B------:R3:W-:Y:S01]  /*100a0*/  LDGSTS.E [R104+0x11800], [R102.64], P0 ;  /* 0x1180000066687fae */ /* 0x0007e20008121860 */
[----:B-1----:R-:W-:-:S03]  /*100b0*/  IADD3.X R99, R8, UR7, RZ, P1, !PT ;  /* 0x0000000708637c10 */ /* 0x002fc60008ffe4ff */
[----:B------:R3:W-:Y:S04]  /*100c0*/  LDGSTS.E [R104+0x12800], [R100.64], P0 ;  /* 0x1280000064687fae */ /* 0x0007e80008121860 */
[----:B------:R1:W-:Y:S02]  /*100d0*/  LDGSTS.E [R104+0x13800], [R68.64], P0 ;  /* 0x1380000044687fae */ /* 0x0003e40008121860 */
[----:B-1----:R-:W-:-:S05]  /*100e0*/  IADD3 R68, P1, R4, R129, RZ ;  /* 0x0000008104447210 */ /* 0x002fca0007f3e0ff */
[----:B------:R-:W-:-:S05]  /*100f0*/  IMAD.X R69, R128, 0x1, R8, P1 ;  /* 0x0000000180457824 */ /* 0x000fca00008e0608 */
[----:B------:R1:W-:Y:S02]  /*10100*/  LDGSTS.E [R104+0x14800], [R68.64], P0 ;  /* 0x1480000044687fae */ /* 0x0003e40008121860 */
[----:B-1----:R-:W-:-:S05]  /*10110*/  IADD3 R68, P1, R4, R113, RZ ;  /* 0x0000007104447210 */ /* 0x002fca0007f3e0ff */
[----:B------:R-:W-:-:S05]  /*10120*/  IMAD.X R69, R112, 0x1, R8, P1 ;  /* 0x0000000170457824 */ /* 0x000fca00008e0608 */
[----:B------:R1:W-:Y:S01]  /*10130*/  LDGSTS.E [R104+0x15800], [R68.64], P0 ;  /* 0x1580000044687fae */ /* 0x0003e20008121860 */
[----:B------:R-:W-:Y:S01]  /*10140*/  UIADD3.X UR4, UR4, UR61, URZ, UP2, !UPT ;  /* 0x0000003d04047290 */ /* 0x000fe200097fe43f */
[C---:B------:R-:W-:Y:S02]  /*10150*/  IADD3 R60, P2, R4.reuse, UR51, RZ ;  /* 0x00000033043c7c10 */ /* 0x040fe4000ff5e0ff */
[----:B-1----:R-:W-:-:S05]  /*10160*/  IADD3 R68, P1, R4, R26, RZ ;  /* 0x0000001a04447210 */ /* 0x002fca0007f3e0ff */
[----:B------:R-:W-:Y:S01]  /*10170*/  IMAD.X R69, R39, 0x1, R8, P1 ;  /* 0x0000000127457824 */ /* 0x000fe200008e0608 */
[----:B------:R-:W-:-:S04]  /*10180*/  LOP3.LUT R105, R251, 0x50, RZ, 0x3c, !PT ;  /* 0x00000050fb697812 */ /* 0x000fc800078e3cff */
[----:B------:R1:W-:Y:S01]  /*10190*/  LDGSTS.E [R104+0x16800], [R68.64], P0 ;  /* 0x1680000044687fae */ /* 0x0003e20008121860 */
[----:B------:R-:W-:Y:S01]  /*101a0*/  IADD3.X R61, R8, UR23, RZ, P2, !PT ;  /* 0x00000017083d7c10 */ /* 0x000fe200097fe4ff */
[----:B------:R-:W-:Y:S01]  /*101b0*/  IMAD.U32 R150, RZ, RZ, UR4 ;  /* 0x00000004ff967e24 */ /* 0x000fe2000f8e00ff */
[C---:B------:R-:W-:Y:S01]  /*101c0*/  IADD3 R62, P2, R4.reuse, UR43, RZ ;  /* 0x0000002b043e7c10 */ /* 0x040fe2000ff5e0ff */
[----:B------:R4:W2:Y:S01]  /*101d0*/  R2UR UR4, R5 ;  /* 0x00000000050473c2 */ /* 0x0008a200000e0000 */
[----:B-1----:R-:W-:Y:S01]  /*101e0*/  IADD3 R68, P1, R4, R15, RZ ;  /* 0x0000000f04447210 */ /* 0x002fe20007f3e0ff */
[----:B----4-:R-:W-:Y:S01]  /*101f0*/  IMAD R5, R11, 0x8000, R105 ;  /* 0x000080000b057824 */ /* 0x010fe200078e0269 */
[----:B------:R-:W-:-:S03]  /*10200*/  IADD3.X R63, R8, UR15, RZ, P2, !PT ;  /* 0x0000000f083f7c10 */ /* 0x000fc600097fe4ff */
[----:B------:R-:W-:-:S05]  /*10210*/  IMAD.X R69, R27, 0x1, R8, P1 ;  /* 0x000000011b457824 */ /* 0x000fca00008e0608 */
[----:B------:R1:W-:Y:S04]  /*10220*/  LDGSTS.E [R104+0x17800], [R68.64], P0 ;  /* 0x1780000044687fae */ /* 0x0003e80008121860 */
[----:B------:R4:W-:Y:S04]  /*10230*/  LDGSTS.E [R5+0x10a00], [R98.64], P0 ;  /* 0x10a0000062057fae */ /* 0x0009e80008121860 */
[----:B------:R4:W-:Y:S04]  /*10240*/  LDGSTS.E [R5+0x11a00], [R62.64], P0 ;  /* 0x11a000003e057fae */ /* 0x0009e80008121860 */
[----:B------:R1:W-:Y:S02]  /*10250*/  LDGSTS.E [R5+0x12a00], [R60.64], P0 ;  /* 0x12a000003c057fae */ /* 0x0003e40008121860 */
[----:B-1----:R-:W-:-:S05]  /*10260*/  IADD3 R60, P1, R4, R143, RZ ;  /* 0x0000008f043c7210 */ /* 0x002fca0007f3e0ff */
[----:B------:R-:W-:-:S05]  /*10270*/  IMAD.X R61, R142, 0x1, R8, P1 ;  /* 0x000000018e3d7824 */ /* 0x000fca00008e0608 */
        /* <DEDUP_REMOVED lines=8> */
[----:B------:R-:W-:Y:S01]  /*10300*/  IMAD.X R61, R38, 0x1, R8, P1 ;  /* 0x00000001263d7824 */ /* 0x000fe200008e0608 */
[----:B------:R-:W-:-:S04]  /*10310*/  IADD3 R56, P3, R4, UR52, RZ ;  /* 0x0000003404387c10 */ /* 0x000fc8000ff7e0ff */
[----:B------:R1:W-:Y:S01]  /*10320*/  LDGSTS.E [R5+0x16a00], [R60.64], P0 ;  /* 0x16a000003c057fae */ /* 0x0003e20008121860 */
[----:B------:R-:W-:Y:S02]  /*10330*/  LOP3.LUT R105, R251, 0x60, RZ, 0x3c, !PT ;  /* 0x00000060fb697812 */ /* 0x000fe400078e3cff */
[----:B------:R-:W-:Y:S02]  /*10340*/  IADD3.X R57, R8, UR24, RZ, P3, !PT ;  /* 0x0000001808397c10 */ /* 0x000fe40009ffe4ff */
[C---:B------:R-:W-:Y:S02]  /*10350*/  IADD3 R96, P2, R4.reuse, UR36, RZ ;  /* 0x0000002404607c10 */ /* 0x040fe4000ff5e0ff */
[C---:B-1----:R-:W-:Y:S02]  /*10360*/  IADD3 R60, P1, R4.reuse, R14, RZ ;  /* 0x0000000e043c7210 */ /* 0x042fe40007f3e0ff */
[----:B------:R-:W-:-:S03]  /*10370*/  IADD3 R58, P3, R4, UR44, RZ ;  /* 0x0000002c043a7c10 */ /* 0x000fc6000ff7e0ff */
[----:B------:R-:W-:Y:S01]  /*10380*/  IMAD.X R61, R25, 0x1, R8, P1 ;  /* 0x00000001193d7824 */ /* 0x000fe200008e0608 */
[C---:B------:R-:W-:Y:S02]  /*10390*/  IADD3.X R97, R8.reuse, UR8, RZ, P2, !PT ;  /* 0x0000000808617c10 */ /* 0x040fe400097fe4ff */
[----:B------:R-:W-:Y:S02]  /*103a0*/  IADD3.X R59, R8, UR16, RZ, P3, !PT ;  /* 0x00000010083b7c10 */ /* 0x000fe40009ffe4ff */
[----:B------:R4:W-:Y:S02]  /*103b0*/  LDGSTS.E [R5+0x17a00], [R60.64], P0 ;  /* 0x17a000003c057fae */ /* 0x0009e40008121860 */
[----:B----4-:R-:W-:-:S05]  /*103c0*/  IMAD R5, R11, 0x8000, R105 ;  /* 0x000080000b057824 */ /* 0x010fca00078e0269 */
[----:B------:R1:W-:Y:S04]  /*103d0*/  LDGSTS.E [R5+0x10c00], [R96.64], P0 ;  /* 0x10c0000060057fae */ /* 0x0003e80008121860 */
[----:B------:R1:W-:Y:S04]  /*103e0*/  LDGSTS.E [R5+0x11c00], [R58.64], P0 ;  /* 0x11c000003a057fae */ /* 0x0003e80008121860 */
[----:B------:R4:W-:Y:S02]  /*103f0*/  LDGSTS.E [R5+0x12c00], [R56.64], P0 ;  /* 0x12c0000038057fae */ /* 0x0009e40008121860 */
[----:B----4-:R-:W-:-:S05]  /*10400*/  IADD3 R56, P1, R4, R141, RZ ;  /* 0x0000008d04387210 */ /* 0x010fca0007f3e0ff */
[----:B------:R-:W-:-:S05]  /*10410*/  IMAD.X R57, R140, 0x1, R8, P1 ;  /* 0x000000018c397824 */ /* 0x000fca00008e0608 */
        /* <DEDUP_REMOVED lines=9> */
[----:B------:R4:W-:Y:S01]  /*104b0*/  LDGSTS.E [R5+0x16c00], [R56.64], P0 ;  /* 0x16c0000038057fae */ /* 0x0009e20008121860 */
[----:B------:R-:W-:Y:S02]  /*104c0*/  LOP3.LUT R68, R251, 0x70, RZ, 0x3c, !PT ;  /* 0x00000070fb447812 */ /* 0x000fe400078e3cff */
[C---:B------:R-:W-:Y:S02]  /*104d0*/  IADD3 R70, P3, R4.reuse, UR37, RZ ;  /* 0x0000002504467c10 */ /* 0x040fe4000ff7e0ff */
[C---:B----4-:R-:W-:Y:S02]  /*104e0*/  IADD3 R56, P1, R4.reuse, R13, RZ ;  /* 0x0000000d04387210 */ /* 0x050fe40007f3e0ff */
[----:B--2---:R-:W-:-:S03]  /*104f0*/  IADD3 R54, P4, R4, UR45, RZ ;  /* 0x0000002d04367c10 */ /* 0x004fc6000ff9e0ff */
[----:B------:R-:W-:Y:S01]  /*10500*/  IMAD.X R57, R23, 0x1, R8, P1 ;  /* 0x0000000117397824 */ /* 0x000fe200008e0608 */
[C---:B------:R-:W-:Y:S02]  /*10510*/  IADD3.X R71, R8.reuse, UR9, RZ, P3, !PT ;  /* 0x0000000908477c10 */ /* 0x040fe40009ffe4ff */
[----:B------:R-:W-:Y:S02]  /*10520*/  IADD3.X R55, R8, UR17, RZ, P4, !PT ;  /* 0x0000001108377c10 */ /* 0x000fe4000a7fe4ff */
[----:B------:R1:W-:Y:S02]  /*10530*/  LDGSTS.E [R5+0x17c00], [R56.64], P0 ;  /* 0x17c0000038057fae */ /* 0x0003e40008121860 */
[----:B-1----:R-:W-:-:S05]  /*10540*/  IMAD R5, R11, 0x8000, R68 ;  /* 0x000080000b057824 */ /* 0x002fca00078e0244 */
[----:B------:R3:W-:Y:S04]  /*10550*/  LDGSTS.E [R5+0x10e00], [R70.64], P0 ;  /* 0x10e0000046057fae */ /* 0x0007e80008121860 */
[----:B------:R1:W-:Y:S04]  /*10560*/  LDGSTS.E [R5+0x11e00], [R54.64], P0 ;  /* 0x11e0000036057fae */ /* 0x0003e80008121860 */
        /* <DEDUP_REMOVED lines=9> */
[----:B------:R-:W-:-:S04]  /*10600*/  IADD3 R56, P1, R4, R20, RZ ;  /* 0x0000001404387210 */ /* 0x000fc80007f3e0ff */
[----:B------:R3:W-:Y:S01]  /*10610*/  LDGSTS.E [R5+0x15e00], [R54.64], P0 ;  /* 0x15e0000036057fae */ /* 0x0007e20008121860 */
[----:B------:R-:W-:Y:S01]  /*10620*/  IMAD.X R57, R36, 0x1, R8, P1 ;  /* 0x0000000124397824 */ /* 0x000fe200008e0608 */
[----:B--2---:R-:W-:Y:S01]  /*10630*/  IADD3 R52, P1, R4, R7, RZ ;  /* 0x0000000704347210 */ /* 0x004fe20007f3e0ff */
[----:B------:R-:W-:-:S03]  /*10640*/  IMAD.MOV.U32 R60, RZ, RZ, c[0x0][0x188] ;  /* 0x00006200ff3c7624 */ /* 0x000fc600078e00ff */
[----:B------:R3:W-:Y:S01]  /*10650*/  LDGSTS.E [R5+0x16e00], [R56.64], P0 ;  /* 0x16e0000038057fae */ /* 0x0007e20008121860 */
[----:B------:R-:W-:-:S05]  /*10660*/  IMAD.X R53, R21, 0x1, R8, P1 ;  /* 0x0000000115357824 */ /* 0x000fca00008e0608 */
[----:B------:R3:W-:Y:S01]  /*10670*/  LDGSTS.E [R5+0x17e00], [R52.64], P0 ;  /* 0x17e0000034057fae */ /* 0x0007e20008121860 */
[-C--:B------:R-:W-:Y:S01]  /*10680*/  IADD3 R14, P0, R14, R10.reuse, RZ ;  /* 0x0000000a0e0e7210 */ /* 0x080fe20007f1e0ff */
[----:B------:R-:W-:Y:S01]  /*10690*/  IMAD.SHL.U32 R60, R60, 0x80, RZ ;  /* 0x000000803c3c7824 */ /* 0x000fe200078e00ff */
[-C--:B------:R-:W-:Y:S01]  /*106a0*/  IADD3 R7, P5, R7, R10.reuse, RZ ;  /* 0x0000000a07077210 */ /* 0x080fe20007fbe0ff */
[----:B------:R-:W-:Y:S01]  /*106b0*/  UIADD3 UR58, UP4, UR58, UR60, URZ ;  /* 0x0000003c3a3a7290 */ /* 0x000fe2000ff9e03f */
[-C--:B------:R-:W-:Y:S01]  /*106c0*/  IADD3 R13, P6, R13, R10.reuse, RZ ;  /* 0x0000000a0d0d7210 */ /* 0x080fe20007fde0ff */
[--C-:B------:R-:W-:Y:S01]  /*106d0*/  IMAD.X R25, R25, 0x1, R9.reuse, P0 ;  /* 0x0000000119197824 */ /* 0x100fe200000e0609 */
[----:B------:R-:W-:Y:S01]  /*106e0*/  IADD3 R22, P0, R22, R10, RZ ;  /* 0x0000000a16167210 */ /* 0x000fe20007f1e0ff */
[----:B------:R-:W-:Y:S01]  /*106f0*/  UIADD3 UR57, UP5, UR57, UR60, URZ ;  /* 0x0000003c39397290 */ /* 0x000fe2000ffbe03f */
[----:B------:R-:W-:Y:S01]  /*10700*/  LEA R149, P2, R60, R44, 0x2 ;  /* 0x0000002c3c957211 */ /* 0x000fe200078410ff */
[----:B------:R-:W-:Y:S01]  /*10710*/  UIADD3 UR56, UP6, UR56, UR60, URZ ;  /* 0x0000003c38387290 */ /* 0x000fe2000ffde03f */
[-C--:B------:R-:W-:Y:S01]  /*10720*/  IADD3 R15, P1, R15, R10.reuse, RZ ;  /* 0x0000000a0f0f7210 */ /* 0x080fe20007f3e0ff */
[----:B------:R-:W-:Y:S01]  /*10730*/  IMAD.X R37, R37, 0x1, R9, P0 ;  /* 0x0000000125257824 */ /* 0x000fe200000e0609 */
[-C--:B------:R-:W-:Y:S01]  /*10740*/  IADD3 R47, P0, R47, R10.reuse, RZ ;  /* 0x0000000a2f2f7210 */ /* 0x080fe20007f1e0ff */
[----:B------:R-:W-:Y:S01]  /*10750*/  IMAD.X R148, R45, 0x1, R155, P2 ;  /* 0x000000012d947824 */ /* 0x000fe200010e069b */
[-C--:B------:R-:W-:Y:S01]  /*10760*/  IADD3 R16, P2, R16, R10.reuse, RZ ;  /* 0x0000000a10107210 */ /* 0x080fe20007f5e0ff */
[--C-:B------:R-:W-:Y:S01]  /*10770*/  IMAD.X R21, R21, 0x1, R9.reuse, P5 ;  /* 0x0000000115157824 */ /* 0x100fe200028e0609 */
[-C--:B------:R-:W-:Y:S01]  /*10780*/  IADD3 R17, P3, R17, R10.reuse, RZ ;  /* 0x0000000a11117210 */ /* 0x080fe20007f7e0ff */
[--C-:B------:R-:W-:Y:S01]  /*10790*/  IMAD.X R23, R23, 0x1, R9.reuse, P6 ;  /* 0x0000000117177824 */ /* 0x100fe200030e0609 */
[-C--:B------:R-:W-:Y:S01]  /*107a0*/  IADD3 R19, P4, R19, R10.reuse, RZ ;  /* 0x0000000a13137210 */ /* 0x080fe20007f9e0ff */
[--C-:B------:R-:W-:Y:S01]  /*107b0*/  IMAD.X R46, R46, 0x1, R9.reuse, P0 ;  /* 0x000000012e2e7824 */ /* 0x100fe200000e0609 */
[-C--:B------:R-:W-:Y:S01]  /*107c0*/  IADD3 R18, P5, R18, R10.reuse, RZ ;  /* 0x0000000a12127210 */ /* 0x080fe20007fbe0ff */
[----:B------:R-:W-:Y:S01]  /*107d0*/  UIADD3 UR55, UP0, UR55, UR60, URZ ;  /* 0x0000003c37377290 */ /* 0x000fe2000ff1e03f */
[-C--:B------:R-:W-:Y:S01]  /*107e0*/  IADD3 R20, P6, R20, R10.reuse, RZ ;  /* 0x0000000a14147210 */ /* 0x080fe20007fde0ff */
[----:B------:R-:W-:Y:S01]  /*107f0*/  UIADD3 UR54, UP1, UR54, UR60, URZ ;  /* 0x0000003c36367290 */ /* 0x000fe2000ff3e03f */
[-C--:B------:R-:W-:Y:S01]  /*10800*/  IADD3 R121, P0, R121, R10.reuse, RZ ;  /* 0x0000000a79797210 */ /* 0x080fe20007f1e0ff */
[--C-:B------:R-:W-:Y:S01]  /*10810*/  IMAD.X R27, R27, 0x1, R9.reuse, P1 ;  /* 0x000000011b1b7824 */ /* 0x100fe200008e0609 */
        /* <DEDUP_REMOVED lines=12> */
[----:B------:R-:W-:Y:S01]  /*108e0*/  UIADD3 UR4, UR4, 0x1, URZ ;  /* 0x0000000104047890 */ /* 0x000fe2000fffe03f */
[-C--:B------:R-:W-:Y:S01]  /*108f0*/  IADD3 R135, P0, R135, R10.reuse, RZ ;  /* 0x0000000a87877210 */ /* 0x080fe20007f1e0ff */
[----:B------:R-:W-:Y:S01]  /*10900*/  UIADD3.X UR30, UR30, UR61, URZ, UP4, !UPT ;  /* 0x0000003d1e1e7290 */ /* 0x000fe2000a7fe43f */
[--C-:B------:R-:W-:Y:S01]  /*10910*/  IMAD.X R38, R38, 0x1, R9.reuse, P1 ;  /* 0x0000000126267824 */ /* 0x100fe200008e0609 */
        /* <DEDUP_REMOVED lines=8> */
[----:B------:R-:W-:Y:S01]  /*109a0*/  UIADD3 UR52, UP3, UR52, UR60, URZ ;  /* 0x0000003c34347290 */ /* 0x000fe2000ff7e03f */
[--C-:B------:R-:W-:Y:S01]  /*109b0*/  IMAD.X R43, R43, 0x1, R9.reuse, P6 ;  /* 0x000000012b2b7824 */ /* 0x100fe200030e0609 */
[----:B------:R-:W-:Y:S01]  /*109c0*/  UIADD3 UR51, UP4, UR51, UR60, URZ ;  /* 0x0000003c33337290 */ /* 0x000fe2000ff9e03f */
[-C--:B------:R-:W-:Y:S01]  /*109d0*/  IADD3 R109, P1, R109, R10.reuse, RZ ;  /* 0x0000000a6d6d7210 */ /* 0x080fe20007f3e0ff */
        /* <DEDUP_REMOVED lines=8> */
[--C-:B------:R-:W-:Y:S01]  /*10a60*/  IMAD.X R134, R134, 0x1, R9.reuse, P0 ;  /* 0x0000000186867824 */ /* 0x100fe200000e0609 */
[-C--:B------:R-:W-:Y:S01]  /*10a70*/  IADD3 R119, P6, R119, R10.reuse, RZ ;  /* 0x0000000a77777210 */ /* 0x080fe20007fde0ff */
[----:B------:R-:W-:Y:S01]  /*10a80*/  UIADD3 UR59, UR59, -0x80, URZ ;  /* 0xffffff803b3b7890 */ /* 0x000fe2000fffe03f */
[----:B------:R-:W-:Y:S01]  /*10a90*/  ISETP.NE.U32.AND P0, PT, R153, UR4, PT ;  /* 0x0000000499007c0c */ /* 0x000fe2000bf05070 */
        /* <DEDUP_REMOVED lines=11> */
[----:B------:R-:W-:Y:S01]  /*10b50*/  IMAD.X R118, R118, 0x1, R9, P6 ;  /* 0x0000000176767824 */ /* 0x000fe200030e0609 */
        /* <DEDUP_REMOVED lines=11> */
[----:B------:R-:W-:Y:S01]  /*10c10*/  IADD3 R133, P6, R133, R10, RZ ;  /* 0x0000000a85857210 */ /* 0x000fe20007fde0ff */
[----:B------:R-:W-:Y:S01]  /*10c20*/  UIADD3.X UR17, UR17, UR61, URZ, UP3, !UPT ;  /* 0x0000003d11117290 */ /* 0x000fe20009ffe43f */
[----:B------:R-:W0:Y:S01]  /*10c30*/  LDGDEPBAR ;  /* 0x00000000000079af */ /* 0x000e220000000000 */
[----:B------:R-:W-:-:S02]  /*10c40*/  UIADD3.X UR16, UR16, UR61, URZ, UP4, !UPT ;  /* 0x0000003d10107290 */ /* 0x000fc4000a7fe43f */
[----:B------:R-:W-:Y:S02]  /*10c50*/  UIADD3.X UR15, UR15, UR61, URZ, UP5, !UPT ;  /* 0x0000003d0f0f7290 */ /* 0x000fe4000affe43f */
[----:B------:R-:W-:Y:S02]  /*10c60*/  UIADD3.X UR14, UR14, UR61, URZ, UP6, !UPT ;  /* 0x0000003d0e0e7290 */ /* 0x000fe4000b7fe43f */
[----:B------:R-:W-:Y:S02]  /*10c70*/  UIADD3.X UR13, UR13, UR61, URZ, UP0, !UPT ;  /* 0x0000003d0d0d7290 */ /* 0x000fe400087fe43f */
[----:B------:R-:W-:Y:S01]  /*10c80*/  UIADD3.X UR12, UR12, UR61, URZ, UP1, !UPT ;  /* 0x0000003d0c0c7290 */ /* 0x000fe20008ffe43f */
[--C-:B------:R-:W-:Y:S01]  /*10c90*/  IMAD.X R122, R122, 0x1, R9.reuse, P1 ;  /* 0x000000017a7a7824 */ /* 0x100fe200008e0609 */
[----:B------:R-:W-:Y:S01]  /*10ca0*/  UIADD3 UR38, UP3, UR38, UR60, URZ ;  /* 0x0000003c26267290 */ /* 0x000fe2000ff7e03f */
        /* <DEDUP_REMOVED lines=8> */
[----:B------:R-:W-:Y:S01]  /*10d30*/  IMAD.X R132, R132, 0x1, R9, P6 ;  /* 0x0000000184847824 */ /* 0x000fe200030e0609 */
[----:B------:R-:W-:Y:S01]  /*10d40*/  UIADD3 UR31, UP1, UR31, UR60, URZ ;  /* 0x0000003c1f1f7290 */ /* 0x000fe2000ff3e03f */
[----:B------:R-:W-:-:S02]  /*10d50*/  IADD3 R137, P1, R137, R10, RZ ;  /* 0x0000000a89897210 */ /* 0x000fc40007f3e0ff */
[-C--:B------:R-:W-:Y:S02]  /*10d60*/  IADD3 R139, P2, R139, R10.reuse, RZ ;  /* 0x0000000a8b8b7210 */ /* 0x080fe40007f5e0ff */
[-C--:B------:R-:W-:Y:S02]  /*10d70*/  IADD3 R141, P3, R141, R10.reuse, RZ ;  /* 0x0000000a8d8d7210 */ /* 0x080fe40007f7e0ff */
[-C--:B------:R-:W-:Y:S02]  /*10d80*/  IADD3 R143, P4, R143, R10.reuse, RZ ;  /* 0x0000000a8f8f7210 */ /* 0x080fe40007f9e0ff */
[-C--:B------:R-:W-:Y:S02]  /*10d90*/  IADD3 R145, P5, R145, R10.reuse, RZ ;  /* 0x0000000a91917210 */ /* 0x080fe40007fbe0ff */
[----:B------:R-:W-:Y:S01]  /*10da0*/  IADD3 R147, P6, R147, R10, RZ ;  /* 0x0000000a93937210 */ /* 0x000fe20007fde0ff */
[----:B------:R-:W-:Y:S02]  /*10db0*/  UIADD3.X UR10, UR10, UR61, URZ, UP3, !UPT ;  /* 0x0000003d0a0a7290 */ /* 0x000fe40009ffe43f */
[----:B------:R-:W-:-:S02]  /*10dc0*/  UIADD3.X UR9, UR9, UR61, URZ, UP4, !UPT ;  /* 0x0000003d09097290 */ /* 0x000fc4000a7fe43f */
[----:B------:R-:W-:Y:S02]  /*10dd0*/  UIADD3.X UR8, UR8, UR61, URZ, UP5, !UPT ;  /* 0x0000003d08087290 */ /* 0x000fe4000affe43f */
[----:B------:R-:W-:Y:S02]  /*10de0*/  UIADD3.X UR7, UR7, UR61, URZ, UP6, !UPT ;  /* 0x0000003d07077290 */ /* 0x000fe4000b7fe43f */
[----:B------:R-:W-:Y:S02]  /*10df0*/  UIADD3.X UR6, UR6, UR61, URZ, UP0, !UPT ;  /* 0x0000003d06067290 */ /* 0x000fe400087fe43f */
[----:B------:R-:W-:Y:S01]  /*10e00*/  UIADD3.X UR5, UR5, UR61, URZ, UP1, !UPT ;  /* 0x0000003d05057290 */ /* 0x000fe20008ffe43f */
[--C-:B------:R-:W-:Y:S02]  /*10e10*/  IMAD.X R136, R136, 0x1, R9.reuse, P1 ;  /* 0x0000000188887824 */ /* 0x100fe400008e0609 */
[--C-:B------:R-:W-:Y:S02]  /*10e20*/  IMAD.X R138, R138, 0x1, R9.reuse, P2 ;  /* 0x000000018a8a7824 */ /* 0x100fe400010e0609 */
[----:B------:R-:W-:-:S02]  /*10e30*/  IMAD.X R140, R140, 0x1, R9, P3 ;  /* 0x000000018c8c7824 */ /* 0x000fc400018e0609 */
[--C-:B------:R-:W-:Y:S02]  /*10e40*/  IMAD.X R142, R142, 0x1, R9.reuse, P4 ;  /* 0x000000018e8e7824 */ /* 0x100fe400020e0609 */
[--C-:B------:R-:W-:Y:S02]  /*10e50*/  IMAD.X R144, R144, 0x1, R9.reuse, P5 ;  /* 0x0000000190907824 */ /* 0x100fe400028e0609 */
[----:B------:R-:W-:Y:S01]  /*10e60*/  IMAD.X R146, R146, 0x1, R9, P6 ;  /* 0x0000000192927824 */ /* 0x000fe200030e0609 */
[----:B---3--:R-:W-:Y:S01]  /*10e70*/  @!P0 CALL.REL.NOINC `(.L_x_0) ;  /* 0x0000001000008944 */ /* 0x008fe20003c00000 */
[----:B------:R-:W-:Y:S05]  /*10e80*/  BRA `(.L_x_1) ;  /* 0xffffb86000007947 */ /* 0x000fea000383ffff */
.L_x_0:
[----:B------:R-:W2:Y:S01]  /*10e90*/  LDL.LU R44, [R1+0x164] ;  /* 0x00016400012c7983 */ /* 0x000ea20000300800 */
[----:B------:R-:W-:-:S04]  /*10ea0*/  DEPBAR.LE SB0, 0x0 ;  /* 0x000080000000791a */ /* 0x000fc80000000000 */
[----:B------:R-:W-:Y:S01]  /*10eb0*/  IMAD.MOV.U32 R8, RZ, RZ, R89 ;  /* 0x000000ffff087224 */ /* 0x000fe200078e0059 */
[C---:B------:R-:W-:Y:S01]  /*10ec0*/  LOP3.LUT R40, R168.reuse, 0x20, RZ, 0x3c, !PT ;  /* 0x00000020a8287812 */ /* 0x040fe200078e3cff */
[----:B------:R-:W-:Y:S01]  /*10ed0*/  IMAD.MOV.U32 R9, RZ, RZ, R85 ;  /* 0x000000ffff097224 */ /* 0x000fe200078e0055 */
[----:B-----5:R-:W-:Y:S01]  /*10ee0*/  LOP3.LUT R2, R3, R0, RZ, 0xfc, !PT ;  /* 0x0000000003027212 */ /* 0x020fe200078efcff */
[----:B------:R-:W-:Y:S01]  /*10ef0*/  IMAD.MOV.U32 R10, RZ, RZ, R81 ;  /* 0x000000ffff0a7224 */ /* 0x000fe200078e0051 */
[----:B------:R-:W-:Y:S01]  /*10f00*/  LOP3.LUT R20, R168, 0x40, RZ, 0x3c, !PT ;  /* 0x00000040a8147812 */ /* 0x000fe200078e3cff */
[----:B------:R-:W-:Y:S01]  /*10f10*/  IMAD.MOV.U32 R11, RZ, RZ, R77 ;  /* 0x000000ffff0b7224 */ /* 0x000fe200078e004d */
[----:B------:R-:W-:Y:S01]  /*10f20*/  BAR.SYNC.DEFER_BLOCKING 0x0 ;  /* 0x0000000000007b1d */ /* 0x000fe20000010000 */
[----:B------:R-:W-:Y:S02]  /*10f30*/  IMAD.MOV.U32 R7, RZ, RZ, R76 ;  /* 0x000000ffff077224 */ /* 0x000fe400078e004c */
[----:B------:R-:W-:-:S02]  /*10f40*/  IMAD.MOV.U32 R15, RZ, RZ, R78 ;  /* 0x000000ffff0f7224 */ /* 0x000fc400078e004e */
[----:B------:R-:W-:Y:S02]  /*10f50*/  IMAD.MOV.U32 R19, RZ, RZ, R48 ;  /* 0x000000ffff137224 */ /* 0x000fe400078e0030 */
[----:B------:R-:W-:Y:S02]  /*10f60*/  IMAD.MOV.U32 R31, RZ, RZ, R49 ;  /* 0x000000ffff1f7224 */ /* 0x000fe400078e0031 */
[----:B------:R-:W-:Y:S02]  /*10f70*/  IMAD.MOV.U32 R4, RZ, RZ, R88 ;  /* 0x000000ffff047224 */ /* 0x000fe400078e0058 */
[----:B------:R-:W-:Y:S02]  /*10f80*/  IMAD.MOV.U32 R5, RZ, RZ, R84 ;  /* 0x000000ffff057224 */ /* 0x000fe400078e0054 */
[----:B------:R-:W-:Y:S02]  /*10f90*/  IMAD.MOV.U32 R6, RZ, RZ, R80 ;  /* 0x000000ffff067224 */ /* 0x000fe400078e0050 */
[----:B------:R-:W-:-:S02]  /*10fa0*/  IMAD.MOV.U32 R12, RZ, RZ, R90 ;  /* 0x000000ffff0c7224 */ /* 0x000fc400078e005a */
[----:B------:R-:W-:Y:S02]  /*10fb0*/  IMAD.MOV.U32 R13, RZ, RZ, R86 ;  /* 0x000000ffff0d7224 */ /* 0x000fe400078e0056 */
[----:B------:R-:W-:Y:S02]  /*10fc0*/  IMAD.MOV.U32 R14, RZ, RZ, R82 ;  /* 0x000000ffff0e7224 */ /* 0x000fe400078e0052 */
[----:B------:R-:W-:Y:S02]  /*10fd0*/  IMAD.MOV.U32 R76, RZ, RZ, R91 ;  /* 0x000000ffff4c7224 */ /* 0x000fe400078e005b */
[----:B------:R-:W-:Y:S01]  /*10fe0*/  IMAD.MOV.U32 R77, RZ, RZ, R87 ;  /* 0x000000ffff4d7224 */ /* 0x000fe200078e0057 */
[----:B------:R1:W-:Y:S01]  /*10ff0*/  STS.128 [R248+0x400], R8 ;  /* 0x00040008f8007388 */ /* 0x0003e20000000c00 */
[----:B------:R-:W-:Y:S02]  /*11000*/  IMAD.MOV.U32 R78, RZ, RZ, R83 ;  /* 0x000000ffff4e7224 */ /* 0x000fe400078e0053 */
[----:B------:R-:W-:Y:S01]  /*11010*/  IMAD.MOV.U32 R16, RZ, RZ, R92 ;  /* 0x000000ffff107224 */ /* 0x000fe200078e005c */
[----:B------:R-:W-:Y:S01]  /*11020*/  STS.128 [R248], R4 ;  /* 0x00000004f8007388 */ /* 0x000fe20000000c00 */
[----:B------:R-:W-:-:S02]  /*11030*/  IMAD.MOV.U32 R17, RZ, RZ, R72 ;  /* 0x000000ffff117224 */ /* 0x000fc400078e0048 */
[----:B------:R-:W-:Y:S01]  /*11040*/  IMAD.MOV.U32 R18, RZ, RZ, R64 ;  /* 0x000000ffff127224 */ /* 0x000fe200078e0040 */
[----:B------:R3:W-:Y:S01]  /*11050*/  STS.128 [R248+0x80], R12 ;  /* 0x0000800cf8007388 */ /* 0x0007e20000000c00 */
[----:B------:R-:W-:Y:S02]  /*11060*/  IMAD.MOV.U32 R28, RZ, RZ, R93 ;  /* 0x000000ffff1c7224 */ /* 0x000fe400078e005d */
[----:B------:R-:W-:Y:S01]  /*11070*/  IMAD.MOV.U32 R29, RZ, RZ, R73 ;  /* 0x000000ffff1d7224 */ /* 0x000fe200078e0049 */
[----:B------:R-:W-:Y:S01]  /*11080*/  STS.128 [R248+0x480], R76 ;  /* 0x0004804cf8007388 */ /* 0x000fe20000000c00 */
[----:B------:R-:W-:Y:S02]  /*11090*/  IMAD.MOV.U32 R30, RZ, RZ, R65 ;  /* 0x000000ffff1e7224 */ /* 0x000fe400078e0041 */
[----:B------:R-:W-:Y:S01]  /*110a0*/  IMAD.MOV.U32 R48, RZ, RZ, R95 ;  /* 0x000000ffff307224 */ /* 0x000fe200078e005f */
[----:B------:R4:W-:Y:S01]  /*110b0*/  STS.128 [R248+0x200], R16 ;  /* 0x00020010f8007388 */ /* 0x0009e20000000c00 */
[----:B-1----:R-:W-:-:S02]  /*110c0*/  IMAD.MOV.U32 R11, RZ, RZ, R50 ;  /* 0x000000ffff0b7224 */ /* 0x002fc400078e0032 */
[----:B------:R-:W-:Y:S01]  /*110d0*/  IMAD.MOV.U32 R8, RZ, RZ, R94 ;  /* 0x000000ffff087224 */ /* 0x000fe200078e005e */
[----:B------:R-:W-:Y:S01]  /*110e0*/  STS.128 [R248+0x600], R28 ;  /* 0x0006001cf8007388 */ /* 0x000fe20000000c00 */
[----:B------:R-:W-:Y:S02]  /*110f0*/  IMAD.MOV.U32 R9, RZ, RZ, R74 ;  /* 0x000000ffff097224 */ /* 0x000fe400078e004a */
[----:B------:R-:W-:Y:S01]  /*11100*/  IMAD.MOV.U32 R10, RZ, RZ, R66 ;  /* 0x000000ffff0a7224 */ /* 0x000fe200078e0042 */
[C-C-:B---3--:R-:W-:Y:S01]  /*11110*/  LOP3.LUT R15, R3.reuse, 0x4, R0.reuse, 0xfe, !PT ;  /* 0x00000004030f7812 */ /* 0x148fe200078efe00 */
[----:B------:R-:W-:Y:S01]  /*11120*/  IMAD.MOV.U32 R49, RZ, RZ, R75 ;  /* 0x000000ffff317224 */ /* 0x000fe200078e004b */
[----:B------:R-:W-:Y:S01]  /*11130*/  LOP3.LUT R14, R3, 0x6, R0, 0xfe, !PT ;  /* 0x00000006030e7812 */ /* 0x000fe200078efe00 */
[----:B------:R-:W-:Y:S01]  /*11140*/  IMAD.MOV.U32 R50, RZ, RZ, R67 ;  /* 0x000000ffff327224 */ /* 0x000fe200078e0043 */
[----:B------:R-:W-:Y:S01]  /*11150*/  STS.128 [R248+0x280], R8 ;  /* 0x00028008f8007388 */ /* 0x000fe20000000c00 */
[----:B------:R-:W-:-:S02]  /*11160*/  IMAD R13, R2, c[0x0][0x198], RZ ;  /* 0x00006600020d7a24 */ /* 0x000fc400078e02ff */
[----:B------:R-:W-:Y:S01]  /*11170*/  IMAD R35, R15, c[0x0][0x198], RZ ;  /* 0x000066000f237a24 */ /* 0x000fe200078e02ff */
[----:B------:R-:W-:Y:S01]  /*11180*/  STS.128 [R248+0x680], R48 ;  /* 0x00068030f8007388 */ /* 0x000fe20000000c00 */
[----:B----4-:R-:W-:Y:S01]  /*11190*/  LOP3.LUT R17, R168, 0x60, RZ, 0x3c, !PT ;  /* 0x00000060a8117812 */ /* 0x010fe200078e3cff */
[----:B------:R-:W-:Y:S01]  /*111a0*/  IMAD R37, R14, c[0x0][0x198], RZ ;  /* 0x000066000e257a24 */ /* 0x000fe200078e02ff */
[----:B------:R-:W-:Y:S01]  /*111b0*/  LOP3.LUT R16, R3, 0x2, R0, 0xfe, !PT ;  /* 0x0000000203107812 */ /* 0x000fe200078efe00 */
[----:B------:R-:W-:Y:S06]  /*111c0*/  BAR.SYNC.DEFER_BLOCKING 0x0 ;  /* 0x0000000000007b1d */ /* 0x000fec0000010000 */
[----:B------:R-:W1:Y:S04]  /*111d0*/  LDS.128 R24, [R168] ;  /* 0x00000000a8187984 */ /* 0x000e680000000c00 */
[----:B------:R-:W3:Y:S04]  /*111e0*/  LDS.128 R28, [R40] ;  /* 0x00000000281c7984 */ /* 0x000ee80000000c00 */
[----:B------:R-:W4:Y:S04]  /*111f0*/  LDS.128 R8, [R20] ;  /* 0x0000000014087984 */ /* 0x000f280000000c00 */
[----:B------:R-:W-:Y:S04]  /*11200*/  LDS.128 R168, [R168+0x800] ;  /* 0x00080000a8a87984 */ /* 0x000fe80000000c00 */
[----:B------:R-:W-:Y:S01]  /*11210*/  LDS.128 R20, [R20+0x800] ;  /* 0x0008000014147984 */ /* 0x000fe20000000c00 */
[C---:B--2---:R-:W-:Y:S01]  /*11220*/  IMAD R4, R44.reuse, c[0x0][0x194], RZ ;  /* 0x000065002c047a24 */ /* 0x044fe200078e02ff */
[----:B------:R-:W-:-:S04]  /*11230*/  ISETP.GE.AND P0, PT, R44, c[0x0][0x178], PT ;  /* 0x00005e002c007a0c */ /* 0x000fc80003f06270 */
[----:B------:R-:W-:Y:S02]  /*11240*/  LEA R41, P2, R4, c[0x0][0x170], 0x2 ;  /* 0x00005c0004297a11 */ /* 0x000fe400078410ff */
[----:B------:R-:W-:Y:S02]  /*11250*/  ISETP.LT.AND P1, PT, R2, c[0x0][0x17c], !P0 ;  /* 0x00005f0002007a0c */ /* 0x000fe40004721270 */
[----:B------:R-:W-:Y:S02]  /*11260*/  LEA.HI.X.SX32 R43, R4, c[0x0][0x174], 0x2, P2 ;  /* 0x00005d00042b7a11 */ /* 0x000fe400010f16ff */
[----:B------:R-:W2:Y:S01]  /*11270*/  LDS.128 R4, [R17] ;  /* 0x0000000011047984 */ /* 0x000ea20000000c00 */
[C---:B------:R-:W-:Y:S02]  /*11280*/  LEA R12, P2, R13.reuse, R41, 0x2 ;  /* 0x000000290d0c7211 */ /* 0x040fe400078410ff */
[C---:B------:R-:W-:Y:S01]  /*11290*/  ISETP.LT.AND P4, PT, R16.reuse, c[0x0][0x17c], !P0 ;  /* 0x00005f0010007a0c */ /* 0x040fe20004781270 */
[----:B------:R-:W-:Y:S01]  /*112a0*/  IMAD R16, R16, c[0x0][0x198], RZ ;  /* 0x0000660010107a24 */ /* 0x000fe200078e02ff */
[----:B------:R-:W-:-:S02]  /*112b0*/  LEA.HI.X.SX32 R13, R13, R43, 0x2, P2 ;  /* 0x0000002b0d0d7211 */ /* 0x000fc400010f16ff */
[----:B------:R-:W-:Y:S02]  /*112c0*/  ISETP.LT.AND P3, PT, R15, c[0x0][0x17c], !P0 ;  /* 0x00005f000f007a0c */ /* 0x000fe40004761270 */
[----:B------:R-:W-:Y:S01]  /*112d0*/  ISETP.LT.AND P2, PT, R14, c[0x0][0x17c], !P0 ;  /* 0x00005f000e007a0c */ /* 0x000fe20004741270 */
[----:B-1----:R1:W-:Y:S01]  /*112e0*/  @P1 STG.E [R12.64], R24 ;  /* 0x000000180c001986 */ /* 0x0023e2000c101920 */
[C---:B------:R-:W-:Y:S02]  /*112f0*/  LEA R32, P6, R16.reuse, R41, 0x2 ;  /* 0x0000002910207211 */ /* 0x040fe400078c10ff */
[----:B------:R-:W-:Y:S01]  /*11300*/  LOP3.LUT R2, R3, 0x8, R0, 0xfe, !PT ;  /* 0x0000000803027812 */ /* 0x000fe200078efe00 */
[----:B------:R1:W2:Y:S01]  /*11310*/  LDS.128 R12, [R40+0x800] ;  /* 0x00080000280c7984 */ /* 0x0002a20000000c00 */
[----:B------:R-:W-:Y:S02]  /*11320*/  LEA.HI.X.SX32 R33, R16, R43, 0x2, P6 ;  /* 0x0000002b10217211 */ /* 0x000fe400030f16ff */
[C---:B------:R-:W-:Y:S01]  /*11330*/  ISETP.LT.AND P1, PT, R2.reuse, c[0x0][0x17c], !P0 ;  /* 0x00005f0002007a0c */ /* 0x040fe20004721270 */
[----:B------:R-:W2:Y:S01]  /*11340*/  LDS.128 R16, [R17+0x800] ;  /* 0x0008000011107984 */ /* 0x000ea20000000c00 */
[----:B------:R-:W-:Y:S01]  /*11350*/  IMAD R2, R2, c[0x0][0x198], RZ ;  /* 0x0000660002027a24 */ /* 0x000fe200078e02ff */
[----:B------:R-:W-:-:S02]  /*11360*/  LEA R34, P5, R35, R41, 0x2 ;  /* 0x0000002923227211 */ /* 0x000fc400078a10ff */
[----:B------:R-:W-:Y:S01]  /*11370*/  LEA R36, P6, R37, R41, 0x2 ;  /* 0x0000002925247211 */ /* 0x000fe200078c10ff */
[----:B---3--:R3:W-:Y:S01]  /*11380*/  @P4 STG.E [R32.64], R28 ;  /* 0x0000001c20004986 */ /* 0x0087e2000c101920 */
[----:B------:R-:W-:Y:S02]  /*11390*/  LEA.HI.X.SX32 R35, R35, R43, 0x2, P5 ;  /* 0x0000002b23237211 */ /* 0x000fe400028f16ff */
[C---:B------:R-:W-:Y:S02]  /*113a0*/  LEA R38, P5, R2.reuse, R41, 0x2 ;  /* 0x0000002902267211 */ /* 0x040fe400078a10ff */
[--C-:B-1----:R-:W-:Y:S01]  /*113b0*/  LOP3.LUT R24, R3, 0xa, R0.reuse, 0xfe, !PT ;  /* 0x0000000a03187812 */ /* 0x102fe200078efe00 */
[----:B----4-:R1:W-:Y:S01]  /*113c0*/  @P3 STG.E [R34.64], R8 ;  /* 0x0000000822003986 */ /* 0x0103e2000c101920 */
[-C--:B------:R-:W-:Y:S02]  /*113d0*/  LEA.HI.X.SX32 R37, R37, R43.reuse, 0x2, P6 ;  /* 0x0000002b25257211 */ /* 0x080fe400030f16ff */
[----:B------:R-:W-:Y:S01]  /*113e0*/  LEA.HI.X.SX32 R39, R2, R43, 0x2, P5 ;  /* 0x0000002b02277211 */ /* 0x000fe200028f16ff */
[----:B------:R-:W-:Y:S01]  /*113f0*/  IMAD R40, R24, c[0x0][0x198], RZ ;  /* 0x0000660018287a24 */ /* 0x000fe200078e02ff */
[----:B------:R-:W-:-:S04]  /*11400*/  LOP3.LUT R2, R3, 0xc, R0, 0xfe, !PT ;  /* 0x0000000c03027812 */ /* 0x000fc800078efe00 */
[C---:B------:R-:W-:Y:S01]  /*11410*/  ISETP.LT.AND P3, PT, R2.reuse, c[0x0][0x17c], !P0 ;  /* 0x00005f0002007a0c */ /* 0x040fe20004761270 */
[----:B---3--:R-:W-:Y:S01]  /*11420*/  IMAD R28, R2, c[0x0][0x198], RZ ;  /* 0x00006600021c7a24 */ /* 0x008fe200078e02ff */
[----:B--2---:R2:W-:Y:S01]  /*11430*/  @P2 STG.E [R36.64], R4 ;  /* 0x0000000424002986 */ /* 0x0045e2000c101920 */
[----:B------:R-:W-:Y:S02]  /*11440*/  ISETP.LT.AND P2, PT, R24, c[0x0][0x17c], !P0 ;  /* 0x00005f0018007a0c */ /* 0x000fe40004741270 */
[C-C-:B------:R-:W-:Y:S01]  /*11450*/  LOP3.LUT R24, R3.reuse, 0xe, R0.reuse, 0xfe, !PT ;  /* 0x0000000e03187812 */ /* 0x140fe200078efe00 */
[----:B------:R3:W-:Y:S01]  /*11460*/  @P1 STG.E [R38.64], R168 ;  /* 0x000000a826001986 */ /* 0x0007e2000c101920 */
[----:B------:R-:W-:Y:S02]  /*11470*/  LEA R32, P1, R40, R41, 0x2 ;  /* 0x0000002928207211 */ /* 0x000fe400078210ff */
[----:B------:R-:W-:Y:S02]  /*11480*/  LOP3.LUT R2, R3, 0x10, R0, 0xfe, !PT ;  /* 0x0000001003027812 */ /* 0x000fe400078efe00 */
[C---:B------:R-:W-:Y:S01]  /*11490*/  ISETP.LT.AND P4, PT, R24.reuse, c[0x0][0x17c], !P0 ;  /* 0x00005f0018007a0c */ /* 0x040fe20004781270 */
[----:B------:R-:W-:Y:S01]  /*114a0*/  IMAD R24, R24, c[0x0][0x198], RZ ;  /* 0x0000660018187a24 */ /* 0x000fe200078e02ff */
[----:B------:R-:W-:-:S02]  /*114b0*/  LEA.HI.X.SX32 R33, R40, R43, 0x2, P1 ;  /* 0x0000002b28217211 */ /* 0x000fc400008f16ff */
[C---:B------:R-:W-:Y:S01]  /*114c0*/  ISETP.LT.AND P1, PT, R2.reuse, c[0x0][0x17c], !P0 ;  /* 0x00005f0002007a0c */ /* 0x040fe20004721270 */
[----:B------:R-:W-:Y:S01]  /*114d0*/  IMAD R2, R2, c[0x0][0x198], RZ ;  /* 0x0000660002027a24 */ /* 0x000fe200078e02ff */
[-C--:B-1----:R-:W-:Y:S01]  /*114e0*/  LEA R34, P5, R28, R41.reuse, 0x2 ;  /* 0x000000291c227211 */ /* 0x082fe200078a10ff */
[----:B------:R1:W-:Y:S01]  /*114f0*/  @P2 STG.E [R32.64], R12 ;  /* 0x0000000c20002986 */ /* 0x0003e2000c101920 */
[-C--:B--2---:R-:W-:Y:S02]  /*11500*/  LEA R36, P6, R24, R41.reuse, 0x2 ;  /* 0x0000002918247211 */ /* 0x084fe400078c10ff */
[----:B---3--:R-:W-:Y:S02]  /*11510*/  LEA R38, P2, R2, R41, 0x2 ;  /* 0x0000002902267211 */ /* 0x008fe400078410ff */
[----:B------:R-:W-:Y:S02]  /*11520*/  LOP3.LUT R4, R3, 0x12, R0, 0xfe, !PT ;  /* 0x0000001203047812 */ /* 0x000fe400078efe00 */
[----:B------:R-:W-:-:S02]  /*11530*/  LEA.HI.X.SX32 R35, R28, R43, 0x2, P5 ;  /* 0x0000002b1c237211 */ /* 0x000fc400028f16ff */
[-C--:B------:R-:W-:Y:S01]  /*11540*/  LEA.HI.X.SX32 R37, R24, R43.reuse, 0x2, P6 ;  /* 0x0000002b18257211 */ /* 0x080fe200030f16ff */
[----:B------:R-:W-:Y:S01]  /*11550*/  IMAD R8, R4, c[0x0][0x198], RZ ;  /* 0x0000660004087a24 */ /* 0x000fe200078e02ff */
[----:B------:R-:W-:Y:S01]  /*11560*/  LEA.HI.X.SX32 R39, R2, R43, 0x2, P2 ;  /* 0x0000002b02277211 */ /* 0x000fe200010f16ff */
[----:B------:R2:W-:Y:S01]  /*11570*/  @P3 STG.E [R34.64], R20 ;  /* 0x0000001422003986 */ /* 0x0005e2000c101920 */
[C-C-:B------:R-:W-:Y:S02]  /*11580*/  LOP3.LUT R2, R3.reuse, 0x14, R0.reuse, 0xfe, !PT ;  /* 0x0000001403027812 */ /* 0x140fe400078efe00 */
[----:B------:R-:W-:Y:S01]  /*11590*/  ISETP.LT.AND P2, PT, R4, c[0x0][0x17c], !P0 ;  /* 0x00005f0004007a0c */ /* 0x000fe20004741270 */
[----:B------:R3:W-:Y:S01]  /*115a0*/  @P4 STG.E [R36.64], R16 ;  /* 0x0000001024004986 */ /* 0x0007e2000c101920 */
[----:B------:R-:W-:Y:S01]  /*115b0*/  LOP3.LUT R4, R3, 0x16, R0, 0xfe, !PT ;  /* 0x0000001603047812 */ /* 0x000fe200078efe00 */
[C---:B-1----:R-:W-:Y:S01]  /*115c0*/  IMAD R12, R2.reuse, c[0x0][0x198], RZ ;  /* 0x00006600020c7a24 */ /* 0x042fe200078e02ff */
[----:B------:R-:W-:Y:S01]  /*115d0*/  ISETP.LT.AND P3, PT, R2, c[0x0][0x17c], !P0 ;  /* 0x00005f0002007a0c */ /* 0x000fe20004761270 */
[----:B------:R1:W-:Y:S01]  /*115e0*/  @P1 STG.E [R38.64], R25 ;  /* 0x0000001926001986 */ /* 0x0003e2000c101920 */
[----:B------:R-:W-:-:S02]  /*115f0*/  LEA R32, P1, R8, R41, 0x2 ;  /* 0x0000002908207211 */ /* 0x000fc400078210ff */
[----:B------:R-:W-:Y:S02]  /*11600*/  LOP3.LUT R2, R3, 0x18, R0, 0xfe, !PT ;  /* 0x0000001803027812 */ /* 0x000fe400078efe00 */
[C---:B------:R-:W-:Y:S01]  /*11610*/  ISETP.LT.AND P4, PT, R4.reuse, c[0x0][0x17c], !P0 ;  /* 0x00005f0004007a0c */ /* 0x040fe20004781270 */
[----:B------:R-:W-:Y:S01]  /*11620*/  IMAD R4, R4, c[0x0][0x198], RZ ;  /* 0x0000660004047a24 */ /* 0x000fe200078e02ff */
[----:B------:R-:W-:Y:S02]  /*11630*/  LEA.HI.X.SX32 R33, R8, R43, 0x2, P1 ;  /* 0x0000002b08217211 */ /* 0x000fe400008f16ff */
[C---:B------:R-:W-:Y:S01]  /*11640*/  ISETP.LT.AND P1, PT, R2.reuse, c[0x0][0x17c], !P0 ;  /* 0x00005f0002007a0c */ /* 0x040fe20004721270 */
[----:B------:R-:W-:Y:S01]  /*11650*/  IMAD R2, R2, c[0x0][0x198], RZ ;  /* 0x0000660002027a24 */ /* 0x000fe200078e02ff */
[-C--:B------:R-:W-:Y:S01]  /*11660*/  LEA R24, P6, R4, R41.reuse, 0x2 ;  /* 0x0000002904187211 */ /* 0x080fe200078c10ff */
[----:B------:R-:W-:Y:S01]  /*11670*/  @P2 STG.E [R32.64], R29 ;  /* 0x0000001d20002986 */ /* 0x000fe2000c101920 */
[----:B--2---:R-:W-:-:S02]  /*11680*/  LEA R34, P5, R12, R41, 0x2 ;  /* 0x000000290c227211 */ /* 0x004fc400078a10ff */
[----:B---3--:R-:W-:Y:S02]  /*11690*/  LEA R36, P2, R2, R41, 0x2 ;  /* 0x0000002902247211 */ /* 0x008fe400078410ff */
[-C--:B-1----:R-:W-:Y:S02]  /*116a0*/  LEA.HI.X.SX32 R25, R4, R43.reuse, 0x2, P6 ;  /* 0x0000002b04197211 */ /* 0x082fe400030f16ff */
[C-C-:B------:R-:W-:Y:S02]  /*116b0*/  LOP3.LUT R4, R3.reuse, 0x1a, R0.reuse, 0xfe, !PT ;  /* 0x0000001a03047812 */ /* 0x140fe400078efe00 */
[-C--:B------:R-:W-:Y:S02]  /*116c0*/  LEA.HI.X.SX32 R35, R12, R43.reuse, 0x2, P5 ;  /* 0x0000002b0c237211 */ /* 0x080fe400028f16ff */
[----:B------:R-:W-:Y:S01]  /*116d0*/  LEA.HI.X.SX32 R37, R2, R43, 0x2, P2 ;  /* 0x0000002b02257211 */ /* 0x000fe200010f16ff */
[C---:B------:R-:W-:Y:S01]  /*116e0*/  IMAD R12, R4.reuse, c[0x0][0x198], RZ ;  /* 0x00006600040c7a24 */ /* 0x040fe200078e02ff */
[----:B------:R-:W-:Y:S01]  /*116f0*/  LOP3.LUT R2, R3, 0x1c, R0, 0xfe, !PT ;  /* 0x0000001c03027812 */ /* 0x000fe200078efe00 */
[----:B------:R1:W-:Y:S01]  /*11700*/  @P3 STG.E [R34.64], R9 ;  /* 0x0000000922003986 */ /* 0x0003e2000c101920 */
[----:B------:R-:W-:-:S02]  /*11710*/  ISETP.LT.AND P2, PT, R4, c[0x0][0x17c], !P0 ;  /* 0x00005f0004007a0c */ /* 0x000fc40004741270 */
[C-C-:B------:R-:W-:Y:S01]  /*11720*/  LOP3.LUT R4, R3.reuse, 0x1e, R0.reuse, 0xfe, !PT ;  /* 0x0000001e03047812 */ /* 0x140fe200078efe00 */
[----:B------:R2:W-:Y:S01]  /*11730*/  @P4 STG.E [R24.64], R5 ;  /* 0x0000000518004986 */ /* 0x0005e2000c101920 */
[----:B------:R-:W-:Y:S01]  /*11740*/  IMAD R16, R2, c[0x0][0x198], RZ ;  /* 0x0000660002107a24 */ /* 0x000fe200078e02ff */
[----:B------:R-:W-:Y:S02]  /*11750*/  LEA R8, P5, R12, R41, 0x2 ;  /* 0x000000290c087211 */ /* 0x000fe400078a10ff */
[----:B------:R-:W-:Y:S01]  /*11760*/  @P1 STG.E [R36.64], R169 ;  /* 0x000000a924001986 */ /* 0x000fe2000c101920 */
[----:B------:R-:W-:Y:S01]  /*11770*/  ISETP.LT.AND P1, PT, R2, c[0x0][0x17c], !P0 ;  /* 0x00005f0002007a0c */ /* 0x000fe20004721270 */
[----:B------:R-:W-:Y:S01]  /*11780*/  IMAD R20, R4, c[0x0][0x198], RZ ;  /* 0x0000660004147a24 */ /* 0x000fe200078e02ff */
[----:B------:R-:W-:Y:S02]  /*11790*/  LOP3.LUT R2, R3, 0x20, R0, 0xfe, !PT ;  /* 0x0000002003027812 */ /* 0x000fe400078efe00 */
[----:B-1----:R-:W-:-:S02]  /*117a0*/  LEA.HI.X.SX32 R9, R12, R43, 0x2, P5 ;  /* 0x0000002b0c097211 */ /* 0x002fc400028f16ff */
[C---:B------:R-:W-:Y:S01]  /*117b0*/  ISETP.LT.AND P5, PT, R2.reuse, c[0x0][0x17c], !P0 ;  /* 0x00005f0002007a0c */ /* 0x040fe200047a1270 */
[----:B------:R-:W-:Y:S01]  /*117c0*/  IMAD R12, R2, c[0x0][0x198], RZ ;  /* 0x00006600020c7a24 */ /* 0x000fe200078e02ff */
[----:B------:R-:W-:Y:S01]  /*117d0*/  ISETP.LT.AND P3, PT, R4, c[0x0][0x17c], !P0 ;  /* 0x00005f0004007a0c */ /* 0x000fe20004761270 */
[----:B------:R1:W-:Y:S01]  /*117e0*/  @P2 STG.E [R8.64], R13 ;  /* 0x0000000d08002986 */ /* 0x0003e2000c101920 */
[-C--:B--2---:R-:W-:Y:S02]  /*117f0*/  LEA R24, P6, R20, R41.reuse, 0x2 ;  /* 0x0000002914187211 */ /* 0x084fe400078c10ff */
[----:B------:R-:W-:Y:S02]  /*11800*/  LOP3.LUT R2, R3, 0x22, R0, 0xfe, !PT ;  /* 0x0000002203027812 */ /* 0x000fe400078efe00 */
[----:B------:R-:W-:Y:S02]  /*11810*/  LEA R4, P4, R16, R41, 0x2 ;  /* 0x0000002910047211 */ /* 0x000fe400078810ff */
[-C--:B------:R-:W-:Y:S01]  /*11820*/  LEA.HI.X.SX32 R25, R20, R43.reuse, 0x2, P6 ;  /* 0x0000002b14197211 */ /* 0x080fe200030f16ff */
[----:B------:R-:W-:Y:S01]  /*11830*/  IMAD R20, R2, c[0x0][0x198], RZ ;  /* 0x0000660002147a24 */ /* 0x000fe200078e02ff */
[----:B------:R-:W-:-:S02]  /*11840*/  LEA.HI.X.SX32 R5, R16, R43, 0x2, P4 ;  /* 0x0000002b10057211 */ /* 0x000fc400020f16ff */
[----:B------:R-:W-:Y:S02]  /*11850*/  LEA R28, P2, R12, R41, 0x2 ;  /* 0x000000290c1c7211 */ /* 0x000fe400078410ff */
[----:B------:R-:W-:Y:S01]  /*11860*/  ISETP.LT.AND P4, PT, R2, c[0x0][0x17c], !P0 ;  /* 0x00005f0002007a0c */ /* 0x000fe20004781270 */
[----:B------:R2:W-:Y:S01]  /*11870*/  @P1 STG.E [R4.64], R21 ;  /* 0x0000001504001986 */ /* 0x0005e2000c101920 */
[C-C-:B------:R-:W-:Y:S02]  /*11880*/  LOP3.LUT R16, R3.reuse, 0x24, R0.reuse, 0xfe, !PT ;  /* 0x0000002403107812 */ /* 0x140fe400078efe00 */
[----:B------:R-:W-:Y:S01]  /*11890*/  LEA.HI.X.SX32 R29, R12, R43, 0x2, P2 ;  /* 0x0000002b0c1d7211 */ /* 0x000fe200010f16ff */
[----:B------:R3:W-:Y:S01]  /*118a0*/  @P3 STG.E [R24.64], R17 ;  /* 0x0000001118003986 */ /* 0x0007e2000c101920 */
[C-C-:B-1----:R-:W-:Y:S02]  /*118b0*/  LOP3.LUT R13, R3.reuse, 0x26, R0.reuse, 0xfe, !PT ;  /* 0x00000026030d7812 */ /* 0x142fe400078efe00 */
[----:B------:R-:W-:Y:S01]  /*118c0*/  LEA R8, P2, R20, R41, 0x2 ;  /* 0x0000002914087211 */ /* 0x000fe200078410ff */
[----:B------:R1:W-:Y:S01]  /*118d0*/  @P5 STG.E [R28.64], R26 ;  /* 0x0000001a1c005986 */ /* 0x0003e2000c101920 */
[----:B------:R-:W-:-:S02]  /*118e0*/  LOP3.LUT R12, R3, 0x28, R0, 0xfe, !PT ;  /* 0x00000028030c7812 */ /* 0x000fc400078efe00 */
[----:B------:R-:W-:Y:S01]  /*118f0*/  LEA.HI.X.SX32 R9, R20, R43, 0x2, P2 ;  /* 0x0000002b14097211 */ /* 0x000fe200010f16ff */
[----:B--2---:R-:W-:Y:S01]  /*11900*/  IMAD R5, R16, c[0x0][0x198], RZ ;  /* 0x0000660010057a24 */ /* 0x004fe200078e02ff */
[C---:B------:R-:W-:Y:S01]  /*11910*/  ISETP.LT.AND P3, PT, R13.reuse, c[0x0][0x17c], !P0 ;  /* 0x00005f000d007a0c */ /* 0x040fe20004761270 */
[----:B------:R-:W-:Y:S01]  /*11920*/  IMAD R13, R13, c[0x0][0x198], RZ ;  /* 0x000066000d0d7a24 */ /* 0x000fe200078e02ff */
[----:B------:R-:W-:Y:S01]  /*11930*/  LOP3.LUT R2, R3, 0x2a, R0, 0xfe, !PT ;  /* 0x0000002a03027812 */ /* 0x000fe200078efe00 */
[----:B---3--:R-:W-:Y:S01]  /*11940*/  IMAD R17, R12, c[0x0][0x198], RZ ;  /* 0x000066000c117a24 */ /* 0x008fe200078e02ff */
[----:B------:R-:W-:Y:S01]  /*11950*/  ISETP.LT.AND P1, PT, R16, c[0x0][0x17c], !P0 ;  /* 0x00005f0010007a0c */ /* 0x000fe20004721270 */
[----:B------:R2:W-:Y:S01]  /*11960*/  @P4 STG.E [R8.64], R30 ;  /* 0x0000001e08004986 */ /* 0x0005e2000c101920 */
[----:B------:R-:W-:Y:S01]  /*11970*/  LEA R4, P6, R5, R41, 0x2 ;  /* 0x0000002905047211 */ /* 0x000fe200078c10ff */
[----:B------:R-:W-:Y:S01]  /*11980*/  IMAD R21, R2, c[0x0][0x198], RZ ;  /* 0x0000660002157a24 */ /* 0x000fe200078e02ff */
[----:B------:R-:W-:-:S02]  /*11990*/  ISETP.LT.AND P2, PT, R12, c[0x0][0x17c], !P0 ;  /* 0x00005f000c007a0c */ /* 0x000fc40004741270 */
[----:B------:R-:W-:Y:S02]  /*119a0*/  LEA R12, P4, R13, R41, 0x2 ;  /* 0x000000290d0c7211 */ /* 0x000fe400078810ff */
[----:B------:R-:W-:Y:S02]  /*119b0*/  LEA.HI.X.SX32 R5, R5, R43, 0x2, P6 ;  /* 0x0000002b05057211 */ /* 0x000fe400030f16ff */
[----:B------:R-:W-:Y:S02]  /*119c0*/  ISETP.LT.AND P6, PT, R2, c[0x0][0x17c], !P0 ;  /* 0x00005f0002007a0c */ /* 0x000fe400047c1270 */
[----:B------:R-:W-:Y:S01]  /*119d0*/  LEA R16, P5, R17, R41, 0x2 ;  /* 0x0000002911107211 */ /* 0x000fe200078a10ff */
[----:B------:R-:W-:Y:S01]  /*119e0*/  @P1 STG.E [R4.64], R10 ;  /* 0x0000000a04001986 */ /* 0x000fe2000c101920 */
[----:B------:R-:W-:Y:S02]  /*119f0*/  LEA.HI.X.SX32 R13, R13, R43, 0x2, P4 ;  /* 0x0000002b0d0d7211 */ /* 0x000fe400020f16ff */
[----:B------:R-:W-:-:S02]  /*11a00*/  LEA R20, P4, R21, R41, 0x2 ;  /* 0x0000002915147211 */ /* 0x000fc400078810ff */
[C-C-:B-1----:R-:W-:Y:S01]  /*11a10*/  LOP3.LUT R28, R3.reuse, 0x2c, R0.reuse, 0xfe, !PT ;  /* 0x0000002c031c7812 */ /* 0x142fe200078efe00 */
[----:B------:R1:W-:Y:S01]  /*11a20*/  @P3 STG.E [R12.64], R6 ;  /* 0x000000060c003986 */ /* 0x0003e2000c101920 */
[--C-:B--2---:R-:W-:Y:S02]  /*11a30*/  LOP3.LUT R9, R3, 0x2e, R0.reuse, 0xfe, !PT ;  /* 0x0000002e03097812 */ /* 0x104fe400078efe00 */
[-C--:B------:R-:W-:Y:S02]  /*11a40*/  LEA.HI.X.SX32 R17, R17, R43.reuse, 0x2, P5 ;  /* 0x0000002b11117211 */ /* 0x080fe400028f16ff */
[----:B------:R-:W-:Y:S02]  /*11a50*/  LEA.HI.X.SX32 R21, R21, R43, 0x2, P4 ;  /* 0x0000002b15157211 */ /* 0x000fe400020f16ff */
[C---:B------:R-:W-:Y:S01]  /*11a60*/  ISETP.LT.AND P1, PT, R28.reuse, c[0x0][0x17c], !P0 ;  /* 0x00005f001c007a0c */ /* 0x040fe20004721270 */
[----:B------:R-:W-:Y:S01]  /*11a70*/  IMAD R28, R28, c[0x0][0x198], RZ ;  /* 0x000066001c1c7a24 */ /* 0x000fe200078e02ff */
[C-C-:B------:R-:W-:Y:S01]  /*11a80*/  LOP3.LUT R8, R3.reuse, 0x30, R0.reuse, 0xfe, !PT ;  /* 0x0000003003087812 */ /* 0x140fe200078efe00 */
[----:B------:R-:W-:Y:S01]  /*11a90*/  @P2 STG.E [R16.64], R170 ;  /* 0x000000aa10002986 */ /* 0x000fe2000c101920 */
[----:B------:R-:W-:-:S02]  /*11aa0*/  LOP3.LUT R2, R3, 0x32, R0, 0xfe, !PT ;  /* 0x0000003203027812 */ /* 0x000fc400078efe00 */
[C---:B------:R-:W-:Y:S01]  /*11ab0*/  ISETP.LT.AND P3, PT, R9.reuse, c[0x0][0x17c], !P0 ;  /* 0x00005f0009007a0c */ /* 0x040fe20004761270 */
[----:B------:R-:W-:Y:S01]  /*11ac0*/  IMAD R9, R9, c[0x0][0x198], RZ ;  /* 0x0000660009097a24 */ /* 0x000fe200078e02ff */
[----:B------:R2:W-:Y:S01]  /*11ad0*/  @P6 STG.E [R20.64], R14 ;  /* 0x0000000e14006986 */ /* 0x0005e2000c101920 */
[----:B-1----:R-:W-:Y:S01]  /*11ae0*/  IMAD R13, R8, c[0x0][0x198], RZ ;  /* 0x00006600080d7a24 */ /* 0x002fe200078e02ff */
[----:B------:R-:W-:Y:S02]  /*11af0*/  LEA R4, P6, R28, R41, 0x2 ;  /* 0x000000291c047211 */ /* 0x000fe400078c10ff */
[----:B------:R-:W-:Y:S02]  /*11b00*/  ISETP.LT.AND P4, PT, R2, c[0x0][0x17c], !P0 ;  /* 0x00005f0002007a0c */ /* 0x000fe40004781270 */
[C-C-:B------:R-:W-:Y:S02]  /*11b10*/  LOP3.LUT R26, R3.reuse, 0x34, R0.reuse, 0xfe, !PT ;  /* 0x00000034031a7812 */ /* 0x140fe400078efe00 */
[----:B------:R-:W-:-:S02]  /*11b20*/  LOP3.LUT R25, R3, 0x36, R0, 0xfe, !PT ;  /* 0x0000003603197812 */ /* 0x000fc400078efe00 */
[--C-:B------:R-:W-:Y:S01]  /*11b30*/  LOP3.LUT R24, R3, 0x38, R0.reuse, 0xfe, !PT ;  /* 0x0000003803187812 */ /* 0x100fe200078efe00 */
[----:B--2---:R-:W-:Y:S01]  /*11b40*/  IMAD R14, R2, c[0x0][0x198], RZ ;  /* 0x00006600020e7a24 */ /* 0x004fe200078e02ff */
[----:B------:R-:W-:Y:S02]  /*11b50*/  LEA R2, P5, R9, R41, 0x2 ;  /* 0x0000002909027211 */ /* 0x000fe400078a10ff */
[C-C-:B------:R-:W-:Y:S02]  /*11b60*/  LOP3.LUT R10, R3.reuse, 0x3a, R0.reuse, 0xfe, !PT ;  /* 0x0000003a030a7812 */ /* 0x140fe400078efe00 */
[C-C-:B------:R-:W-:Y:S02]  /*11b70*/  LOP3.LUT R6, R3.reuse, 0x3c, R0.reuse, 0xfe, !PT ;  /* 0x0000003c03067812 */ /* 0x140fe400078efe00 */
[----:B------:R-:W-:Y:S02]  /*11b80*/  ISETP.LT.AND P2, PT, R8, c[0x0][0x17c], !P0 ;  /* 0x00005f0008007a0c */ /* 0x000fe40004741270 */
[----:B------:R-:W-:Y:S01]  /*11b90*/  LEA.HI.X.SX32 R5, R28, R43, 0x2, P6 ;  /* 0x0000002b1c057211 */ /* 0x000fe200030f16ff */
[----:B------:R-:W-:Y:S01]  /*11ba0*/  IMAD R17, R6, c[0x0][0x198], RZ ;  /* 0x0000660006117a24 */ /* 0x000fe200078e02ff */
[----:B------:R-:W-:-:S02]  /*11bb0*/  LOP3.LUT R0, R3, 0x3e, R0, 0xfe, !PT ;  /* 0x0000003e03007812 */ /* 0x000fc400078efe00 */
[----:B------:R-:W-:Y:S01]  /*11bc0*/  LEA R8, P6, R13, R41, 0x2 ;  /* 0x000000290d087211 */ /* 0x000fe200078c10ff */
[----:B------:R-:W-:Y:S01]  /*11bd0*/  @P1 STG.E [R4.64], R22 ;  /* 0x0000001604001986 */ /* 0x000fe2000c101920 */
[----:B------:R-:W-:Y:S02]  /*11be0*/  LEA.HI.X.SX32 R3, R9, R43, 0x2, P5 ;  /* 0x0000002b09037211 */ /* 0x000fe400028f16ff */
[C---:B------:R-:W-:Y:S02]  /*11bf0*/  LEA R12, P5, R14.reuse, R41, 0x2 ;  /* 0x000000290e0c7211 */ /* 0x040fe400078a10ff */
[-C--:B------:R-:W-:Y:S01]  /*11c00*/  LEA.HI.X.SX32 R9, R13, R43.reuse, 0x2, P6 ;  /* 0x0000002b0d097211 */ /* 0x080fe200030f16ff */
[----:B------:R1:W-:Y:S01]  /*11c10*/  @P3 STG.E [R2.64], R18 ;  /* 0x0000001202003986 */ /* 0x0003e2000c101920 */
[----:B------:R-:W-:Y:S01]  /*11c20*/  LEA.HI.X.SX32 R13, R14, R43, 0x2, P5 ;  /* 0x0000002b0e0d7211 */ /* 0x000fe200028f16ff */
[----:B------:R-:W-:Y:S01]  /*11c30*/  IMAD R14, R10, c[0x0][0x198], RZ ;  /* 0x000066000a0e7a24 */ /* 0x000fe200078e02ff */
[C---:B------:R-:W-:Y:S01]  /*11c40*/  ISETP.LT.AND P5, PT, R26.reuse, c[0x0][0x17c], !P0 ;  /* 0x00005f001a007a0c */ /* 0x040fe200047a1270 */
[----:B------:R-:W-:Y:S01]  /*11c50*/  IMAD R26, R26, c[0x0][0x198], RZ ;  /* 0x000066001a1a7a24 */ /* 0x000fe200078e02ff */
[C---:B------:R-:W-:Y:S01]  /*11c60*/  ISETP.LT.AND P3, PT, R24.reuse, c[0x0][0x17c], !P0 ;  /* 0x00005f0018007a0c */ /* 0x040fe20004761270 */
[----:B------:R-:W-:Y:S01]  /*11c70*/  IMAD R24, R24, c[0x0][0x198], RZ ;  /* 0x0000660018187a24 */ /* 0x000fe200078e02ff */
[----:B------:R2:W-:Y:S04]  /*11c80*/  @P2 STG.E [R8.64], R27 ;  /* 0x0000001b08002986 */ /* 0x0005e8000c101920 */
[----:B------:R3:W-:Y:S01]  /*11c90*/  @P4 STG.E [R12.64], R31 ;  /* 0x0000001f0c004986 */ /* 0x0007e2000c101920 */
[----:B-1----:R-:W-:Y:S01]  /*11ca0*/  LEA R2, P1, R26, R41, 0x2 ;  /* 0x000000291a027211 */ /* 0x002fe200078210ff */
[----:B------:R-:W-:Y:S01]  /*11cb0*/  IMAD R18, R0, c[0x0][0x198], RZ ;  /* 0x0000660000127a24 */ /* 0x000fe200078e02ff */
[C---:B------:R-:W-:Y:S01]  /*11cc0*/  ISETP.LT.AND P4, PT, R25.reuse, c[0x0][0x17c], !P0 ;  /* 0x00005f0019007a0c */ /* 0x040fe20004781270 */
[----:B------:R-:W-:Y:S01]  /*11cd0*/  IMAD R25, R25, c[0x0][0x198], RZ ;  /* 0x0000660019197a24 */ /* 0x000fe200078e02ff */
[----:B------:R-:W-:-:S02]  /*11ce0*/  LEA.HI.X.SX32 R3, R26, R43, 0x2, P1 ;  /* 0x0000002b1a037211 */ /* 0x000fc400008f16ff */
[-C--:B--2---:R-:W-:Y:S02]  /*11cf0*/  LEA R8, P2, R24, R41.reuse, 0x2 ;  /* 0x0000002918087211 */ /* 0x084fe400078410ff */
[-C--:B------:R-:W-:Y:S01]  /*11d00*/  LEA R4, P6, R25, R41.reuse, 0x2 ;  /* 0x0000002919047211 */ /* 0x080fe200078c10ff */
[----:B------:R1:W-:Y:S01]  /*11d10*/  @P5 STG.E [R2.64], R11 ;  /* 0x0000000b02005986 */ /* 0x0003e2000c101920 */
[----:B---3--:R-:W-:Y:S02]  /*11d20*/  LEA R12, P1, R14, R41, 0x2 ;  /* 0x000000290e0c7211 */ /* 0x008fe400078210ff */
[-C--:B------:R-:W-:Y:S02]  /*11d30*/  LEA.HI.X.SX32 R9, R24, R43.reuse, 0x2, P2 ;  /* 0x0000002b18097211 */ /* 0x080fe400010f16ff */
[----:B------:R-:W-:Y:S02]  /*11d40*/  ISETP.LT.AND P2, PT, R10, c[0x0][0x17c], !P0 ;  /* 0x00005f000a007a0c */ /* 0x000fe40004741270 */
[----:B------:R-:W-:-:S02]  /*11d50*/  LEA.HI.X.SX32 R13, R14, R43, 0x2, P1 ;  /* 0x0000002b0e0d7211 */ /* 0x000fc400008f16ff */
[----:B------:R-:W-:Y:S02]  /*11d60*/  ISETP.LT.AND P1, PT, R6, c[0x0][0x17c], !P0 ;  /* 0x00005f0006007a0c */ /* 0x000fe40004721270 */
[----:B------:R-:W-:Y:S02]  /*11d70*/  ISETP.LT.AND P0, PT, R0, c[0x0][0x17c], !P0 ;  /* 0x00005f0000007a0c */ /* 0x000fe40004701270 */
[----:B------:R-:W-:Y:S02]  /*11d80*/  LEA.HI.X.SX32 R5, R25, R43, 0x2, P6 ;  /* 0x0000002b19057211 */ /* 0x000fe400030f16ff */
[----:B------:R-:W-:-:S03]  /*11d90*/  LEA R16, P6, R17, R41, 0x2 ;  /* 0x0000002911107211 */ /* 0x000fc600078c10ff */
[----:B------:R1:W-:Y:S01]  /*11da0*/  @P4 STG.E [R4.64], R7 ;  /* 0x0000000704004986 */ /* 0x0003e2000c101920 */
[----:B------:R-:W-:Y:S02]  /*11db0*/  LEA.HI.X.SX32 R17, R17, R43, 0x2, P6 ;  /* 0x0000002b11117211 */ /* 0x000fe400030f16ff */
[C---:B------:R-:W-:Y:S01]  /*11dc0*/  LEA R20, P6, R18.reuse, R41, 0x2 ;  /* 0x0000002912147211 */ /* 0x040fe200078c10ff */
[----:B------:R1:W-:Y:S03]  /*11dd0*/  @P3 STG.E [R8.64], R171 ;  /* 0x000000ab08003986 */ /* 0x0003e6000c101920 */
[----:B------:R-:W-:Y:S01]  /*11de0*/  LEA.HI.X.SX32 R21, R18, R43, 0x2, P6 ;  /* 0x0000002b12157211 */ /* 0x000fe200030f16ff */
[----:B------:R1:W-:Y:S04]  /*11df0*/  @P2 STG.E [R12.64], R15 ;  /* 0x0000000f0c002986 */ /* 0x0003e8000c101920 */
[----:B------:R1:W-:Y:S01]  /*11e00*/  @P1 STG.E [R16.64], R23 ;  /* 0x0000001710001986 */ /* 0x0003e2000c101920 */
[----:B------:R-:W-:Y:S05]  /*11e10*/  @!P0 EXIT ;  /* 0x000000000000894d */ /* 0x000fea0003800000 */
[----:B------:R-:W-:Y:S01]  /*11e20*/  STG.E [R20.64], R19 ;  /* 0x0000001314007986 */ /* 0x000fe2000c101920 */
[----:B------:R-:W-:Y:S05]  /*11e30*/  EXIT ;  /* 0x000000000000794d */ /* 0x000fea0003800000 */
.L_x_2:
[----:B------:R-:W-:-:S00]  /*11e40*/  BRA `(.L_x_2) ;  /* 0xfffffff000007947 */ /* 0x000fc0000383ffff */
[----:B------:R-:W-:-:S00]  /*11e50*/  NOP ;  /* 0x0000000000007918 */ /* 0x000fc00000000000 */
        /* <DEDUP_REMOVED lines=10> */
.L_x_3:


//--------------------- .nv.shared.matmul_kernel  --------------------------
	.section	.nv.shared.matmul_kernel,"aw",@nobits
	.sectionflags	@""
	.align	16
